def matmul_kernel(
    a_ptr,
    b_ptr,
    c_ptr,
    M,
    N,
    K,
    stride_am,
    stride_ak,
    stride_bk,
    stride_bn,
    stride_cm,
    stride_cn,
    BLOCK_M: tl.constexpr,
    BLOCK_N: tl.constexpr,
    BLOCK_K: tl.constexpr,
    GROUP_M: tl.constexpr,
):
    pid = tl.program_id(axis=0)
    num_pid_m = tl.cdiv(M, BLOCK_M)
    num_pid_n = tl.cdiv(N, BLOCK_N)
    num_pid_in_group = GROUP_M * num_pid_n
    group_id = pid // num_pid_in_group
    first_pid_m = group_id * GROUP_M
    group_size_m = min(num_pid_m - first_pid_m, GROUP_M)
    pid_m = first_pid_m + ((pid % num_pid_in_group) % group_size_m)
    pid_n = (pid % num_pid_in_group) // group_size_m

    offs_am = (pid_m * BLOCK_M + tl.arange(0, BLOCK_M)) % M
    offs_bn = (pid_n * BLOCK_N + tl.arange(0, BLOCK_N)) % N
    offs_k = tl.arange(0, BLOCK_K)
    a_ptrs = a_ptr + offs_am[:, None] * stride_am + offs_k[None, :] * stride_ak
    b_ptrs = b_ptr + offs_k[:, None] * stride_bk + offs_bn[None, :] * stride_bn

    acc = tl.zeros((BLOCK_M, BLOCK_N), dtype=tl.float32)
    for kk in range(0, tl.cdiv(K, BLOCK_K)):
        a = tl.load(a_ptrs, mask=offs_k[None, :] < K - kk * BLOCK_K, other=0.0)
        b = tl.load(b_ptrs, mask=offs_k[:, None] < K - kk * BLOCK_K, other=0.0)
        acc = tl.dot(a, b, acc)
        a_ptrs += BLOCK_K * stride_ak
        b_ptrs += BLOCK_K * stride_bk

    c = acc.to(c_ptr.dtype.element_ty)
    offs_cm = pid_m * BLOCK_M + tl.arange(0, BLOCK_M)
    offs_cn = pid_n * BLOCK_N + tl.arange(0, BLOCK_N)
    c_ptrs = c_ptr + offs_cm[:, None] * stride_cm + offs_cn[None, :] * stride_cn
    mask = (offs_cm[:, None] < M) & (offs_cn[None, :] < N)
    tl.store(c_ptrs, c, mask=mask)

# config = {"BLOCK_K": 128, "BLOCK_M": 512, "BLOCK_N": 128, "GROUP_M": 8, "arch": "sm_90", "dtype": "fp8e4m3", "num_ctas": 1, "num_stages": 2, "num_warps": 4}
# arch = sm_90


// ===== COMPILED SASS (sm_90a) =====

	.target	sm_90a

	.elftype	@"ET_EXEC"


//--------------------- .note.nv.tkinfo           --------------------------
	.section	.note.nv.tkinfo,"",@"SHT_NOTE"
	.sectionflags	@"SHF_NOTE_NV_TKINFO"
	.tkinfo
        /*0018*/ 	.word	0x00000002
        /*0030*/ 	.string	""
        /*0030*/ 	.string	"ptxas"
        /*0030*/ 	.string	"Cuda compilation tools, release 13.0, V13.0.88"
        /*0030*/ 	.string	"Build cuda_13.0.r13.0/compiler.36424714_0"
        /*0030*/ 	.string	"-v  -suppress-debug-info  -lineinfo  -arch sm_90a "



//--------------------- .note.nv.cuinfo           --------------------------
	.section	.note.nv.cuinfo,"",@"SHT_NOTE"
	.sectionflags	@"SHF_NOTE_NV_CUINFO"
        /*0018*/ 	.short	0x0002
        /*001a*/ 	.short	0x005a
        /*001c*/ 	.short	0x0082
	.zero		2


//--------------------- .nv.info                  --------------------------
	.section	.nv.info,"",@"SHT_CUDA_INFO"
	.align	4


	//----- nvinfo : EIATTR_REGCOUNT
	.align		4
        /*0000*/ 	.byte	0x04, 0x2f
        /*0002*/ 	.short	(.L_1 - .L_0)
	.align		4
.L_0:
        /*0004*/ 	.word	index@(matmul_kernel)
        /*0008*/ 	.word	0x000000ff


	//----- nvinfo : EIATTR_FRAME_SIZE
	.align		4
.L_1:
        /*000c*/ 	.byte	0x04, 0x11
        /*000e*/ 	.short	(.L_3 - .L_2)
	.align		4
.L_2:
        /*0010*/ 	.word	index@(matmul_kernel)
        /*0014*/ 	.word	0x00002de0


	//----- nvinfo : EIATTR_MIN_STACK_SIZE
	.align		4
.L_3:
        /*0018*/ 	.byte	0x04, 0x12
        /*001a*/ 	.short	(.L_5 - .L_4)
	.align		4
.L_4:
        /*001c*/ 	.word	index@(matmul_kernel)
        /*0020*/ 	.word	0x00002de0
.L_5:


//--------------------- .nv.compat                --------------------------
	.section	.nv.compat,"",@"SHT_CUDA_COMPAT_INFO"
	.align	4
        /*0000*/ 	.byte	0x02, 0x09, 0x01, 0x00, 0x02, 0x02, 0x04, 0x00, 0x02, 0x05, 0x05, 0x00, 0x03, 0x07, 0x01, 0x01
        /*0010*/ 	.byte	0x02, 0x03, 0x00, 0x00, 0x02, 0x06, 0x01, 0x00, 0x04, 0x0b, 0x08, 0x00, 0x00, 0x00, 0x00, 0x00
        /*0020*/ 	.byte	0x00, 0x00, 0x00, 0x00


//--------------------- .nv.info.matmul_kernel    --------------------------
	.section	.nv.info.matmul_kernel,"",@"SHT_CUDA_INFO"
	.sectionflags	@""
	.align	4


	//----- nvinfo : EIATTR_CUDA_API_VERSION
	.align		4
        /*0000*/ 	.byte	0x04, 0x37
        /*0002*/ 	.short	(.L_7 - .L_6)
.L_6:
        /*0004*/ 	.word	0x00000082


	//----- nvinfo : EIATTR_KPARAM_INFO
	.align		4
.L_7:
        /*0008*/ 	.byte	0x04, 0x17
        /*000a*/ 	.short	(.L_9 - .L_8)
.L_8:
        /*000c*/ 	.word	0x00000000
        /*0010*/ 	.short	0x000d
        /*0012*/ 	.short	0x0048
        /*0014*/ 	.byte	0x00, 0xf4, 0x21, 0x00


	//----- nvinfo : EIATTR_KPARAM_INFO
	.align		4
.L_9:
        /*0018*/ 	.byte	0x04, 0x17
        /*001a*/ 	.short	(.L_11 - .L_10)
.L_10:
        /*001c*/ 	.word	0x00000000
        /*0020*/ 	.short	0x000c
        /*0022*/ 	.short	0x0040
        /*0024*/ 	.byte	0x00, 0xf4, 0x21, 0x00


	//----- nvinfo : EIATTR_KPARAM_INFO
	.align		4
.L_11:
        /*0028*/ 	.byte	0x04, 0x17
        /*002a*/ 	.short	(.L_13 - .L_12)
.L_12:
        /*002c*/ 	.word	0x00000000
        /*0030*/ 	.short	0x000b
        /*0032*/ 	.short	0x0038
        /*0034*/ 	.byte	0x00, 0xf0, 0x11, 0x00


	//----- nvinfo : EIATTR_KPARAM_INFO
	.align		4
.L_13:
        /*0038*/ 	.byte	0x04, 0x17
        /*003a*/ 	.short	(.L_15 - .L_14)
.L_14:
        /*003c*/ 	.word	0x00000000
        /*0040*/ 	.short	0x000a
        /*0042*/ 	.short	0x0034
        /*0044*/ 	.byte	0x00, 0xf0, 0x11, 0x00


	//----- nvinfo : EIATTR_KPARAM_INFO
	.align		4
.L_15:
        /*0048*/ 	.byte	0x04, 0x17
        /*004a*/ 	.short	(.L_17 - .L_16)
.L_16:
        /*004c*/ 	.word	0x00000000
        /*0050*/ 	.short	0x0009
        /*0052*/ 	.short	0x0030
        /*0054*/ 	.byte	0x00, 0xf0, 0x11, 0x00


	//----- nvinfo : EIATTR_KPARAM_INFO
	.align		4
.L_17:
        /*0058*/ 	.byte	0x04, 0x17
        /*005a*/ 	.short	(.L_19 - .L_18)
.L_18:
        /*005c*/ 	.word	0x00000000
        /*0060*/ 	.short	0x0008
        /*0062*/ 	.short	0x002c
        /*0064*/ 	.byte	0x00, 0xf0, 0x11, 0x00


	//----- nvinfo : EIATTR_KPARAM_INFO
	.align		4
.L_19:
        /*0068*/ 	.byte	0x04, 0x17
        /*006a*/ 	.short	(.L_21 - .L_20)
.L_20:
        /*006c*/ 	.word	0x00000000
        /*0070*/ 	.short	0x0007
        /*0072*/ 	.short	0x0028
        /*0074*/ 	.byte	0x00, 0xf0, 0x11, 0x00


	//----- nvinfo : EIATTR_KPARAM_INFO
	.align		4
.L_21:
        /*0078*/ 	.byte	0x04, 0x17
        /*007a*/ 	.short	(.L_23 - .L_22)
.L_22:
        /*007c*/ 	.word	0x00000000
        /*0080*/ 	.short	0x0006
        /*0082*/ 	.short	0x0024
        /*0084*/ 	.byte	0x00, 0xf0, 0x11, 0x00


	//----- nvinfo : EIATTR_KPARAM_INFO
	.align		4
.L_23:
        /*0088*/ 	.byte	0x04, 0x17
        /*008a*/ 	.short	(.L_25 - .L_24)
.L_24:
        /*008c*/ 	.word	0x00000000
        /*0090*/ 	.short	0x0005
        /*0092*/ 	.short	0x0020
        /*0094*/ 	.byte	0x00, 0xf0, 0x11, 0x00


	//----- nvinfo : EIATTR_KPARAM_INFO
	.align		4
.L_25:
        /*0098*/ 	.byte	0x04, 0x17
        /*009a*/ 	.short	(.L_27 - .L_26)
.L_26:
        /*009c*/ 	.word	0x00000000
        /*00a0*/ 	.short	0x0004
        /*00a2*/ 	.short	0x001c
        /*00a4*/ 	.byte	0x00, 0xf0, 0x11, 0x00


	//----- nvinfo : EIATTR_KPARAM_INFO
	.align		4
.L_27:
        /*00a8*/ 	.byte	0x04, 0x17
        /*00aa*/ 	.short	(.L_29 - .L_28)
.L_28:
        /*00ac*/ 	.word	0x00000000
        /*00b0*/ 	.short	0x0003
        /*00b2*/ 	.short	0x0018
        /*00b4*/ 	.byte	0x00, 0xf0, 0x11, 0x00


	//----- nvinfo : EIATTR_KPARAM_INFO
	.align		4
.L_29:
        /*00b8*/ 	.byte	0x04, 0x17
        /*00ba*/ 	.short	(.L_31 - .L_30)
.L_30:
        /*00bc*/ 	.word	0x00000000
        /*00c0*/ 	.short	0x0002
        /*00c2*/ 	.short	0x0010
        /*00c4*/ 	.byte	0x00, 0xf4, 0x21, 0x00


	//----- nvinfo : EIATTR_KPARAM_INFO
	.align		4
.L_31:
        /*00c8*/ 	.byte	0x04, 0x17
        /*00ca*/ 	.short	(.L_33 - .L_32)
.L_32:
        /*00cc*/ 	.word	0x00000000
        /*00d0*/ 	.short	0x0001
        /*00d2*/ 	.short	0x0008
        /*00d4*/ 	.byte	0x00, 0xf4, 0x21, 0x00


	//----- nvinfo : EIATTR_KPARAM_INFO
	.align		4
.L_33:
        /*00d8*/ 	.byte	0x04, 0x17
        /*00da*/ 	.short	(.L_35 - .L_34)
.L_34:
        /*00dc*/ 	.word	0x00000000
        /*00e0*/ 	.short	0x0000
        /*00e2*/ 	.short	0x0000
        /*00e4*/ 	.byte	0x00, 0xf4, 0x21, 0x00


	//----- nvinfo : EIATTR_SPARSE_MMA_MASK
	.align		4
.L_35:
        /*00e8*/ 	.byte	0x03, 0x50
        /*00ea*/ 	.short	0x0000


	//----- nvinfo : EIATTR_MAXREG_COUNT
	.align		4
        /*00ec*/ 	.byte	0x03, 0x1b
        /*00ee*/ 	.short	0x00ff


	//----- nvinfo : EIATTR_NUM_BARRIERS
	.align		4
        /*00f0*/ 	.byte	0x02, 0x4c
        /*00f2*/ 	.byte	0x01
	.zero		1


	//----- nvinfo : EIATTR_ANNOTATIONS
	.align		4
        /*00f4*/ 	.byte	0x04, 0x55
        /*00f6*/ 	.short	(.L_37 - .L_36)


	//   ....[0]....
.L_36:
        /*00f8*/ 	.word	0x00000001
        /*00fc*/ 	.byte	0x20, 0x04, 0x00, 0x00, 0x01, 0x00, 0x00, 0x00, 0x70, 0x0d, 0x00, 0x00, 0x01, 0x00, 0x00, 0x00
        /* <DEDUP_REMOVED lines=760> */
        /*308c*/ 	.byte	0xc0, 0x29, 0x01, 0x00


	//----- nvinfo : EIATTR_MERCURY_ISA_VERSION
	.align		4
.L_37:
        /*3090*/ 	.byte	0x03, 0x5f
        /*3092*/ 	.short	0x0101


	//----- nvinfo : EIATTR_EXIT_INSTR_OFFSETS
	.align		4
        /*3094*/ 	.byte	0x04, 0x1c
        /*3096*/ 	.short	(.L_39 - .L_38)


	//   ....[0]....
.L_38:
        /*3098*/ 	.word	0x00061aa0


	//   ....[1]....
        /*309c*/ 	.word	0x00061ac0


	//----- nvinfo : EIATTR_REQNTID
	.align		4
.L_39:
        /*30a0*/ 	.byte	0x04, 0x10
        /*30a2*/ 	.short	(.L_41 - .L_40)
.L_40:
        /*30a4*/ 	.word	0x00000080
        /*30a8*/ 	.word	0x00000001
        /*30ac*/ 	.word	0x00000001


	//----- nvinfo : EIATTR_CBANK_PARAM_SIZE
	.align		4
.L_41:
        /*30b0*/ 	.byte	0x03, 0x19
        /*30b2*/ 	.short	0x0050


	//----- nvinfo : EIATTR_PARAM_CBANK
	.align		4
        /*30b4*/ 	.byte	0x04, 0x0a
        /*30b6*/ 	.short	(.L_43 - .L_42)
	.align		4
.L_42:
        /*30b8*/ 	.word	index@(.nv.constant0.matmul_kernel)
        /*30bc*/ 	.short	0x0210
        /*30be*/ 	.short	0x0050


	//----- nvinfo : EIATTR_SW_WAR
	.align		4
.L_43:
        /*30c0*/ 	.byte	0x04, 0x36
        /*30c2*/ 	.short	(.L_45 - .L_44)
.L_44:
        /*30c4*/ 	.word	0x00000008
.L_45:


//--------------------- .nv.callgraph             --------------------------
	.section	.nv.callgraph,"",@"SHT_CUDA_CALLGRAPH"
	.align	4
	.sectionentsize	8
	.align		4
        /*0000*/ 	.word	0x00000000
	.align		4
        /*0004*/ 	.word	0xffffffff
	.align		4
        /*0008*/ 	.word	0x00000000
	.align		4
        /*000c*/ 	.word	0xfffffffe
	.align		4
        /*0010*/ 	.word	0x00000000
	.align		4
        /*0014*/ 	.word	0xfffffffd
	.align		4
        /*0018*/ 	.word	0x00000000
	.align		4
        /*001c*/ 	.word	0xfffffffc


//--------------------- .text.matmul_kernel       --------------------------
	.section	.text.matmul_kernel,"ax",@progbits
	.align	128
        .global         matmul_kernel
        .type           matmul_kernel,@function
        .size           matmul_kernel,(.L_x_4 - matmul_kernel)
        .other          matmul_kernel,@"STO_CUDA_ENTRY STV_DEFAULT"
matmul_kernel:
.text.matmul_kernel:
[----:B------:R-:W0:Y:S08]  /*0000*/  LDC R1, c[0x0][0x28] ;  /* 0x00000a00ff017b82 */ /* 0x000e300000000800 */
[----:B------:R-:W1:Y:S01]  /*0010*/  LDC.64 R2, c[0x0][0x228] ;  /* 0x00008a00ff027b82 */ /* 0x000e620000000a00 */
[----:B------:R-:W2:Y:S01]  /*0020*/  S2R R7, SR_CTAID.X ;  /* 0x0000000000077919 */ /* 0x000ea20000002500 */
[----:B0-----:R-:W-:Y:S01]  /*0030*/  VIADD R1, R1, 0xffffd220 ;  /* 0xffffd22001017836 */ /* 0x001fe20000000000 */
[----:B------:R-:W-:Y:S01]  /*0040*/  ULDC.64 UR60, c[0x0][0x208] ;  /* 0x00008200003c7ab9 */ /* 0x000fe20000000a00 */
[----:B------:R-:W0:Y:S04]  /*0050*/  S2R R36, SR_TID.X ;  /* 0x0000000000247919 */ /* 0x000e280000002100 */
[----:B------:R-:W3:Y:S01]  /*0060*/  LDC R34, c[0x0][0x230] ;  /* 0x00008c00ff227b82 */ /* 0x000ee20000000800 */
[----:B-1----:R-:W-:-:S05]  /*0070*/  VIADD R0, R3, 0x7f ;  /* 0x0000007f03007836 */ /* 0x002fca0000000000 */
[----:B------:R-:W-:Y:S01]  /*0080*/  SHF.R.S32.HI R5, RZ, 0x1f, R0 ;  /* 0x0000001fff057819 */ /* 0x000fe20000011400 */
[----:B---3--:R-:W-:-:S03]  /*0090*/  VIADD R34, R34, 0x7f ;  /* 0x0000007f22227836 */ /* 0x008fc60000000000 */
[----:B------:R-:W-:Y:S02]  /*00a0*/  LEA.HI R5, R5, R0, RZ, 0x7 ;  /* 0x0000000005057211 */ /* 0x000fe400078f38ff */
[----:B--2---:R-:W-:Y:S02]  /*00b0*/  IABS R10, R7 ;  /* 0x00000007000a7213 */ /* 0x004fe40000000000 */
[----:B------:R-:W-:Y:S02]  /*00c0*/  SHF.R.S32.HI R5, RZ, 0x7, R5 ;  /* 0x00000007ff057819 */ /* 0x000fe40000011405 */
[----:B0-----:R-:W-:-:S03]  /*00d0*/  LOP3.LUT R32, R36, 0x7f, RZ, 0xc0, !PT ;  /* 0x0000007f24207812 */ /* 0x001fc600078ec0ff */
[----:B------:R-:W-:-:S05]  /*00e0*/  IMAD.SHL.U32 R6, R5, 0x8, RZ ;  /* 0x0000000805067824 */ /* 0x000fca00078e00ff */
[-C--:B------:R-:W-:Y:S02]  /*00f0*/  IABS R9, R6.reuse ;  /* 0x0000000600097213 */ /* 0x080fe40000000000 */
[----:B------:R-:W-:Y:S02]  /*0100*/  IABS R12, R6 ;  /* 0x00000006000c7213 */ /* 0x000fe40000000000 */
[----:B------:R-:W0:Y:S08]  /*0110*/  I2F.RP R0, R9 ;  /* 0x0000000900007306 */ /* 0x000e300000209400 */
[----:B0-----:R-:W0:Y:S02]  /*0120*/  MUFU.RCP R0, R0 ;  /* 0x0000000000007308 */ /* 0x001e240000001000 */
[----:B0-----:R-:W-:-:S02]  /*0130*/  VIADD R4, R0, 0xffffffe ;  /* 0x0ffffffe00047836 */ /* 0x001fc40000000000 */
[----:B------:R-:W-:-:S04]  /*0140*/  IMAD.MOV R0, RZ, RZ, -R12 ;  /* 0x000000ffff007224 */ /* 0x000fc800078e0a0c */
[----:B------:R0:W1:Y:S02]  /*0150*/  F2I.FTZ.U32.TRUNC.NTZ R5, R4 ;  /* 0x0000000400057305 */ /* 0x000064000021f000 */
[----:B0-----:R-:W-:Y:S02]  /*0160*/  IMAD.MOV.U32 R4, RZ, RZ, RZ ;  /* 0x000000ffff047224 */ /* 0x001fe400078e00ff */
[----:B-1----:R-:W-:-:S04]  /*0170*/  IMAD.MOV R8, RZ, RZ, -R5 ;  /* 0x000000ffff087224 */ /* 0x002fc800078e0a05 */
[----:B------:R-:W-:Y:S02]  /*0180*/  IMAD R11, R8, R9, RZ ;  /* 0x00000009080b7224 */ /* 0x000fe400078e02ff */
[----:B------:R-:W-:Y:S02]  /*0190*/  IMAD.MOV.U32 R8, RZ, RZ, R10 ;  /* 0x000000ffff087224 */ /* 0x000fe400078e000a */
[----:B------:R-:W-:-:S06]  /*01a0*/  IMAD.HI.U32 R5, R5, R11, R4 ;  /* 0x0000000b05057227 */ /* 0x000fcc00078e0004 */
[----:B------:R-:W-:-:S04]  /*01b0*/  IMAD.HI.U32 R5, R5, R8, RZ ;  /* 0x0000000805057227 */ /* 0x000fc800078e00ff */
[----:B------:R-:W-:-:S05]  /*01c0*/  IMAD R0, R5, R0, R8 ;  /* 0x0000000005007224 */ /* 0x000fca00078e0208 */
[----:B------:R-:W-:-:S13]  /*01d0*/  ISETP.GT.U32.AND P1, PT, R9, R0, PT ;  /* 0x000000000900720c */ /* 0x000fda0003f24070 */
[----:B------:R-:W-:Y:S02]  /*01e0*/  @!P1 IMAD.IADD R0, R0, 0x1, -R9 ;  /* 0x0000000100009824 */ /* 0x000fe400078e0a09 */
[----:B------:R-:W-:Y:S01]  /*01f0*/  @!P1 VIADD R5, R5, 0x1 ;  /* 0x0000000105059836 */ /* 0x000fe20000000000 */
[----:B------:R-:W-:Y:S02]  /*0200*/  ISETP.NE.AND P1, PT, R6, RZ, PT ;  /* 0x000000ff0600720c */ /* 0x000fe40003f25270 */
[----:B------:R-:W-:Y:S02]  /*0210*/  ISETP.GE.U32.AND P0, PT, R0, R9, PT ;  /* 0x000000090000720c */ /* 0x000fe40003f06070 */
[----:B------:R-:W-:-:S04]  /*0220*/  LOP3.LUT R0, R7, R6, RZ, 0x3c, !PT ;  /* 0x0000000607007212 */ /* 0x000fc800078e3cff */
[----:B------:R-:W-:Y:S01]  /*0230*/  ISETP.GE.AND P2, PT, R0, RZ, PT ;  /* 0x000000ff0000720c */ /* 0x000fe20003f46270 */
[----:B------:R-:W-:-:S06]  /*0240*/  VIADD R0, R2, 0x1ff ;  /* 0x000001ff02007836 */ /* 0x000fcc0000000000 */
[----:B------:R-:W-:-:S04]  /*0250*/  @P0 VIADD R5, R5, 0x1 ;  /* 0x0000000105050836 */ /* 0x000fc80000000000 */
[----:B------:R-:W-:Y:S01]  /*0260*/  IMAD.MOV.U32 R4, RZ, RZ, R5 ;  /* 0x000000ffff047224 */ /* 0x000fe200078e0005 */
[----:B------:R-:W-:-:S03]  /*0270*/  SHF.R.S32.HI R5, RZ, 0x1f, R0 ;  /* 0x0000001fff057819 */ /* 0x000fc60000011400 */
[----:B------:R-:W-:Y:S01]  /*0280*/  @!P2 IMAD.MOV R4, RZ, RZ, -R4 ;  /* 0x000000ffff04a224 */ /* 0x000fe200078e0a04 */
[----:B------:R-:W-:Y:S02]  /*0290*/  @!P1 LOP3.LUT R4, RZ, R6, RZ, 0x33, !PT ;  /* 0x00000006ff049212 */ /* 0x000fe400078e33ff */
[----:B------:R-:W-:-:S03]  /*02a0*/  LEA.HI R5, R5, R0, RZ, 0x9 ;  /* 0x0000000005057211 */ /* 0x000fc600078f48ff */
[----:B------:R-:W-:Y:S02]  /*02b0*/  IMAD.SHL.U32 R8, R4, 0x8, RZ ;  /* 0x0000000804087824 */ /* 0x000fe400078e00ff */
[----:B------:R-:W-:-:S03]  /*02c0*/  IMAD.MOV R4, RZ, RZ, -R4 ;  /* 0x000000ffff047224 */ /* 0x000fc600078e0a04 */
[----:B------:R-:W-:Y:S01]  /*02d0*/  LEA.HI.SX32 R5, R5, -R8, 0x17 ;  /* 0x8000000805057211 */ /* 0x000fe200078fbaff */
[----:B------:R-:W-:-:S03]  /*02e0*/  IMAD R10, R6, R4, R7 ;  /* 0x00000004060a7224 */ /* 0x000fc600078e0207 */
[----:B------:R-:W-:-:S04]  /*02f0*/  VIMNMX R13, R5, 0x8, PT ;  /* 0x00000008050d7848 */ /* 0x000fc80003fe0100 */
[-C--:B------:R-:W-:Y:S02]  /*0300*/  IABS R9, R13.reuse ;  /* 0x0000000d00097213 */ /* 0x080fe40000000000 */
[----:B------:R-:W-:Y:S02]  /*0310*/  IABS R6, R13 ;  /* 0x0000000d00067213 */ /* 0x000fe40000000000 */
[----:B------:R-:W0:Y:S08]  /*0320*/  I2F.RP R0, R9 ;  /* 0x0000000900007306 */ /* 0x000e300000209400 */
[----:B0-----:R-:W0:Y:S02]  /*0330*/  MUFU.RCP R0, R0 ;  /* 0x0000000000007308 */ /* 0x001e240000001000 */
[----:B0-----:R-:W-:-:S02]  /*0340*/  VIADD R5, R0, 0xffffffe ;  /* 0x0ffffffe00057836 */ /* 0x001fc40000000000 */
[----:B------:R-:W-:Y:S02]  /*0350*/  IMAD.MOV R0, RZ, RZ, -R6 ;  /* 0x000000ffff007224 */ /* 0x000fe400078e0a06 */
[----:B------:R-:W0:Y:S02]  /*0360*/  S2R R6, SR_CgaCtaId ;  /* 0x0000000000067919 */ /* 0x000e240000008800 */
[----:B------:R-:W1:Y:S02]  /*0370*/  F2I.FTZ.U32.TRUNC.NTZ R5, R5 ;  /* 0x0000000500057305 */ /* 0x000e64000021f000 */
[----:B-1----:R-:W-:-:S04]  /*0380*/  IMAD.MOV R11, RZ, RZ, -R5 ;  /* 0x000000ffff0b7224 */ /* 0x002fc800078e0a05 */
[----:B------:R-:W-:Y:S01]  /*0390*/  IMAD.MOV.U32 R4, RZ, RZ, R11 ;  /* 0x000000ffff047224 */ /* 0x000fe200078e000b */
[----:B------:R-:W-:-:S03]  /*03a0*/  IABS R11, R10 ;  /* 0x0000000a000b7213 */ /* 0x000fc60000000000 */
[----:B------:R-:W-:Y:S02]  /*03b0*/  IMAD R7, R4, R9, RZ ;  /* 0x0000000904077224 */ /* 0x000fe400078e02ff */
[----:B------:R-:W-:-:S04]  /*03c0*/  IMAD.MOV.U32 R4, RZ, RZ, RZ ;  /* 0x000000ffff047224 */ /* 0x000fc800078e00ff */
[----:B------:R-:W-:Y:S01]  /*03d0*/  IMAD.HI.U32 R4, R5, R7, R4 ;  /* 0x0000000705047227 */ /* 0x000fe200078e0004 */
[----:B------:R-:W-:-:S04]  /*03e0*/  MOV R5, 0x400 ;  /* 0x0000040000057802 */ /* 0x000fc80000000f00 */
[----:B0-----:R-:W-:Y:S01]  /*03f0*/  LEA R228, R6, R5, 0x18 ;  /* 0x0000000506e47211 */ /* 0x001fe200078ec0ff */
[----:B------:R-:W-:-:S04]  /*0400*/  IMAD.HI.U32 R4, R4, R11, RZ ;  /* 0x0000000b04047227 */ /* 0x000fc800078e00ff */
[----:B------:R-:W-:Y:S01]  /*0410*/  IMAD R0, R4, R0, R11 ;  /* 0x0000000004007224 */ /* 0x000fe200078e020b */
[----:B------:R0:W-:Y:S04]  /*0420*/  STL [R1+0xd28], R228 ;  /* 0x000d28e401007387 */ /* 0x0001e80000100800 */
[----:B------:R-:W-:-:S13]  /*0430*/  ISETP.GT.U32.AND P1, PT, R9, R0, PT ;  /* 0x000000000900720c */ /* 0x000fda0003f24070 */
[----:B------:R-:W-:Y:S02]  /*0440*/  @!P1 IMAD.IADD R0, R0, 0x1, -R9 ;  /* 0x0000000100009824 */ /* 0x000fe400078e0a09 */
[----:B------:R-:W-:Y:S01]  /*0450*/  @!P1 VIADD R4, R4, 0x1 ;  /* 0x0000000104049836 */ /* 0x000fe20000000000 */
[----:B------:R-:W-:Y:S02]  /*0460*/  ISETP.NE.AND P1, PT, R13, RZ, PT ;  /* 0x000000ff0d00720c */ /* 0x000fe40003f25270 */
[----:B------:R-:W-:Y:S02]  /*0470*/  ISETP.GE.U32.AND P0, PT, R0, R9, PT ;  /* 0x000000090000720c */ /* 0x000fe40003f06070 */
[----:B------:R-:W-:-:S04]  /*0480*/  LOP3.LUT R0, R10, R13, RZ, 0x3c, !PT ;  /* 0x0000000d0a007212 */ /* 0x000fc800078e3cff */
[----:B------:R-:W-:-:S07]  /*0490*/  ISETP.GE.AND P2, PT, R0, RZ, PT ;  /* 0x000000ff0000720c */ /* 0x000fce0003f46270 */
[----:B------:R-:W-:Y:S01]  /*04a0*/  @P0 VIADD R4, R4, 0x1 ;  /* 0x0000000104040836 */ /* 0x000fe20000000000 */
[----:B------:R-:W-:-:S05]  /*04b0*/  ISETP.GT.AND P0, PT, R34, 0x7f, PT ;  /* 0x0000007f2200780c */ /* 0x000fca0003f04270 */
[----:B------:R-:W-:Y:S01]  /*04c0*/  @!P2 IMAD.MOV R4, RZ, RZ, -R4 ;  /* 0x000000ffff04a224 */ /* 0x000fe200078e0a04 */
[----:B------:R-:W-:-:S05]  /*04d0*/  @!P1 LOP3.LUT R4, RZ, R13, RZ, 0x33, !PT ;  /* 0x0000000dff049212 */ /* 0x000fca00078e33ff */
[----:B------:R-:W-:Y:S02]  /*04e0*/  IMAD.MOV R0, RZ, RZ, -R4 ;  /* 0x000000ffff007224 */ /* 0x000fe400078e0a04 */
[----:B------:R-:W-:Y:S02]  /*04f0*/  IMAD.SHL.U32 R4, R4, 0x80, RZ ;  /* 0x0000008004047824 */ /* 0x000fe400078e00ff */
[----:B------:R-:W-:Y:S02]  /*0500*/  IMAD R0, R13, R0, R10 ;  /* 0x000000000d007224 */ /* 0x000fe400078e020a */
[----:B------:R-:W-:Y:S02]  /*0510*/  VIADD R18, R4, 0x1 ;  /* 0x0000000104127836 */ /* 0x000fe40000000000 */
[----:B------:R-:W-:Y:S02]  /*0520*/  IMAD.IADD R5, R8, 0x1, R0 ;  /* 0x0000000108057824 */ /* 0x000fe400078e0200 */
[----:B------:R-:W-:-:S02]  /*0530*/  VIADD R17, R4, 0x2 ;  /* 0x0000000204117836 */ /* 0x000fc40000000000 */
[----:B------:R-:W-:Y:S02]  /*0540*/  IMAD R234, R5, 0x200, R32 ;  /* 0x0000020005ea7824 */ /* 0x000fe400078e0220 */
[C---:B------:R-:W-:Y:S02]  /*0550*/  VIADD R21, R4.reuse, 0x3 ;  /* 0x0000000304157836 */ /* 0x040fe40000000000 */
[C---:B------:R-:W-:Y:S02]  /*0560*/  VIADD R20, R4.reuse, 0x4 ;  /* 0x0000000404147836 */ /* 0x040fe40000000000 */
[C---:B------:R-:W-:Y:S02]  /*0570*/  VIADD R22, R4.reuse, 0x5 ;  /* 0x0000000504167836 */ /* 0x040fe40000000000 */
[C---:B------:R-:W-:Y:S02]  /*0580*/  VIADD R19, R4.reuse, 0x6 ;  /* 0x0000000604137836 */ /* 0x040fe40000000000 */
[----:B------:R-:W-:-:S02]  /*0590*/  VIADD R24, R4, 0x7 ;  /* 0x0000000704187836 */ /* 0x000fc40000000000 */
[C---:B------:R-:W-:Y:S02]  /*05a0*/  VIADD R23, R4.reuse, 0x8 ;  /* 0x0000000804177836 */ /* 0x040fe40000000000 */
        /* <DEDUP_REMOVED lines=121> */
[----:B------:R-:W-:Y:S01]  /*0d40*/  VIADD R235, R234, 0x180 ;  /* 0x00000180eaeb7836 */ /* 0x000fe20000000000 */
[----:B0-----:R-:W-:Y:S06]  /*0d50*/  @P0 BRA `(.L_x_0) ;  /* 0x00000018008c0947 */ /* 0x001fec0003800000 */
[----:B------:R-:W-:Y:S01]  /*0d60*/  IMAD.SHL.U32 R0, R36, 0x10, RZ ;  /* 0x0000001024007824 */ /* 0x000fe200078e00ff */
[----:B------:R1:W-:Y:S01]  /*0d70*/  STL [R1+0x400], RZ ;  /* 0x000400ff01007387 */ /* 0x0003e20000100800 */
[----:B------:R-:W-:Y:S02]  /*0d80*/  CS2R R152, SRZ ;  /* 0x0000000000987805 */ /* 0x000fe4000001ff00 */
[----:B------:R-:W-:Y:S02]  /*0d90*/  CS2R R154, SRZ ;  /* 0x00000000009a7805 */ /* 0x000fe4000001ff00 */
[----:B------:R-:W-:Y:S01]  /*0da0*/  CS2R R156, SRZ ;  /* 0x00000000009c7805 */ /* 0x000fe2000001ff00 */
[----:B------:R1:W-:Y:S01]  /*0db0*/  STL [R1+0x2224], R0 ;  /* 0x0022240001007387 */ /* 0x0003e20000100800 */
[----:B------:R-:W-:Y:S02]  /*0dc0*/  CS2R R158, SRZ ;  /* 0x00000000009e7805 */ /* 0x000fe4000001ff00 */
[----:B------:R-:W-:-:S02]  /*0dd0*/  CS2R R160, SRZ ;  /* 0x0000000000a07805 */ /* 0x000fc4000001ff00 */
[----:B------:R-:W-:Y:S01]  /*0de0*/  CS2R R162, SRZ ;  /* 0x0000000000a27805 */ /* 0x000fe2000001ff00 */
[----:B------:R1:W-:Y:S01]  /*0df0*/  STL [R1+0x404], RZ ;  /* 0x000404ff01007387 */ /* 0x0003e20000100800 */
[----:B------:R-:W-:Y:S02]  /*0e00*/  CS2R R164, SRZ ;  /* 0x0000000000a47805 */ /* 0x000fe4000001ff00 */
[----:B------:R-:W-:Y:S02]  /*0e10*/  CS2R R166, SRZ ;  /* 0x0000000000a67805 */ /* 0x000fe4000001ff00 */
[----:B------:R-:W-:Y:S01]  /*0e20*/  CS2R R168, SRZ ;  /* 0x0000000000a87805 */ /* 0x000fe2000001ff00 */
[----:B------:R1:W-:Y:S01]  /*0e30*/  STL [R1+0x408], RZ ;  /* 0x000408ff01007387 */ /* 0x0003e20000100800 */
        /* <DEDUP_REMOVED lines=115> */
[----:B------:R1:W-:Y:S04]  /*1570*/  STL [R1+0x47c], RZ ;  /* 0x00047cff01007387 */ /* 0x0003e80000100800 */
        /* <DEDUP_REMOVED lines=224> */
[----:B------:R1:W-:Y:S04]  /*2380*/  STL [R1], RZ ;  /* 0x000000ff01007387 */ /* 0x0003e80000100800 */
        /* <DEDUP_REMOVED lines=62> */
[----:B------:R1:W-:Y:S01]  /*2770*/  STL [R1+0xfc], RZ ;  /* 0x0000fcff01007387 */ /* 0x0003e20000100800 */
[----:B------:R-:W-:Y:S05]  /*2780*/  BRA `(.L_x_1) ;  /* 0x0000042400507947 */ /* 0x000fea0003800000 */
.L_x_0:
[----:B------:R-:W-:Y:S01]  /*2790*/  IABS R16, R2 ;  /* 0x0000000200107213 */ /* 0x000fe20000000000 */
[----:B------:R-:W0:Y:S01]  /*27a0*/  LDC R226, c[0x0][0x234] ;  /* 0x00008d00ffe27b82 */ /* 0x000e220000000800 */
[----:B------:R-:W-:Y:S02]  /*27b0*/  IABS R6, R3 ;  /* 0x0000000300067213 */ /* 0x000fe40000000000 */
[----:B------:R-:W1:Y:S01]  /*27c0*/  I2F.RP R0, R16 ;  /* 0x0000001000007306 */ /* 0x000e620000209400 */
[----:B------:R-:W-:Y:S02]  /*27d0*/  IABS R11, R234 ;  /* 0x000000ea000b7213 */ /* 0x000fe40000000000 */
[----:B------:R-:W-:Y:S02]  /*27e0*/  IABS R116, R236 ;  /* 0x000000ec00747213 */ /* 0x000fe40000000000 */
[----:B------:R-:W-:Y:S02]  /*27f0*/  IABS R118, R235 ;  /* 0x000000eb00767213 */ /* 0x000fe40000000000 */
[----:B------:R-:W-:Y:S01]  /*2800*/  ISETP.GE.AND P6, PT, R234, RZ, PT ;  /* 0x000000ffea00720c */ /* 0x000fe20003fc6270 */
[----:B------:R-:W2:Y:S01]  /*2810*/  I2F.RP R5, R6 ;  /* 0x0000000600057306 */ /* 0x000ea20000209400 */
[----:B------:R-:W-:-:S02]  /*2820*/  ISETP.GE.AND P4, PT, R129, RZ, PT ;  /* 0x000000ff8100720c */ /* 0x000fc40003f86270 */
[----:B------:R-:W-:Y:S02]  /*2830*/  IABS R139, R129 ;  /* 0x00000081008b7213 */ /* 0x000fe40000000000 */
[----:B------:R-:W-:Y:S02]  /*2840*/  IABS R137, R131 ;  /* 0x0000008300897213 */ /* 0x000fe40000000000 */
[----:B------:R-:W-:Y:S01]  /*2850*/  ISETP.GE.AND P5, PT, R131, RZ, PT ;  /* 0x000000ff8300720c */ /* 0x000fe20003fa6270 */
[----:B-1----:R-:W1:Y:S01]  /*2860*/  MUFU.RCP R0, R0 ;  /* 0x0000000000007308 */ /* 0x002e620000001000 */
[----:B------:R-:W-:Y:S02]  /*2870*/  IABS R141, R150 ;  /* 0x00000096008d7213 */ /* 0x000fe40000000000 */
[----:B------:R-:W-:Y:S02]  /*2880*/  IABS R143, R148 ;  /* 0x00000094008f7213 */ /* 0x000fe40000000000 */
[----:B------:R-:W-:-:S02]  /*2890*/  IABS R217, R149 ;  /* 0x0000009500d97213 */ /* 0x000fc40000000000 */
[----:B------:R-:W-:Y:S01]  /*28a0*/  IABS R215, R147 ;  /* 0x0000009300d77213 */ /* 0x000fe20000000000 */
[----:B--2---:R-:W2:Y:S01]  /*28b0*/  MUFU.RCP R5, R5 ;  /* 0x0000000500057308 */ /* 0x004ea20000001000 */
[----:B------:R-:W-:Y:S02]  /*28c0*/  IABS R211, R144 ;  /* 0x0000009000d37213 */ /* 0x000fe40000000000 */
[----:B------:R-:W-:Y:S02]  /*28d0*/  IABS R213, R146 ;  /* 0x0000009200d57213 */ /* 0x000fe40000000000 */
[----:B------:R-:W-:Y:S02]  /*28e0*/  IABS R209, R145 ;  /* 0x0000009100d17213 */ /* 0x000fe40000000000 */
[----:B------:R-:W-:Y:S01]  /*28f0*/  IABS R207, R140 ;  /* 0x0000008c00cf7213 */ /* 0x000fe20000000000 */
[----:B-1----:R-:W-:Y:S01]  /*2900*/  VIADD R14, R0, 0xffffffe ;  /* 0x0ffffffe000e7836 */ /* 0x002fe20000000000 */
[----:B------:R-:W-:-:S02]  /*2910*/  IABS R205, R142 ;  /* 0x0000008e00cd7213 */ /* 0x000fc40000000000 */
[----:B------:R-:W-:Y:S01]  /*2920*/  IABS R203, R13 ;  /* 0x0000000d00cb7213 */ /* 0x000fe20000000000 */
[----:B------:R1:W3:Y:S01]  /*2930*/  F2I.FTZ.U32.TRUNC.NTZ R15, R14 ;  /* 0x0000000e000f7305 */ /* 0x0002e2000021f000 */
[----:B------:R-:W-:Y:S02]  /*2940*/  IABS R199, R136 ;  /* 0x0000008800c77213 */ /* 0x000fe40000000000 */
[----:B------:R-:W-:Y:S01]  /*2950*/  IABS R201, R138 ;  /* 0x0000008a00c97213 */ /* 0x000fe20000000000 */
[----:B--2---:R-:W-:Y:S01]  /*2960*/  VIADD R8, R5, 0xffffffe ;  /* 0x0ffffffe05087836 */ /* 0x004fe20000000000 */
[----:B------:R-:W-:Y:S02]  /*2970*/  IABS R197, R133 ;  /* 0x0000008500c57213 */ /* 0x000fe40000000000 */
[----:B------:R-:W-:Y:S01]  /*2980*/  IABS R195, R130 ;  /* 0x0000008200c37213 */ /* 0x000fe20000000000 */
[----:B------:R2:W4:Y:S01]  /*2990*/  F2I.FTZ.U32.TRUNC.NTZ R9, R8 ;  /* 0x0000000800097305 */ /* 0x000522000021f000 */
[----:B-1----:R-:W-:Y:S01]  /*29a0*/  IMAD.MOV.U32 R14, RZ, RZ, RZ ;  /* 0x000000ffff0e7224 */ /* 0x002fe200078e00ff */
[----:B------:R-:W-:-:S02]  /*29b0*/  IABS R193, R132 ;  /* 0x0000008400c17213 */ /* 0x000fc40000000000 */
[----:B------:R-:W-:Y:S02]  /*29c0*/  IABS R191, R128 ;  /* 0x0000008000bf7213 */ /* 0x000fe40000000000 */
[----:B------:R-:W-:Y:S01]  /*29d0*/  IABS R175, R127 ;  /* 0x0000007f00af7213 */ /* 0x000fe20000000000 */
[--C-:B---3--:R-:W-:Y:S01]  /*29e0*/  IMAD.MOV R7, RZ, RZ, -R15.reuse ;  /* 0x000000ffff077224 */ /* 0x108fe200078e0a0f */
[----:B------:R-:W-:Y:S01]  /*29f0*/  IABS R177, R126 ;  /* 0x0000007e00b17213 */ /* 0x000fe20000000000 */
[----:B--2---:R-:W-:Y:S01]  /*2a00*/  IMAD.MOV.U32 R8, RZ, RZ, RZ ;  /* 0x000000ffff087224 */ /* 0x004fe200078e00ff */
[----:B------:R-:W-:Y:S01]  /*2a10*/  IABS R223, R125 ;  /* 0x0000007d00df7213 */ /* 0x000fe20000000000 */
[----:B------:R-:W-:Y:S01]  /*2a20*/  IMAD R7, R7, R16, RZ ;  /* 0x0000001007077224 */ /* 0x000fe200078e02ff */
[----:B------:R-:W-:Y:S02]  /*2a30*/  IABS R229, R123 ;  /* 0x0000007b00e57213 */ /* 0x000fe40000000000 */
[----:B------:R-:W-:Y:S01]  /*2a40*/  IABS R227, R124 ;  /* 0x0000007c00e37213 */ /* 0x000fe20000000000 */
[----:B------:R-:W-:Y:S01]  /*2a50*/  IMAD.HI.U32 R15, R15, R7, R14 ;  /* 0x000000070f0f7227 */ /* 0x000fe200078e000e */
[----:B------:R-:W-:-:S02]  /*2a60*/  IABS R14, R237 ;  /* 0x000000ed000e7213 */ /* 0x000fc40000000000 */
[----:B------:R-:W-:Y:S01]  /*2a70*/  IABS R231, R122 ;  /* 0x0000007a00e77213 */ /* 0x000fe20000000000 */
[----:B----4-:R-:W-:Y:S01]  /*2a80*/  IMAD.MOV R119, RZ, RZ, -R9 ;  /* 0x000000ffff777224 */ /* 0x010fe200078e0a09 */
[----:B------:R-:W-:Y:S01]  /*2a90*/  IABS R243, R121 ;  /* 0x0000007900f37213 */ /* 0x000fe20000000000 */
[C---:B------:R-:W-:Y:S01]  /*2aa0*/  IMAD.HI.U32 R0, R15.reuse, R11, RZ ;  /* 0x0000000b0f007227 */ /* 0x040fe200078e00ff */
[----:B------:R-:W-:Y:S02]  /*2ab0*/  IABS R245, R120 ;  /* 0x0000007800f57213 */ /* 0x000fe40000000000 */
[----:B------:R-:W-:Y:S01]  /*2ac0*/  IABS R247, R117 ;  /* 0x0000007500f77213 */ /* 0x000fe20000000000 */
[----:B------:R-:W-:Y:S01]  /*2ad0*/  IMAD.MOV R0, RZ, RZ, -R0 ;  /* 0x000000ffff007224 */ /* 0x000fe200078e0a00 */
[----:B------:R-:W-:Y:S01]  /*2ae0*/  IABS R251, R115 ;  /* 0x0000007300fb7213 */ /* 0x000fe20000000000 */
[----:B------:R-:W-:Y:S01]  /*2af0*/  IMAD.HI.U32 R5, R15, R14, RZ ;  /* 0x0000000e0f057227 */ /* 0x000fe200078e00ff */
[----:B------:R-:W-:-:S02]  /*2b00*/  IABS R249, R113 ;  /* 0x0000007100f97213 */ /* 0x000fc40000000000 */
[----:B------:R-:W-:Y:S01]  /*2b10*/  IABS R206, R114 ;  /* 0x0000007200ce7213 */ /* 0x000fe20000000000 */
[C---:B------:R-:W-:Y:S01]  /*2b20*/  IMAD R0, R16.reuse, R0, R11 ;  /* 0x0000000010007224 */ /* 0x040fe200078e020b */
[----:B------:R-:W-:Y:S01]  /*2b30*/  IABS R200, R109 ;  /* 0x0000006d00c87213 */ /* 0x000fe20000000000 */
[C---:B------:R-:W-:Y:S01]  /*2b40*/  IMAD.HI.U32 R7, R15.reuse, R116, RZ ;  /* 0x000000740f077227 */ /* 0x040fe200078e00ff */
[----:B------:R-:W-:Y:S02]  /*2b50*/  IABS R202, R108 ;  /* 0x0000006c00ca7213 */ /* 0x000fe40000000000 */
[C---:B------:R-:W-:Y:S01]  /*2b60*/  ISETP.GT.U32.AND P0, PT, R16.reuse, R0, PT ;  /* 0x000000001000720c */ /* 0x040fe20003f04070 */
[----:B------:R-:W-:Y:S01]  /*2b70*/  IMAD.HI.U32 R15, R15, R118, RZ ;  /* 0x000000760f0f7227 */ /* 0x000fe200078e00ff */
[----:B------:R-:W-:Y:S02]  /*2b80*/  IABS R204, R112 ;  /* 0x0000007000cc7213 */ /* 0x000fe40000000000 */
[----:B------:R-:W-:Y:S01]  /*2b90*/  IABS R198, R110 ;  /* 0x0000006e00c67213 */ /* 0x000fe20000000000 */
[----:B------:R-:W-:Y:S01]  /*2ba0*/  IMAD.MOV R5, RZ, RZ, -R5 ;  /* 0x000000ffff057224 */ /* 0x000fe200078e0a05 */
[----:B------:R-:W-:Y:S01]  /*2bb0*/  IABS R196, R111 ;  /* 0x0000006f00c47213 */ /* 0x000fe20000000000 */
[----:B------:R-:W-:Y:S01]  /*2bc0*/  IMAD.MOV R15, RZ, RZ, -R15 ;  /* 0x000000ffff0f7224 */ /* 0x000fe200078e0a0f */
[----:B------:R-:W-:Y:S01]  /*2bd0*/  IABS R194, R106 ;  /* 0x0000006a00c27213 */ /* 0x000fe20000000000 */
[C---:B------:R-:W-:Y:S01]  /*2be0*/  IMAD R5, R16.reuse, R5, R14 ;  /* 0x0000000510057224 */ /* 0x040fe200078e020e */
[----:B------:R-:W-:Y:S01]  /*2bf0*/  IABS R192, R105 ;  /* 0x0000006900c07213 */ /* 0x000fe20000000000 */
[C---:B------:R-:W-:Y:S01]  /*2c00*/  IMAD R14, R16.reuse, R15, R118 ;  /* 0x0000000f100e7224 */ /* 0x040fe200078e0276 */
[----:B------:R-:W-:Y:S01]  /*2c10*/  IABS R15, R4 ;  /* 0x00000004000f7213 */ /* 0x000fe20000000000 */
[----:B------:R-:W-:Y:S01]  /*2c20*/  IMAD.MOV R7, RZ, RZ, -R7 ;  /* 0x000000ffff077224 */ /* 0x000fe200078e0a07 */
[----:B------:R-:W-:Y:S01]  /*2c30*/  ISETP.GT.U32.AND P1, PT, R16, R5, PT ;  /* 0x000000051000720c */ /* 0x000fe20003f24070 */
[----:B------:R-:W-:Y:S01]  /*2c40*/  @!P0 IMAD.IADD R0, R0, 0x1, -R16 ;  /* 0x0000000100008824 */ /* 0x000fe200078e0a10 */
[C---:B------:R-:W-:Y:S01]  /*2c50*/  ISETP.GT.U32.AND P3, PT, R16.reuse, R14, PT ;  /* 0x0000000e1000720c */ /* 0x040fe20003f64070 */
[C---:B------:R-:W-:Y:S01]  /*2c60*/  IMAD R11, R16.reuse, R7, R116 ;  /* 0x00000007100b7224 */ /* 0x040fe200078e0274 */
[----:B------:R-:W-:Y:S01]  /*2c70*/  IABS R190, R107 ;  /* 0x0000006b00be7213 */ /* 0x000fe20000000000 */
[----:B------:R-:W-:Y:S01]  /*2c80*/  IMAD R7, R119, R6, RZ ;  /* 0x0000000677077224 */ /* 0x000fe200078e02ff */
[C---:B------:R-:W-:Y:S01]  /*2c90*/  ISETP.GT.U32.AND P0, PT, R16.reuse, R0, PT ;  /* 0x000000001000720c */ /* 0x040fe20003f04070 */
[----:B------:R-:W-:Y:S01]  /*2ca0*/  IMAD.MOV.U32 R119, RZ, RZ, R15 ;  /* 0x000000ffff777224 */ /* 0x000fe200078e000f */
[----:B------:R-:W-:Y:S01]  /*2cb0*/  ISETP.GT.U32.AND P2, PT, R16, R11, PT ;  /* 0x0000000b1000720c */ /* 0x000fe20003f44070 */
[----:B------:R-:W-:Y:S01]  /*2cc0*/  IMAD.HI.U32 R7, R9, R7, R8 ;  /* 0x0000000709077227 */ /* 0x000fe200078e0008 */
[----:B------:R-:W-:-:S02]  /*2cd0*/  IABS R188, R12 ;  /* 0x0000000c00bc7213 */ /* 0x000fc40000000000 */
[----:B------:R-:W-:Y:S01]  /*2ce0*/  IABS R186, R104 ;  /* 0x0000006800ba7213 */ /* 0x000fe20000000000 */
[--C-:B------:R-:W-:Y:S01]  /*2cf0*/  @!P1 IMAD.IADD R5, R5, 0x1, -R16.reuse ;  /* 0x0000000105059824 */ /* 0x100fe200078e0a10 */
[----:B------:R-:W-:Y:S01]  /*2d00*/  IABS R184, R103 ;  /* 0x0000006700b87213 */ /* 0x000fe20000000000 */
[--C-:B------:R-:W-:Y:S01]  /*2d10*/  @!P3 IMAD.IADD R14, R14, 0x1, -R16.reuse ;  /* 0x000000010e0eb824 */ /* 0x100fe200078e0a10 */
[----:B------:R-:W-:Y:S01]  /*2d20*/  IABS R241, R100 ;  /* 0x0000006400f17213 */ /* 0x000fe20000000000 */
[----:B------:R-:W-:Y:S01]  /*2d30*/  IMAD.HI.U32 R8, R7, R119, RZ ;  /* 0x0000007707087227 */ /* 0x000fe200078e00ff */
[C---:B------:R-:W-:Y:S02]  /*2d40*/  ISETP.GT.U32.AND P1, PT, R16.reuse, R5, PT ;  /* 0x000000051000720c */ /* 0x040fe40003f24070 */
[----:B------:R-:W-:Y:S01]  /*2d50*/  ISETP.GT.U32.AND P3, PT, R16, R14, PT ;  /* 0x0000000e1000720c */ /* 0x000fe20003f64070 */
[--C-:B------:R-:W-:Y:S01]  /*2d60*/  @!P0 IMAD.IADD R0, R0, 0x1, -R16.reuse ;  /* 0x0000000100008824 */ /* 0x100fe200078e0a10 */
[----:B------:R-:W-:Y:S01]  /*2d70*/  ISETP.GE.AND P0, PT, R135, RZ, PT ;  /* 0x000000ff8700720c */ /* 0x000fe20003f06270 */
[----:B------:R-:W-:Y:S01]  /*2d80*/  @!P2 IMAD.IADD R11, R11, 0x1, -R16 ;  /* 0x000000010b0ba824 */ /* 0x000fe200078e0a10 */
[----:B------:R-:W-:Y:S01]  /*2d90*/  IABS R135, R135 ;  /* 0x0000008700877213 */ /* 0x000fe20000000000 */
[----:B------:R-:W-:Y:S01]  /*2da0*/  IMAD.MOV R8, RZ, RZ, -R8 ;  /* 0x000000ffff087224 */ /* 0x000fe200078e0a08 */
[----:B------:R-:W-:Y:S01]  /*2db0*/  IABS R239, R101 ;  /* 0x0000006500ef7213 */ /* 0x000fe20000000000 */
[----:B------:R-:W-:Y:S01]  /*2dc0*/  @!P6 IMAD.MOV R0, RZ, RZ, -R0 ;  /* 0x000000ffff00e224 */ /* 0x000fe200078e0a00 */
[----:B------:R-:W-:Y:S01]  /*2dd0*/  ISETP.GT.U32.AND P2, PT, R16, R11, PT ;  /* 0x0000000b1000720c */ /* 0x000fe20003f44070 */
[----:B------:R-:W-:Y:S01]  /*2de0*/  IMAD.MOV.U32 R129, RZ, RZ, R135 ;  /* 0x000000ffff817224 */ /* 0x000fe200078e0087 */
[----:B------:R-:W-:Y:S01]  /*2df0*/  IABS R225, R102 ;  /* 0x0000006600e17213 */ /* 0x000fe20000000000 */
[----:B------:R-:W-:Y:S01]  /*2e00*/  IMAD R119, R6, R8, R119 ;  /* 0x0000000806777224 */ /* 0x000fe200078e0277 */
[----:B------:R-:W-:Y:S01]  /*2e10*/  IABS R221, R97 ;  /* 0x0000006100dd7213 */ /* 0x000fe20000000000 */
[----:B------:R-:W-:Y:S01]  /*2e20*/  @!P3 IMAD.IADD R14, R14, 0x1, -R16 ;  /* 0x000000010e0eb824 */ /* 0x000fe200078e0a10 */
[----:B------:R-:W-:Y:S01]  /*2e30*/  ISETP.GE.AND P3, PT, R237, RZ, PT ;  /* 0x000000ffed00720c */ /* 0x000fe20003f66270 */
[----:B------:R-:W-:Y:S01]  /*2e40*/  IMAD.HI.U32 R8, R7, R129, RZ ;  /* 0x0000008107087227 */ /* 0x000fe200078e00ff */
[----:B------:R-:W-:-:S02]  /*2e50*/  ISETP.GT.U32.AND P6, PT, R6, R119, PT ;  /* 0x000000770600720c */ /* 0x000fc40003fc4070 */
[----:B------:R-:W-:Y:S01]  /*2e60*/  IABS R219, R98 ;  /* 0x0000006200db7213 */ /* 0x000fe20000000000 */
[----:B------:R-:W-:Y:S01]  /*2e70*/  IMAD.MOV R8, RZ, RZ, -R8 ;  /* 0x000000ffff087224 */ /* 0x000fe200078e0a08 */
[----:B------:R-:W-:Y:S01]  /*2e80*/  IABS R189, R99 ;  /* 0x0000006300bd7213 */ /* 0x000fe20000000000 */
[--C-:B------:R-:W-:Y:S01]  /*2e90*/  @!P1 IMAD.IADD R5, R5, 0x1, -R16.reuse ;  /* 0x0000000105059824 */ /* 0x100fe200078e0a10 */
[----:B------:R-:W-:Y:S01]  /*2ea0*/  ISETP.GE.AND P1, PT, R134, RZ, PT ;  /* 0x000000ff8600720c */ /* 0x000fe20003f26270 */
[----:B------:R-:W-:Y:S01]  /*2eb0*/  IMAD R129, R6, R8, R129 ;  /* 0x0000000806817224 */ /* 0x000fe200078e0281 */
[----:B------:R-:W-:Y:S01]  /*2ec0*/  IABS R134, R134 ;  /* 0x0000008600867213 */ /* 0x000fe20000000000 */
[----:B------:R-:W-:Y:S01]  /*2ed0*/  @!P2 IMAD.IADD R11, R11, 0x1, -R16 ;  /* 0x000000010b0ba824 */ /* 0x000fe200078e0a10 */
[----:B------:R-:W-:Y:S01]  /*2ee0*/  ISETP.GE.AND P2, PT, R236, RZ, PT ;  /* 0x000000ffec00720c */ /* 0x000fe20003f46270 */
[----:B------:R-:W-:Y:S01]  /*2ef0*/  IMAD.MOV.U32 R8, RZ, RZ, R5 ;  /* 0x000000ffff087224 */ /* 0x000fe200078e0005 */
[----:B------:R-:W-:Y:S01]  /*2f00*/  IABS R187, R95 ;  /* 0x0000005f00bb7213 */ /* 0x000fe20000000000 */
[----:B------:R-:W-:Y:S01]  /*2f10*/  IMAD.MOV.U32 R131, RZ, RZ, R134 ;  /* 0x000000ffff837224 */ /* 0x000fe200078e0086 */
[----:B------:R-:W-:Y:S01]  /*2f20*/  IABS R185, R96 ;  /* 0x0000006000b97213 */ /* 0x000fe20000000000 */
[----:B------:R-:W-:Y:S01]  /*2f30*/  @!P3 IMAD.MOV R8, RZ, RZ, -R8 ;  /* 0x000000ffff08b224 */ /* 0x000fe200078e0a08 */
[----:B------:R-:W-:Y:S01]  /*2f40*/  ISETP.GE.AND P3, PT, R235, RZ, PT ;  /* 0x000000ffeb00720c */ /* 0x000fe20003f66270 */
[----:B------:R-:W-:Y:S01]  /*2f50*/  IMAD.HI.U32 R15, R7, R137, RZ ;  /* 0x00000089070f7227 */ /* 0x000fe200078e00ff */
[----:B------:R-:W-:-:S02]  /*2f60*/  IABS R183, R92 ;  /* 0x0000005c00b77213 */ /* 0x000fc40000000000 */
[----:B------:R-:W-:Y:S01]  /*2f70*/  IABS R181, R93 ;  /* 0x0000005d00b57213 */ /* 0x000fe20000000000 */
[----:B------:R-:W-:Y:S01]  /*2f80*/  @!P6 IMAD.IADD R119, R119, 0x1, -R6 ;  /* 0x000000017777e824 */ /* 0x000fe200078e0a06 */
[----:B------:R-:W-:Y:S01]  /*2f90*/  ISETP.NE.AND P6, PT, R2, RZ, PT ;  /* 0x000000ff0200720c */ /* 0x000fe20003fc5270 */
[----:B------:R-:W-:Y:S01]  /*2fa0*/  IMAD.HI.U32 R9, R7, R131, RZ ;  /* 0x0000008307097227 */ /* 0x000fe200078e00ff */
[----:B------:R-:W-:Y:S02]  /*2fb0*/  IABS R179, R94 ;  /* 0x0000005e00b37213 */ /* 0x000fe40000000000 */
[----:B------:R-:W-:Y:S01]  /*2fc0*/  IABS R171, R89 ;  /* 0x0000005900ab7213 */ /* 0x000fe20000000000 */
[----:B------:R-:W-:Y:S01]  /*2fd0*/  IMAD.MOV R15, RZ, RZ, -R15 ;  /* 0x000000ffff0f7224 */ /* 0x000fe200078e0a0f */
[----:B------:R-:W-:Y:S01]  /*2fe0*/  IABS R169, R90 ;  /* 0x0000005a00a97213 */ /* 0x000fe20000000000 */
[----:B------:R-:W-:Y:S01]  /*2ff0*/  @!P2 IMAD.MOV R11, RZ, RZ, -R11 ;  /* 0x000000ffff0ba224 */ /* 0x000fe200078e0a0b */
[C---:B------:R-:W-:Y:S01]  /*3000*/  ISETP.GT.U32.AND P2, PT, R6.reuse, R119, PT ;  /* 0x000000770600720c */ /* 0x040fe20003f44070 */
[----:B------:R-:W-:Y:S01]  /*3010*/  IMAD.MOV R9, RZ, RZ, -R9 ;  /* 0x000000ffff097224 */ /* 0x000fe200078e0a09 */
[----:B------:R-:W-:Y:S01]  /*3020*/  IABS R173, R88 ;  /* 0x0000005800ad7213 */ /* 0x000fe20000000000 */
[C---:B------:R-:W-:Y:S01]  /*3030*/  IMAD R137, R6.reuse, R15, R137 ;  /* 0x0000000f06897224 */ /* 0x040fe200078e0289 */
[----:B------:R-:W-:Y:S01]  /*3040*/  LOP3.LUT R15, RZ, R2, RZ, 0x33, !PT ;  /* 0x00000002ff0f7212 */ /* 0x000fe200078e33ff */
[----:B------:R-:W-:Y:S01]  /*3050*/  @!P3 IMAD.MOV R14, RZ, RZ, -R14 ;  /* 0x000000ffff0eb224 */ /* 0x000fe200078e0a0e */
[C---:B------:R-:W-:Y:S01]  /*3060*/  ISETP.GT.U32.AND P3, PT, R6.reuse, R129, PT ;  /* 0x000000810600720c */ /* 0x040fe20003f64070 */
[----:B------:R-:W-:Y:S01]  /*3070*/  IMAD R131, R6, R9, R131 ;  /* 0x0000000906837224 */ /* 0x000fe200078e0283 */
[----:B------:R-:W-:Y:S01]  /*3080*/  SEL R5, R15, R0, !P6 ;  /* 0x000000000f057207 */ /* 0x000fe20007000000 */
[----:B------:R-:W-:Y:S01]  /*3090*/  IMAD.HI.U32 R16, R7, R139, RZ ;  /* 0x0000008b07107227 */ /* 0x000fe200078e00ff */
[----:B------:R-:W-:-:S02]  /*30a0*/  SEL R9, R15, R8, !P6 ;  /* 0x000000080f097207 */ /* 0x000fc40007000000 */
[----:B------:R-:W-:Y:S01]  /*30b0*/  SEL R11, R15, R11, !P6 ;  /* 0x0000000b0f0b7207 */ /* 0x000fe20007000000 */
[----:B------:R-:W-:Y:S01]  /*30c0*/  IMAD.HI.U32 R2, R7, R141, RZ ;  /* 0x0000008d07027227 */ /* 0x000fe200078e00ff */
[----:B------:R-:W-:Y:S02]  /*30d0*/  SEL R0, R15, R14, !P6 ;  /* 0x0000000e0f007207 */ /* 0x000fe40007000000 */
[----:B------:R-:W-:Y:S01]  /*30e0*/  ISETP.GT.U32.AND P6, PT, R6, R131, PT ;  /* 0x000000830600720c */ /* 0x000fe20003fc4070 */
[----:B------:R-:W-:Y:S01]  /*30f0*/  @!P2 IMAD.IADD R119, R119, 0x1, -R6 ;  /* 0x000000017777a824 */ /* 0x000fe200078e0a06 */
[----:B------:R-:W-:Y:S01]  /*3100*/  ISETP.GE.AND P2, PT, R4, RZ, PT ;  /* 0x000000ff0400720c */ /* 0x000fe20003f46270 */
[----:B------:R-:W-:Y:S01]  /*3110*/  IMAD.MOV R16, RZ, RZ, -R16 ;  /* 0x000000ffff107224 */ /* 0x000fe200078e0a10 */
[----:B------:R-:W-:Y:S01]  /*3120*/  IABS R167, R91 ;  /* 0x0000005b00a77213 */ /* 0x000fe20000000000 */
[----:B------:R-:W-:Y:S01]  /*3130*/  IMAD.MOV R8, RZ, RZ, -R2 ;  /* 0x000000ffff087224 */ /* 0x000fe200078e0a02 */
[----:B------:R-:W-:Y:S01]  /*3140*/  IABS R165, R86 ;  /* 0x0000005600a57213 */ /* 0x000fe20000000000 */
[----:B------:R-:W-:Y:S01]  /*3150*/  VIADD R2, R228, 0x10000 ;  /* 0x00010000e4027836 */ /* 0x000fe20000000000 */
[----:B------:R-:W-:Y:S01]  /*3160*/  IABS R159, R84 ;  /* 0x00000054009f7213 */ /* 0x000fe20000000000 */
[----:B------:R-:W-:Y:S01]  /*3170*/  IMAD R139, R6, R16, R139 ;  /* 0x00000010068b7224 */ /* 0x000fe200078e028b */
[----:B------:R-:W-:Y:S01]  /*3180*/  IABS R163, R87 ;  /* 0x0000005700a37213 */ /* 0x000fe20000000000 */
[----:B------:R-:W-:Y:S01]  /*3190*/  @!P3 IMAD.IADD R129, R129, 0x1, -R6 ;  /* 0x000000018181b824 */ /* 0x000fe200078e0a06 */
[----:B------:R-:W-:Y:S01]  /*31a0*/  SHF.R.U32.HI R2, RZ, 0x4, R2 ;  /* 0x00000004ff027819 */ /* 0x000fe20000011602 */
[----:B------:R-:W-:Y:S01]  /*31b0*/  IMAD.HI.U32 R16, R7, R143, RZ ;  /* 0x0000008f07107227 */ /* 0x000fe200078e00ff */
[----:B------:R-:W-:-:S02]  /*31c0*/  IABS R161, R85 ;  /* 0x0000005500a17213 */ /* 0x000fc40000000000 */
[----:B------:R-:W-:Y:S01]  /*31d0*/  SGXT.U32 R2, R2, 0xe ;  /* 0x0000000e0202781a */ /* 0x000fe20000000000 */
[----:B------:R-:W-:Y:S01]  /*31e0*/  @!P6 IMAD.IADD R131, R131, 0x1, -R6 ;  /* 0x000000018383e824 */ /* 0x000fe200078e0a06 */
[C---:B------:R-:W-:Y:S01]  /*31f0*/  ISETP.GT.U32.AND P6, PT, R6.reuse, R129, PT ;  /* 0x000000810600720c */ /* 0x040fe20003fc4070 */
[----:B------:R-:W-:Y:S01]  /*3200*/  IMAD.MOV R16, RZ, RZ, -R16 ;  /* 0x000000ffff107224 */ /* 0x000fe200078e0a10 */
[----:B------:R-:W-:Y:S01]  /*3210*/  IABS R157, R83 ;  /* 0x00000053009d7213 */ /* 0x000fe20000000000 */
[C---:B------:R-:W-:Y:S01]  /*3220*/  IMAD R141, R6.reuse, R8, R141 ;  /* 0x00000008068d7224 */ /* 0x040fe200078e028d */
[C---:B------:R-:W-:Y:S01]  /*3230*/  ISETP.GT.U32.AND P3, PT, R6.reuse, R131, PT ;  /* 0x000000830600720c */ /* 0x040fe20003f64070 */
[----:B------:R-:W-:Y:S01]  /*3240*/  IMAD R143, R6, R16, R143 ;  /* 0x00000010068f7224 */ /* 0x000fe200078e028f */
[----:B------:R-:W-:Y:S01]  /*3250*/  IABS R153, R79 ;  /* 0x0000004f00997213 */ /* 0x000fe20000000000 */
[----:B------:R-:W-:Y:S01]  /*3260*/  IMAD.MOV.U32 R8, RZ, RZ, RZ ;  /* 0x000000ffff087224 */ /* 0x000fe200078e00ff */
[----:B------:R-:W-:Y:S01]  /*3270*/  IABS R155, R82 ;  /* 0x00000052009b7213 */ /* 0x000fe20000000000 */
[----:B------:R-:W-:Y:S01]  /*3280*/  @!P2 IMAD.MOV R119, RZ, RZ, -R119 ;  /* 0x000000ffff77a224 */ /* 0x000fe200078e0a77 */
[----:B------:R-:W-:Y:S01]  /*3290*/  IADD3 R16, P2, R2, 0x2, RZ ;  /* 0x0000000202107810 */ /* 0x000fe20007f5e0ff */
[----:B------:R-:W-:Y:S01]  /*32a0*/  IMAD.HI.U32 R14, R7, R217, RZ ;  /* 0x000000d9070e7227 */ /* 0x000fe200078e00ff */
[----:B------:R-:W-:-:S02]  /*32b0*/  IABS R151, R80 ;  /* 0x0000005000977213 */ /* 0x000fc40000000000 */
[----:B------:R-:W-:Y:S01]  /*32c0*/  IADD3.X R8, R8, 0x40000040, RZ, P2, !PT ;  /* 0x4000004008087810 */ /* 0x000fe200017fe4ff */
[----:B------:R-:W-:Y:S01]  /*32d0*/  @!P6 IMAD.IADD R129, R129, 0x1, -R6 ;  /* 0x000000018181e824 */ /* 0x000fe200078e0a06 */
[C---:B------:R-:W-:Y:S01]  /*32e0*/  ISETP.GT.U32.AND P2, PT, R6.reuse, R137, PT ;  /* 0x000000890600720c */ /* 0x040fe20003f44070 */
[----:B------:R-:W-:Y:S01]  /*32f0*/  IMAD.MOV R116, RZ, RZ, -R14 ;  /* 0x000000ffff747224 */ /* 0x000fe200078e0a0e */
[C---:B------:R-:W-:Y:S01]  /*3300*/  ISETP.GT.U32.AND P6, PT, R6.reuse, R139, PT ;  /* 0x0000008b0600720c */ /* 0x040fe20003fc4070 */
[----:B------:R-:W-:Y:S01]  /*3310*/  @!P3 IMAD.IADD R131, R131, 0x1, -R6 ;  /* 0x000000018383b824 */ /* 0x000fe200078e0a06 */
[C---:B------:R-:W-:Y:S01]  /*3320*/  ISETP.GT.U32.AND P3, PT, R6.reuse, R141, PT ;  /* 0x0000008d0600720c */ /* 0x040fe20003f64070 */
[----:B------:R-:W-:Y:S01]  /*3330*/  IMAD R217, R6, R116, R217 ;  /* 0x0000007406d97224 */ /* 0x000fe200078e02d9 */
[----:B------:R-:W-:Y:S01]  /*3340*/  IABS R135, R75 ;  /* 0x0000004b00877213 */ /* 0x000fe20000000000 */
[----:B------:R-:W-:Y:S01]  /*3350*/  IMAD.HI.U32 R15, R7, R215, RZ ;  /* 0x000000d7070f7227 */ /* 0x000fe200078e00ff */
[----:B------:R-:W-:-:S02]  /*3360*/  R2UR UR18, R2 ;  /* 0x00000000021272ca */ /* 0x000fc400000e0000 */
[----:B------:R-:W-:Y:S01]  /*3370*/  R2UR UR6, R16 ;  /* 0x00000000100672ca */ /* 0x000fe200000e0000 */
[----:B------:R-:W-:Y:S01]  /*3380*/  IMAD.MOV R118, RZ, RZ, -R15 ;  /* 0x000000ffff767224 */ /* 0x000fe200078e0a0f */
[----:B------:R-:W-:Y:S01]  /*3390*/  R2UR UR7, R8 ;  /* 0x00000000080772ca */ /* 0x000fe200000e0000 */
[--C-:B------:R-:W-:Y:S01]  /*33a0*/  @!P2 IMAD.IADD R137, R137, 0x1, -R6.reuse ;  /* 0x000000018989a824 */ /* 0x100fe200078e0a06 */
[C---:B------:R-:W-:Y:S01]  /*33b0*/  ISETP.GT.U32.AND P2, PT, R6.reuse, R143, PT ;  /* 0x0000008f0600720c */ /* 0x040fe20003f44070 */
[--C-:B------:R-:W-:Y:S01]  /*33c0*/  @!P6 IMAD.IADD R139, R139, 0x1, -R6.reuse ;  /* 0x000000018b8be824 */ /* 0x100fe200078e0a06 */
[C---:B------:R-:W-:Y:S01]  /*33d0*/  ISETP.GT.U32.AND P6, PT, R6.reuse, R217, PT ;  /* 0x000000d90600720c */ /* 0x040fe20003fc4070 */
[----:B------:R-:W-:Y:S01]  /*33e0*/  @!P3 IMAD.IADD R141, R141, 0x1, -R6 ;  /* 0x000000018d8db824 */ /* 0x000fe200078e0a06 */
[----:B------:R-:W-:Y:S01]  /*33f0*/  ISETP.GT.U32.AND P3, PT, R6, R137, PT ;  /* 0x000000890600720c */ /* 0x000fe20003f64070 */
[----:B------:R-:W-:-:S04]  /*3400*/  IMAD.HI.U32 R15, R7, R211, RZ ;  /* 0x000000d3070f7227 */ /* 0x000fc800078e00ff */
[C---:B------:R-:W-:Y:S02]  /*3410*/  IMAD R215, R6.reuse, R118, R215 ;  /* 0x0000007606d77224 */ /* 0x040fe400078e02d7 */
[----:B------:R-:W-:Y:S02]  /*3420*/  IMAD.MOV R15, RZ, RZ, -R15 ;  /* 0x000000ffff0f7224 */ /* 0x000fe400078e0a0f */
[--C-:B------:R-:W-:Y:S01]  /*3430*/  @!P2 IMAD.IADD R143, R143, 0x1, -R6.reuse ;  /* 0x000000018f8fa824 */ /* 0x100fe200078e0a06 */
[C---:B------:R-:W-:Y:S01]  /*3440*/  ISETP.GT.U32.AND P2, PT, R6.reuse, R141, PT ;  /* 0x0000008d0600720c */ /* 0x040fe20003f44070 */
[----:B------:R-:W-:Y:S02]  /*3450*/  @!P6 IMAD.IADD R217, R217, 0x1, -R6 ;  /* 0x00000001d9d9e824 */ /* 0x000fe400078e0a06 */
[----:B------:R-:W-:Y:S01]  /*3460*/  @!P0 IMAD.MOV R129, RZ, RZ, -R129 ;  /* 0x000000ffff818224 */ /* 0x000fe200078e0a81 */
[C---:B------:R-:W-:Y:S01]  /*3470*/  ISETP.GT.U32.AND P6, PT, R6.reuse, R143, PT ;  /* 0x0000008f0600720c */ /* 0x040fe20003fc4070 */
[----:B------:R-:W-:Y:S01]  /*3480*/  IMAD.HI.U32 R14, R7, R213, RZ ;  /* 0x000000d5070e7227 */ /* 0x000fe200078e00ff */
[----:B------:R-:W-:-:S03]  /*3490*/  ISETP.GT.U32.AND P0, PT, R6, R139, PT ;  /* 0x0000008b0600720c */ /* 0x000fc60003f04070 */
[C---:B------:R-:W-:Y:S02]  /*34a0*/  IMAD R211, R6.reuse, R15, R211 ;  /* 0x0000000f06d37224 */ /* 0x040fe400078e02d3 */
[----:B------:R-:W-:Y:S01]  /*34b0*/  @!P3 IMAD.IADD R137, R137, 0x1, -R6 ;  /* 0x000000018989b824 */ /* 0x000fe200078e0a06 */
[C---:B------:R-:W-:Y:S01]  /*34c0*/  ISETP.GT.U32.AND P3, PT, R6.reuse, R215, PT ;  /* 0x000000d70600720c */ /* 0x040fe20003f64070 */
[----:B------:R-:W-:Y:S02]  /*34d0*/  IMAD.MOV R14, RZ, RZ, -R14 ;  /* 0x000000ffff0e7224 */ /* 0x000fe400078e0a0e */
[----:B------:R-:W-:Y:S01]  /*34e0*/  @!P1 IMAD.MOV R131, RZ, RZ, -R131 ;  /* 0x000000ffff839224 */ /* 0x000fe200078e0a83 */
[C---:B------:R-:W-:Y:S01]  /*34f0*/  ISETP.GT.U32.AND P1, PT, R6.reuse, R217, PT ;  /* 0x000000d90600720c */ /* 0x040fe20003f24070 */
[----:B------:R-:W-:Y:S01]  /*3500*/  @!P6 IMAD.IADD R143, R143, 0x1, -R6 ;  /* 0x000000018f8fe824 */ /* 0x000fe200078e0a06 */
[C---:B------:R-:W-:Y:S01]  /*3510*/  ISETP.GT.U32.AND P6, PT, R6.reuse, R211, PT ;  /* 0x000000d30600720c */ /* 0x040fe20003fc4070 */
[----:B------:R-:W-:-:S02]  /*3520*/  IMAD R213, R6, R14, R213 ;  /* 0x0000000e06d57224 */ /* 0x000fc400078e02d5 */
[----:B------:R-:W-:Y:S02]  /*3530*/  @!P0 IMAD.IADD R139, R139, 0x1, -R6 ;  /* 0x000000018b8b8824 */ /* 0x000fe400078e0a06 */
[----:B------:R-:W-:Y:S01]  /*3540*/  IMAD.HI.U32 R14, R7, R209, RZ ;  /* 0x000000d1070e7227 */ /* 0x000fe200078e00ff */
[----:B------:R-:W-:-:S03]  /*3550*/  ISETP.GT.U32.AND P0, PT, R6, R213, PT ;  /* 0x000000d50600720c */ /* 0x000fc60003f04070 */
[--C-:B------:R-:W-:Y:S01]  /*3560*/  @!P2 IMAD.IADD R141, R141, 0x1, -R6.reuse ;  /* 0x000000018d8da824 */ /* 0x100fe200078e0a06 */
[----:B------:R-:W-:Y:S01]  /*3570*/  ISETP.GE.AND P2, PT, R150, RZ, PT ;  /* 0x000000ff9600720c */ /* 0x000fe20003f46270 */
[----:B------:R-:W-:Y:S01]  /*3580*/  @!P3 IMAD.IADD R215, R215, 0x1, -R6 ;  /* 0x00000001d7d7b824 */ /* 0x000fe200078e0a06 */
[----:B------:R-:W-:Y:S01]  /*3590*/  ISETP.GE.AND P3, PT, R149, RZ, PT ;  /* 0x000000ff9500720c */ /* 0x000fe20003f66270 */
[----:B------:R-:W-:Y:S01]  /*35a0*/  IMAD.MOV R14, RZ, RZ, -R14 ;  /* 0x000000ffff0e7224 */ /* 0x000fe200078e0a0e */
[----:B------:R-:W-:Y:S01]  /*35b0*/  IABS R149, R81 ;  /* 0x0000005100957213 */ /* 0x000fe20000000000 */
[--C-:B------:R-:W-:Y:S01]  /*35c0*/  @!P1 IMAD.IADD R217, R217, 0x1, -R6.reuse ;  /* 0x00000001d9d99824 */ /* 0x100fe200078e0a06 */
[----:B------:R-:W-:Y:S01]  /*35d0*/  ISETP.GE.AND P1, PT, R148, RZ, PT ;  /* 0x000000ff9400720c */ /* 0x000fe20003f26270 */
[----:B------:R-:W-:Y:S01]  /*35e0*/  @!P6 IMAD.IADD R211, R211, 0x1, -R6 ;  /* 0x00000001d3d3e824 */ /* 0x000fe200078e0a06 */
[C---:B------:R-:W-:Y:S01]  /*35f0*/  ISETP.GT.U32.AND P6, PT, R6.reuse, R215, PT ;  /* 0x000000d70600720c */ /* 0x040fe20003fc4070 */
[----:B------:R-:W-:-:S02]  /*3600*/  IMAD R209, R6, R14, R209 ;  /* 0x0000000e06d17224 */ /* 0x000fc400078e02d1 */
[----:B------:R-:W-:-:S04]  /*3610*/  IMAD.HI.U32 R15, R7, R207, RZ ;  /* 0x000000cf070f7227 */ /* 0x000fc800078e00ff */
[----:B------:R-:W-:Y:S01]  /*3620*/  @!P0 IMAD.IADD R213, R213, 0x1, -R6 ;  /* 0x00000001d5d58824 */ /* 0x000fe200078e0a06 */
[----:B------:R-:W-:Y:S01]  /*3630*/  ISETP.GE.AND P0, PT, R147, RZ, PT ;  /* 0x000000ff9300720c */ /* 0x000fe20003f06270 */
[----:B------:R-:W-:Y:S01]  /*3640*/  @!P4 IMAD.MOV R139, RZ, RZ, -R139 ;  /* 0x000000ffff8bc224 */ /* 0x000fe200078e0a8b */
[C---:B------:R-:W-:Y:S01]  /*3650*/  ISETP.GT.U32.AND P4, PT, R6.reuse, R209, PT ;  /* 0x000000d10600720c */ /* 0x040fe20003f84070 */
[----:B------:R-:W-:Y:S01]  /*3660*/  IMAD.MOV R15, RZ, RZ, -R15 ;  /* 0x000000ffff0f7224 */ /* 0x000fe200078e0a0f */
[----:B------:R-:W-:Y:S01]  /*3670*/  IABS R147, R77 ;  /* 0x0000004d00937213 */ /* 0x000fe20000000000 */
[----:B------:R-:W-:Y:S01]  /*3680*/  @!P5 IMAD.MOV R137, RZ, RZ, -R137 ;  /* 0x000000ffff89d224 */ /* 0x000fe200078e0a89 */
[C---:B------:R-:W-:Y:S01]  /*3690*/  ISETP.GT.U32.AND P5, PT, R6.reuse, R213, PT ;  /* 0x000000d50600720c */ /* 0x040fe20003fa4070 */
[----:B------:R-:W-:Y:S01]  /*36a0*/  @!P2 IMAD.MOV R141, RZ, RZ, -R141 ;  /* 0x000000ffff8da224 */ /* 0x000fe200078e0a8d */
[C---:B------:R-:W-:Y:S01]  /*36b0*/  ISETP.GT.U32.AND P2, PT, R6.reuse, R211, PT ;  /* 0x000000d30600720c */ /* 0x040fe20003f44070 */
[----:B------:R-:W-:-:S02]  /*36c0*/  IMAD R207, R6, R15, R207 ;  /* 0x0000000f06cf7224 */ /* 0x000fc400078e02cf */
[----:B------:R-:W-:Y:S01]  /*36d0*/  @!P1 IMAD.MOV R143, RZ, RZ, -R143 ;  /* 0x000000ffff8f9224 */ /* 0x000fe200078e0a8f */
[----:B------:R-:W-:Y:S01]  /*36e0*/  ISETP.GE.AND P1, PT, R146, RZ, PT ;  /* 0x000000ff9200720c */ /* 0x000fe20003f26270 */
[----:B------:R-:W-:Y:S01]  /*36f0*/  @!P6 IMAD.IADD R215, R215, 0x1, -R6 ;  /* 0x00000001d7d7e824 */ /* 0x000fe200078e0a06 */
[----:B------:R-:W-:Y:S01]  /*3700*/  ISETP.GE.AND P6, PT, R144, RZ, PT ;  /* 0x000000ff9000720c */ /* 0x000fe20003fc6270 */
[----:B------:R-:W-:-:S04]  /*3710*/  IMAD.HI.U32 R14, R7, R205, RZ ;  /* 0x000000cd070e7227 */ /* 0x000fc800078e00ff */
[----:B------:R-:W-:Y:S01]  /*3720*/  @!P3 IMAD.MOV R217, RZ, RZ, -R217 ;  /* 0x000000ffffd9b224 */ /* 0x000fe200078e0ad9 */
[----:B------:R-:W-:Y:S01]  /*3730*/  ISETP.GT.U32.AND P3, PT, R6, R207, PT ;  /* 0x000000cf0600720c */ /* 0x000fe20003f64070 */
[----:B------:R-:W-:Y:S02]  /*3740*/  IMAD.MOV R14, RZ, RZ, -R14 ;  /* 0x000000ffff0e7224 */ /* 0x000fe400078e0a0e */
[--C-:B------:R-:W-:Y:S01]  /*3750*/  @!P4 IMAD.IADD R209, R209, 0x1, -R6.reuse ;  /* 0x00000001d1d1c824 */ /* 0x100fe200078e0a06 */
[----:B------:R-:W-:Y:S01]  /*3760*/  ISETP.GE.AND P4, PT, R142, RZ, PT ;  /* 0x000000ff8e00720c */ /* 0x000fe20003f86270 */
[--C-:B------:R-:W-:Y:S01]  /*3770*/  @!P5 IMAD.IADD R213, R213, 0x1, -R6.reuse ;  /* 0x00000001d5d5d824 */ /* 0x100fe200078e0a06 */
[----:B------:R-:W-:Y:S01]  /*3780*/  ISETP.GE.AND P5, PT, R145, RZ, PT ;  /* 0x000000ff9100720c */ /* 0x000fe20003fa6270 */
[--C-:B------:R-:W-:Y:S01]  /*3790*/  @!P2 IMAD.IADD R211, R211, 0x1, -R6.reuse ;  /* 0x00000001d3d3a824 */ /* 0x100fe200078e0a06 */
[----:B------:R-:W-:Y:S01]  /*37a0*/  ISETP.GE.AND P2, PT, R140, RZ, PT ;  /* 0x000000ff8c00720c */ /* 0x000fe20003f46270 */
[C---:B------:R-:W-:Y:S01]  /*37b0*/  IMAD R205, R6.reuse, R14, R205 ;  /* 0x0000000e06cd7224 */ /* 0x040fe200078e02cd */
[----:B------:R-:W-:Y:S01]  /*37c0*/  IABS R145, R78 ;  /* 0x0000004e00917213 */ /* 0x000fe20000000000 */
[----:B------:R-:W-:Y:S01]  /*37d0*/  @!P0 IMAD.MOV R215, RZ, RZ, -R215 ;  /* 0x000000ffffd78224 */ /* 0x000fe200078e0ad7 */
[C---:B------:R-:W-:Y:S01]  /*37e0*/  ISETP.GT.U32.AND P0, PT, R6.reuse, R209, PT ;  /* 0x000000d10600720c */ /* 0x040fe20003f04070 */
[----:B------:R-:W-:Y:S01]  /*37f0*/  @!P1 IMAD.MOV R213, RZ, RZ, -R213 ;  /* 0x000000ffffd59224 */ /* 0x000fe200078e0ad5 */
[----:B------:R-:W-:Y:S01]  /*3800*/  ISETP.GE.AND P1, PT, R13, RZ, PT ;  /* 0x000000ff0d00720c */ /* 0x000fe20003f26270 */
[----:B------:R-:W-:Y:S01]  /*3810*/  @!P6 IMAD.MOV R211, RZ, RZ, -R211 ;  /* 0x000000ffffd3e224 */ /* 0x000fe200078e0ad3 */
[----:B------:R-:W-:Y:S01]  /*3820*/  ISETP.GT.U32.AND P6, PT, R6, R205, PT ;  /* 0x000000cd0600720c */ /* 0x000fe20003fc4070 */
[----:B------:R-:W-:-:S02]  /*3830*/  @!P3 IMAD.IADD R207, R207, 0x1, -R6 ;  /* 0x00000001cfcfb824 */ /* 0x000fc400078e0a06 */
[----:B------:R-:W-:-:S03]  /*3840*/  IMAD.HI.U32 R13, R7, R203, RZ ;  /* 0x000000cb070d7227 */ /* 0x000fc600078e00ff */
[----:B------:R-:W-:Y:S01]  /*3850*/  ISETP.GT.U32.AND P3, PT, R6, R207, PT ;  /* 0x000000cf0600720c */ /* 0x000fe20003f64070 */
[----:B------:R-:W-:Y:S02]  /*3860*/  IMAD.MOV R15, RZ, RZ, -R13 ;  /* 0x000000ffff0f7224 */ /* 0x000fe400078e0a0d */
[----:B------:R-:W-:-:S04]  /*3870*/  IMAD.HI.U32 R13, R7, R199, RZ ;  /* 0x000000c7070d7227 */ /* 0x000fc800078e00ff */
[----:B------:R-:W-:Y:S01]  /*3880*/  @!P0 IMAD.IADD R209, R209, 0x1, -R6 ;  /* 0x00000001d1d18824 */ /* 0x000fe200078e0a06 */
[----:B------:R-:W-:Y:S01]  /*3890*/  ISETP.GE.AND P0, PT, R138, RZ, PT ;  /* 0x000000ff8a00720c */ /* 0x000fe20003f06270 */
[----:B------:R-:W-:Y:S02]  /*38a0*/  IMAD R203, R6, R15, R203 ;  /* 0x0000000f06cb7224 */ /* 0x000fe400078e02cb */
[----:B------:R-:W-:Y:S02]  /*38b0*/  IMAD.MOV R13, RZ, RZ, -R13 ;  /* 0x000000ffff0d7224 */ /* 0x000fe400078e0a0d */
[----:B------:R-:W-:-:S04]  /*38c0*/  IMAD.HI.U32 R14, R7, R201, RZ ;  /* 0x000000c9070e7227 */ /* 0x000fc800078e00ff */
[----:B------:R-:W-:Y:S02]  /*38d0*/  @!P6 IMAD.IADD R205, R205, 0x1, -R6 ;  /* 0x00000001cdcde824 */ /* 0x000fe400078e0a06 */
[----:B------:R-:W-:Y:S01]  /*38e0*/  @!P5 IMAD.MOV R209, RZ, RZ, -R209 ;  /* 0x000000ffffd1d224 */ /* 0x000fe200078e0ad1 */
[C---:B------:R-:W-:Y:S01]  /*38f0*/  ISETP.GT.U32.AND P5, PT, R6.reuse, R203, PT ;  /* 0x000000cb0600720c */ /* 0x040fe20003fa4070 */
[C---:B------:R-:W-:Y:S01]  /*3900*/  IMAD R199, R6.reuse, R13, R199 ;  /* 0x0000000d06c77224 */ /* 0x040fe200078e02c7 */
[----:B------:R-:W-:Y:S01]  /*3910*/  ISETP.GT.U32.AND P6, PT, R6, R205, PT ;  /* 0x000000cd0600720c */ /* 0x000fe20003fc4070 */
[----:B------:R-:W-:Y:S02]  /*3920*/  IMAD.MOV R14, RZ, RZ, -R14 ;  /* 0x000000ffff0e7224 */ /* 0x000fe400078e0a0e */
[----:B------:R-:W-:-:S04]  /*3930*/  IMAD.HI.U32 R13, R7, R197, RZ ;  /* 0x000000c5070d7227 */ /* 0x000fc800078e00ff */
[--C-:B------:R-:W-:Y:S01]  /*3940*/  @!P3 IMAD.IADD R207, R207, 0x1, -R6.reuse ;  /* 0x00000001cfcfb824 */ /* 0x100fe200078e0a06 */
[----:B------:R-:W-:Y:S01]  /*3950*/  ISETP.GE.AND P3, PT, R136, RZ, PT ;  /* 0x000000ff8800720c */ /* 0x000fe20003f66270 */
[C---:B------:R-:W-:Y:S02]  /*3960*/  IMAD R201, R6.reuse, R14, R201 ;  /* 0x0000000e06c97224 */ /* 0x040fe400078e02c9 */
[----:B------:R-:W-:Y:S02]  /*3970*/  IMAD.MOV R13, RZ, RZ, -R13 ;  /* 0x000000ffff0d7224 */ /* 0x000fe400078e0a0d */
[----:B------:R-:W-:Y:S01]  /*3980*/  @!P2 IMAD.MOV R207, RZ, RZ, -R207 ;  /* 0x000000ffffcfa224 */ /* 0x000fe200078e0acf */
[C---:B------:R-:W-:Y:S01]  /*3990*/  ISETP.GT.U32.AND P2, PT, R6.reuse, R201, PT ;  /* 0x000000c90600720c */ /* 0x040fe20003f44070 */
[----:B------:R-:W-:Y:S02]  /*39a0*/  IMAD R197, R6, R13, R197 ;  /* 0x0000000d06c57224 */ /* 0x000fe400078e02c5 */
[----:B------:R-:W-:-:S02]  /*39b0*/  @!P5 IMAD.IADD R203, R203, 0x1, -R6 ;  /* 0x00000001cbcbd824 */ /* 0x000fc400078e0a06 */
[----:B------:R-:W-:Y:S01]  /*39c0*/  @!P6 IMAD.IADD R205, R205, 0x1, -R6 ;  /* 0x00000001cdcde824 */ /* 0x000fe200078e0a06 */
[C---:B------:R-:W-:Y:S01]  /*39d0*/  ISETP.GT.U32.AND P5, PT, R6.reuse, R197, PT ;  /* 0x000000c50600720c */ /* 0x040fe20003fa4070 */
[----:B------:R-:W-:Y:S01]  /*39e0*/  IMAD.HI.U32 R13, R7, R195, RZ ;  /* 0x000000c3070d7227 */ /* 0x000fe200078e00ff */
[----:B------:R-:W-:-:S03]  /*39f0*/  ISETP.GT.U32.AND P6, PT, R6, R199, PT ;  /* 0x000000c70600720c */ /* 0x000fc60003fc4070 */
[----:B------:R-:W-:Y:S02]  /*3a00*/  @!P4 IMAD.MOV R205, RZ, RZ, -R205 ;  /* 0x000000ffffcdc224 */ /* 0x000fe400078e0acd */
[----:B------:R-:W-:Y:S01]  /*3a10*/  @!P2 IMAD.IADD R201, R201, 0x1, -R6 ;  /* 0x00000001c9c9a824 */ /* 0x000fe200078e0a06 */
[C---:B------:R-:W-:Y:S01]  /*3a20*/  ISETP.GT.U32.AND P2, PT, R6.reuse, R203, PT ;  /* 0x000000cb0600720c */ /* 0x040fe20003f44070 */
[----:B------:R-:W-:Y:S02]  /*3a30*/  IMAD.MOV R13, RZ, RZ, -R13 ;  /* 0x000000ffff0d7224 */ /* 0x000fe400078e0a0d */
[----:B------:R-:W-:Y:S01]  /*3a40*/  IMAD.HI.U32 R14, R7, R193, RZ ;  /* 0x000000c1070e7227 */ /* 0x000fe200078e00ff */
[----:B------:R-:W-:-:S03]  /*3a50*/  ISETP.GT.U32.AND P4, PT, R6, R201, PT ;  /* 0x000000c90600720c */ /* 0x000fc60003f84070 */
[--C-:B------:R-:W-:Y:S02]  /*3a60*/  @!P5 IMAD.IADD R197, R197, 0x1, -R6.reuse ;  /* 0x00000001c5c5d824 */ /* 0x100fe400078e0a06 */
[----:B------:R-:W-:Y:S02]  /*3a70*/  @!P6 IMAD.IADD R199, R199, 0x1, -R6 ;  /* 0x00000001c7c7e824 */ /* 0x000fe400078e0a06 */
[C---:B------:R-:W-:Y:S01]  /*3a80*/  IMAD R195, R6.reuse, R13, R195 ;  /* 0x0000000d06c37224 */ /* 0x040fe200078e02c3 */
[C---:B------:R-:W-:Y:S01]  /*3a90*/  ISETP.GT.U32.AND P5, PT, R6.reuse, R197, PT ;  /* 0x000000c50600720c */ /* 0x040fe20003fa4070 */
[----:B------:R-:W-:Y:S01]  /*3aa0*/  IMAD.MOV R14, RZ, RZ, -R14 ;  /* 0x000000ffff0e7224 */ /* 0x000fe200078e0a0e */
[----:B------:R-:W-:Y:S01]  /*3ab0*/  ISETP.GT.U32.AND P6, PT, R6, R199, PT ;  /* 0x000000c70600720c */ /* 0x000fe20003fc4070 */
[----:B------:R-:W-:-:S04]  /*3ac0*/  IMAD.HI.U32 R13, R7, R191, RZ ;  /* 0x000000bf070d7227 */ /* 0x000fc800078e00ff */
[C---:B------:R-:W-:Y:S02]  /*3ad0*/  IMAD R193, R6.reuse, R14, R193 ;  /* 0x0000000e06c17224 */ /* 0x040fe400078e02c1 */
[----:B------:R-:W-:Y:S02]  /*3ae0*/  IMAD.MOV R13, RZ, RZ, -R13 ;  /* 0x000000ffff0d7224 */ /* 0x000fe400078e0a0d */
[--C-:B------:R-:W-:Y:S01]  /*3af0*/  @!P4 IMAD.IADD R201, R201, 0x1, -R6.reuse ;  /* 0x00000001c9c9c824 */ /* 0x100fe200078e0a06 */
[C---:B------:R-:W-:Y:S01]  /*3b00*/  ISETP.GT.U32.AND P4, PT, R6.reuse, R193, PT ;  /* 0x000000c10600720c */ /* 0x040fe20003f84070 */
[C---:B------:R-:W-:Y:S02]  /*3b10*/  IMAD R191, R6.reuse, R13, R191 ;  /* 0x0000000d06bf7224 */ /* 0x040fe400078e02bf */
[--C-:B------:R-:W-:Y:S02]  /*3b20*/  @!P5 IMAD.IADD R197, R197, 0x1, -R6.reuse ;  /* 0x00000001c5c5d824 */ /* 0x100fe400078e0a06 */
[----:B------:R-:W-:Y:S01]  /*3b30*/  @!P6 IMAD.IADD R199, R199, 0x1, -R6 ;  /* 0x00000001c7c7e824 */ /* 0x000fe200078e0a06 */
[----:B------:R-:W-:Y:S01]  /*3b40*/  ISETP.GT.U32.AND P5, PT, R6, R191, PT ;  /* 0x000000bf0600720c */ /* 0x000fe20003fa4070 */
[----:B------:R-:W-:Y:S01]  /*3b50*/  IMAD.HI.U32 R13, R7, R175, RZ ;  /* 0x000000af070d7227 */ /* 0x000fe200078e00ff */
[----:B------:R-:W-:-:S02]  /*3b60*/  ISETP.GE.AND P6, PT, R133, RZ, PT ;  /* 0x000000ff8500720c */ /* 0x000fc40003fc6270 */
[----:B------:R-:W-:Y:S01]  /*3b70*/  IABS R133, R76 ;  /* 0x0000004c00857213 */ /* 0x000fe20000000000 */
[----:B------:R-:W-:Y:S02]  /*3b80*/  IMAD.MOV R13, RZ, RZ, -R13 ;  /* 0x000000ffff0d7224 */ /* 0x000fe400078e0a0d */
[----:B------:R-:W-:Y:S01]  /*3b90*/  @!P4 IMAD.IADD R193, R193, 0x1, -R6 ;  /* 0x00000001c1c1c824 */ /* 0x000fe200078e0a06 */
[----:B------:R-:W-:Y:S01]  /*3ba0*/  ISETP.GE.AND P4, PT, R132, RZ, PT ;  /* 0x000000ff8400720c */ /* 0x000fe20003f86270 */
[----:B------:R-:W-:Y:S02]  /*3bb0*/  IMAD R175, R6, R13, R175 ;  /* 0x0000000d06af7224 */ /* 0x000fe400078e02af */
[----:B------:R-:W-:-:S04]  /*3bc0*/  IMAD.HI.U32 R13, R7, R177, RZ ;  /* 0x000000b1070d7227 */ /* 0x000fc800078e00ff */
[----:B------:R-:W-:Y:S01]  /*3bd0*/  @!P5 IMAD.IADD R191, R191, 0x1, -R6 ;  /* 0x00000001bfbfd824 */ /* 0x000fe200078e0a06 */
[C---:B------:R-:W-:Y:S01]  /*3be0*/  ISETP.GT.U32.AND P5, PT, R6.reuse, R193, PT ;  /* 0x000000c10600720c */ /* 0x040fe20003fa4070 */
[----:B------:R-:W-:Y:S01]  /*3bf0*/  @!P6 IMAD.MOV R197, RZ, RZ, -R197 ;  /* 0x000000ffffc5e224 */ /* 0x000fe200078e0ac5 */
[----:B------:R-:W-:Y:S01]  /*3c00*/  ISETP.GT.U32.AND P6, PT, R6, R175, PT ;  /* 0x000000af0600720c */ /* 0x000fe20003fc4070 */
[----:B------:R-:W-:-:S04]  /*3c10*/  IMAD.HI.U32 R14, R7, R223, RZ ;  /* 0x000000df070e7227 */ /* 0x000fc800078e00ff */
[----:B------:R-:W-:Y:S02]  /*3c20*/  IMAD.MOV R13, RZ, RZ, -R13 ;  /* 0x000000ffff0d7224 */ /* 0x000fe400078e0a0d */
[----:B------:R-:W-:Y:S02]  /*3c30*/  IMAD.MOV R14, RZ, RZ, -R14 ;  /* 0x000000ffff0e7224 */ /* 0x000fe400078e0a0e */
[C---:B------:R-:W-:Y:S02]  /*3c40*/  IMAD R177, R6.reuse, R13, R177 ;  /* 0x0000000d06b17224 */ /* 0x040fe400078e02b1 */
[C---:B------:R-:W-:Y:S02]  /*3c50*/  IMAD R223, R6.reuse, R14, R223 ;  /* 0x0000000e06df7224 */ /* 0x040fe400078e02df */
[--C-:B------:R-:W-:Y:S01]  /*3c60*/  @!P5 IMAD.IADD R193, R193, 0x1, -R6.reuse ;  /* 0x00000001c1c1d824 */ /* 0x100fe200078e0a06 */
[C---:B------:R-:W-:Y:S01]  /*3c70*/  ISETP.GT.U32.AND P5, PT, R6.reuse, R177, PT ;  /* 0x000000b10600720c */ /* 0x040fe20003fa4070 */
[----:B------:R-:W-:Y:S01]  /*3c80*/  @!P6 IMAD.IADD R175, R175, 0x1, -R6 ;  /* 0x00000001afafe824 */ /* 0x000fe200078e0a06 */
[----:B------:R-:W-:Y:S01]  /*3c90*/  ISETP.GT.U32.AND P6, PT, R6, R223, PT ;  /* 0x000000df0600720c */ /* 0x000fe20003fc4070 */
[----:B------:R-:W-:-:S04]  /*3ca0*/  IMAD.HI.U32 R14, R7, R229, RZ ;  /* 0x000000e5070e7227 */ /* 0x000fc800078e00ff */
[----:B------:R-:W-:Y:S02]  /*3cb0*/  IMAD.MOV R14, RZ, RZ, -R14 ;  /* 0x000000ffff0e7224 */ /* 0x000fe400078e0a0e */
[----:B------:R-:W-:-:S04]  /*3cc0*/  IMAD.HI.U32 R13, R7, R227, RZ ;  /* 0x000000e3070d7227 */ /* 0x000fc800078e00ff */
[--C-:B------:R-:W-:Y:S01]  /*3cd0*/  @!P5 IMAD.IADD R177, R177, 0x1, -R6.reuse ;  /* 0x00000001b1b1d824 */ /* 0x100fe200078e0a06 */
[C---:B------:R-:W-:Y:S01]  /*3ce0*/  ISETP.GT.U32.AND P5, PT, R6.reuse, R175, PT ;  /* 0x000000af0600720c */ /* 0x040fe20003fa4070 */
[----:B------:R-:W-:Y:S02]  /*3cf0*/  @!P6 IMAD.IADD R223, R223, 0x1, -R6 ;  /* 0x00000001dfdfe824 */ /* 0x000fe400078e0a06 */
[C---:B------:R-:W-:Y:S01]  /*3d00*/  IMAD R229, R6.reuse, R14, R229 ;  /* 0x0000000e06e57224 */ /* 0x040fe200078e02e5 */
[C---:B------:R-:W-:Y:S01]  /*3d10*/  ISETP.GT.U32.AND P6, PT, R6.reuse, R177, PT ;  /* 0x000000b10600720c */ /* 0x040fe20003fc4070 */
[----:B------:R-:W-:Y:S02]  /*3d20*/  IMAD.MOV R13, RZ, RZ, -R13 ;  /* 0x000000ffff0d7224 */ /* 0x000fe400078e0a0d */
[----:B------:R-:W-:Y:S01]  /*3d30*/  @!P4 IMAD.MOV R193, RZ, RZ, -R193 ;  /* 0x000000ffffc1c224 */ /* 0x000fe200078e0ac1 */
[C---:B------:R-:W-:Y:S01]  /*3d40*/  ISETP.GT.U32.AND P4, PT, R6.reuse, R223, PT ;  /* 0x000000df0600720c */ /* 0x040fe20003f84070 */
[----:B------:R-:W-:-:S02]  /*3d50*/  IMAD R227, R6, R13, R227 ;  /* 0x0000000d06e37224 */ /* 0x000fc400078e02e3 */
[----:B------:R-:W-:-:S04]  /*3d60*/  IMAD.HI.U32 R13, R7, R231, RZ ;  /* 0x000000e7070d7227 */ /* 0x000fc800078e00ff */
[--C-:B------:R-:W-:Y:S01]  /*3d70*/  @!P2 IMAD.IADD R203, R203, 0x1, -R6.reuse ;  /* 0x00000001cbcba824 */ /* 0x100fe200078e0a06 */
[C---:B------:R-:W-:Y:S01]  /*3d80*/  ISETP.GT.U32.AND P2, PT, R6.reuse, R195, PT ;  /* 0x000000c30600720c */ /* 0x040fe20003f44070 */
[--C-:B------:R-:W-:Y:S01]  /*3d90*/  @!P6 IMAD.IADD R177, R177, 0x1, -R6.reuse ;  /* 0x00000001b1b1e824 */ /* 0x100fe200078e0a06 */
[C---:B------:R-:W-:Y:S01]  /*3da0*/  ISETP.GT.U32.AND P6, PT, R6.reuse, R229, PT ;  /* 0x000000e50600720c */ /* 0x040fe20003fc4070 */
[----:B------:R-:W-:Y:S02]  /*3db0*/  IMAD.MOV R13, RZ, RZ, -R13 ;  /* 0x000000ffff0d7224 */ /* 0x000fe400078e0a0d */
[----:B------:R-:W-:Y:S02]  /*3dc0*/  @!P4 IMAD.IADD R223, R223, 0x1, -R6 ;  /* 0x00000001dfdfc824 */ /* 0x000fe400078e0a06 */
[----:B------:R-:W-:Y:S02]  /*3dd0*/  IMAD R231, R6, R13, R231 ;  /* 0x0000000d06e77224 */ /* 0x000fe400078e02e7 */
[----:B------:R-:W-:-:S03]  /*3de0*/  IMAD.HI.U32 R13, R7, R243, RZ ;  /* 0x000000f3070d7227 */ /* 0x000fc600078e00ff */
[----:B------:R-:W-:Y:S01]  /*3df0*/  ISETP.GT.U32.AND P4, PT, R6, R231, PT ;  /* 0x000000e70600720c */ /* 0x000fe20003f84070 */
[----:B------:R-:W-:Y:S02]  /*3e00*/  IMAD.MOV R14, RZ, RZ, -R13 ;  /* 0x000000ffff0e7224 */ /* 0x000fe400078e0a0d */
[--C-:B------:R-:W-:Y:S02]  /*3e10*/  @!P6 IMAD.IADD R229, R229, 0x1, -R6.reuse ;  /* 0x00000001e5e5e824 */ /* 0x100fe400078e0a06 */
[----:B------:R-:W-:Y:S01]  /*3e20*/  @!P2 IMAD.IADD R195, R195, 0x1, -R6 ;  /* 0x00000001c3c3a824 */ /* 0x000fe200078e0a06 */
[----:B------:R-:W-:Y:S01]  /*3e30*/  ISETP.GE.AND P2, PT, R130, RZ, PT ;  /* 0x000000ff8200720c */ /* 0x000fe20003f46270 */
[C---:B------:R-:W-:Y:S01]  /*3e40*/  IMAD R243, R6.reuse, R14, R243 ;  /* 0x0000000e06f37224 */ /* 0x040fe200078e02f3 */
[----:B------:R-:W-:Y:S01]  /*3e50*/  ISETP.GT.U32.AND P6, PT, R6, R229, PT ;  /* 0x000000e50600720c */ /* 0x000fe20003fc4070 */
[----:B------:R-:W-:-:S04]  /*3e60*/  IMAD.HI.U32 R13, R7, R245, RZ ;  /* 0x000000f5070d7227 */ /* 0x000fc800078e00ff */
[----:B------:R-:W-:Y:S01]  /*3e70*/  @!P1 IMAD.MOV R203, RZ, RZ, -R203 ;  /* 0x000000ffffcb9224 */ /* 0x000fe200078e0acb */
[----:B------:R-:W-:Y:S01]  /*3e80*/  ISETP.GT.U32.AND P1, PT, R6, R195, PT ;  /* 0x000000c30600720c */ /* 0x000fe20003f24070 */
[----:B------:R-:W-:Y:S02]  /*3e90*/  IMAD.MOV R15, RZ, RZ, -R13 ;  /* 0x000000ffff0f7224 */ /* 0x000fe400078e0a0d */
[----:B------:R-:W-:-:S04]  /*3ea0*/  IMAD.HI.U32 R13, R7, R247, RZ ;  /* 0x000000f7070d7227 */ /* 0x000fc800078e00ff */
[--C-:B------:R-:W-:Y:S01]  /*3eb0*/  @!P6 IMAD.IADD R229, R229, 0x1, -R6.reuse ;  /* 0x00000001e5e5e824 */ /* 0x100fe200078e0a06 */
[C---:B------:R-:W-:Y:S01]  /*3ec0*/  ISETP.GT.U32.AND P6, PT, R6.reuse, R243, PT ;  /* 0x000000f30600720c */ /* 0x040fe20003fc4070 */
[--C-:B------:R-:W-:Y:S01]  /*3ed0*/  @!P5 IMAD.IADD R175, R175, 0x1, -R6.reuse ;  /* 0x00000001afafd824 */ /* 0x100fe200078e0a06 */
[C---:B------:R-:W-:Y:S01]  /*3ee0*/  ISETP.GT.U32.AND P5, PT, R6.reuse, R227, PT ;  /* 0x000000e30600720c */ /* 0x040fe20003fa4070 */
[--C-:B------:R-:W-:Y:S02]  /*3ef0*/  @!P4 IMAD.IADD R231, R231, 0x1, -R6.reuse ;  /* 0x00000001e7e7c824 */ /* 0x100fe400078e0a06 */
[----:B------:R-:W-:Y:S02]  /*3f00*/  IMAD.MOV R13, RZ, RZ, -R13 ;  /* 0x000000ffff0d7224 */ /* 0x000fe400078e0a0d */
[----:B------:R-:W-:Y:S01]  /*3f10*/  @!P0 IMAD.MOV R201, RZ, RZ, -R201 ;  /* 0x000000ffffc98224 */ /* 0x000fe200078e0ac9 */
[C---:B------:R-:W-:Y:S01]  /*3f20*/  ISETP.GT.U32.AND P4, PT, R6.reuse, R231, PT ;  /* 0x000000e70600720c */ /* 0x040fe20003f84070 */
[C---:B------:R-:W-:Y:S01]  /*3f30*/  IMAD R247, R6.reuse, R13, R247 ;  /* 0x0000000d06f77224 */ /* 0x040fe200078e02f7 */
[C---:B------:R-:W-:Y:S01]  /*3f40*/  ISETP.GT.U32.AND P0, PT, R6.reuse, R191, PT ;  /* 0x000000bf0600720c */ /* 0x040fe20003f04070 */
[--C-:B------:R-:W-:Y:S01]  /*3f50*/  @!P1 IMAD.IADD R195, R195, 0x1, -R6.reuse ;  /* 0x00000001c3c39824 */ /* 0x100fe200078e0a06 */
[----:B------:R-:W-:Y:S01]  /*3f60*/  ISETP.GE.AND P1, PT, R127, RZ, PT ;  /* 0x000000ff7f00720c */ /* 0x000fe20003f26270 */
[----:B------:R-:W-:Y:S01]  /*3f70*/  @!P6 IMAD.IADD R243, R243, 0x1, -R6 ;  /* 0x00000001f3f3e824 */ /* 0x000fe200078e0a06 */
[----:B------:R-:W-:Y:S01]  /*3f80*/  ISETP.GT.U32.AND P6, PT, R6, R247, PT ;  /* 0x000000f70600720c */ /* 0x000fe20003fc4070 */
[----:B------:R-:W-:Y:S01]  /*3f90*/  IMAD.HI.U32 R13, R7, R251, RZ ;  /* 0x000000fb070d7227 */ /* 0x000fe200078e00ff */
[----:B------:R-:W-:-:S03]  /*3fa0*/  IABS R127, R73 ;  /* 0x00000049007f7213 */ /* 0x000fc60000000000 */
[----:B------:R-:W-:Y:S01]  /*3fb0*/  @!P2 IMAD.MOV R195, RZ, RZ, -R195 ;  /* 0x000000ffffc3a224 */ /* 0x000fe200078e0ac3 */
[----:B------:R-:W-:Y:S01]  /*3fc0*/  ISETP.GE.AND P2, PT, R125, RZ, PT ;  /* 0x000000ff7d00720c */ /* 0x000fe20003f46270 */
[--C-:B------:R-:W-:Y:S01]  /*3fd0*/  @!P5 IMAD.IADD R227, R227, 0x1, -R6.reuse ;  /* 0x00000001e3e3d824 */ /* 0x100fe200078e0a06 */
[----:B------:R-:W-:Y:S01]  /*3fe0*/  IABS R125, R74 ;  /* 0x0000004a007d7213 */ /* 0x000fe20000000000 */
[C---:B------:R-:W-:Y:S02]  /*3ff0*/  IMAD R245, R6.reuse, R15, R245 ;  /* 0x0000000f06f57224 */ /* 0x040fe400078e02f5 */
[----:B------:R-:W-:Y:S01]  /*4000*/  IMAD.MOV R13, RZ, RZ, -R13 ;  /* 0x000000ffff0d7224 */ /* 0x000fe200078e0a0d */
[C---:B------:R-:W-:Y:S01]  /*4010*/  ISETP.GT.U32.AND P5, PT, R6.reuse, R227, PT ;  /* 0x000000e30600720c */ /* 0x040fe20003fa4070 */
[----:B------:R-:W-:Y:S01]  /*4020*/  @!P4 IMAD.IADD R231, R231, 0x1, -R6 ;  /* 0x00000001e7e7c824 */ /* 0x000fe200078e0a06 */
[C---:B------:R-:W-:Y:S01]  /*4030*/  ISETP.GT.U32.AND P4, PT, R6.reuse, R245, PT ;  /* 0x000000f50600720c */ /* 0x040fe20003f84070 */
[----:B------:R-:W-:-:S02]  /*4040*/  IMAD R251, R6, R13, R251 ;  /* 0x0000000d06fb7224 */ /* 0x000fc400078e02fb */
[----:B------:R-:W-:Y:S01]  /*4050*/  @!P3 IMAD.MOV R199, RZ, RZ, -R199 ;  /* 0x000000ffffc7b224 */ /* 0x000fe200078e0ac7 */
[----:B------:R-:W-:Y:S01]  /*4060*/  ISETP.GE.AND P3, PT, R128, RZ, PT ;  /* 0x000000ff8000720c */ /* 0x000fe20003f66270 */
[----:B------:R-:W-:-:S04]  /*4070*/  IMAD.HI.U32 R14, R7, R249, RZ ;  /* 0x000000f9070e7227 */ /* 0x000fc800078e00ff */
[--C-:B------:R-:W-:Y:S01]  /*4080*/  @!P0 IMAD.IADD R191, R191, 0x1, -R6.reuse ;  /* 0x00000001bfbf8824 */ /* 0x100fe200078e0a06 */
[----:B------:R-:W-:Y:S01]  /*4090*/  ISETP.GE.AND P0, PT, R126, RZ, PT ;  /* 0x000000ff7e00720c */ /* 0x000fe20003f06270 */
[----:B------:R-:W-:Y:S01]  /*40a0*/  @!P6 IMAD.IADD R247, R247, 0x1, -R6 ;  /* 0x00000001f7f7e824 */ /* 0x000fe200078e0a06 */
[C---:B------:R-:W-:Y:S01]  /*40b0*/  ISETP.GT.U32.AND P6, PT, R6.reuse, R251, PT ;  /* 0x000000fb0600720c */ /* 0x040fe20003fc4070 */
[----:B------:R-:W-:Y:S02]  /*40c0*/  IMAD.MOV R14, RZ, RZ, -R14 ;  /* 0x000000ffff0e7224 */ /* 0x000fe400078e0a0e */
[----:B------:R-:W-:Y:S01]  /*40d0*/  @!P2 IMAD.MOV R223, RZ, RZ, -R223 ;  /* 0x000000ffffdfa224 */ /* 0x000fe200078e0adf */
[C---:B------:R-:W-:Y:S01]  /*40e0*/  ISETP.GT.U32.AND P2, PT, R6.reuse, R243, PT ;  /* 0x000000f30600720c */ /* 0x040fe20003f44070 */
[----:B------:R-:W-:Y:S02]  /*40f0*/  IMAD R249, R6, R14, R249 ;  /* 0x0000000e06f97224 */ /* 0x000fe400078e02f9 */
[----:B------:R-:W-:-:S04]  /*4100*/  IMAD.HI.U32 R13, R7, R206, RZ ;  /* 0x000000ce070d7227 */ /* 0x000fc800078e00ff */
[----:B------:R-:W-:Y:S01]  /*4110*/  @!P1 IMAD.MOV R175, RZ, RZ, -R175 ;  /* 0x000000ffffaf9224 */ /* 0x000fe200078e0aaf */
[----:B------:R-:W-:Y:S01]  /*4120*/  ISETP.GE.AND P1, PT, R123, RZ, PT ;  /* 0x000000ff7b00720c */ /* 0x000fe20003f26270 */
[--C-:B------:R-:W-:Y:S01]  /*4130*/  @!P5 IMAD.IADD R227, R227, 0x1, -R6.reuse ;  /* 0x00000001e3e3d824 */ /* 0x100fe200078e0a06 */
[----:B------:R-:W-:Y:S01]  /*4140*/  ISETP.GE.AND P5, PT, R121, RZ, PT ;  /* 0x000000ff7900720c */ /* 0x000fe20003fa6270 */
[----:B------:R-:W-:Y:S01]  /*4150*/  @!P4 IMAD.IADD R245, R245, 0x1, -R6 ;  /* 0x00000001f5f5c824 */ /* 0x000fe200078e0a06 */
[----:B------:R-:W-:Y:S01]  /*4160*/  ISETP.GT.U32.AND P4, PT, R6, R249, PT ;  /* 0x000000f90600720c */ /* 0x000fe20003f84070 */
[----:B------:R-:W-:Y:S02]  /*4170*/  IMAD.MOV R121, RZ, RZ, -R13 ;  /* 0x000000ffff797224 */ /* 0x000fe400078e0a0d */
[----:B------:R-:W-:Y:S01]  /*4180*/  @!P3 IMAD.MOV R191, RZ, RZ, -R191 ;  /* 0x000000ffffbfb224 */ /* 0x000fe200078e0abf */
[----:B------:R-:W-:Y:S01]  /*4190*/  ISETP.GE.AND P3, PT, R124, RZ, PT ;  /* 0x000000ff7c00720c */ /* 0x000fe20003f66270 */
[----:B------:R-:W-:Y:S01]  /*41a0*/  @!P0 IMAD.MOV R177, RZ, RZ, -R177 ;  /* 0x000000ffffb18224 */ /* 0x000fe200078e0ab1 */
[----:B------:R-:W-:Y:S01]  /*41b0*/  ISETP.GE.AND P0, PT, R122, RZ, PT ;  /* 0x000000ff7a00720c */ /* 0x000fe20003f06270 */
[----:B------:R-:W-:Y:S01]  /*41c0*/  IMAD R206, R6, R121, R206 ;  /* 0x0000007906ce7224 */ /* 0x000fe200078e02ce */
[----:B------:R-:W-:Y:S01]  /*41d0*/  IABS R121, R72 ;  /* 0x0000004800797213 */ /* 0x000fe20000000000 */
[----:B------:R-:W-:-:S02]  /*41e0*/  @!P6 IMAD.IADD R251, R251, 0x1, -R6 ;  /* 0x00000001fbfbe824 */ /* 0x000fc400078e0a06 */
[----:B------:R-:W-:Y:S01]  /*41f0*/  @!P2 IMAD.IADD R243, R243, 0x1, -R6 ;  /* 0x00000001f3f3a824 */ /* 0x000fe200078e0a06 */
[C---:B------:R-:W-:Y:S01]  /*4200*/  ISETP.GT.U32.AND P2, PT, R6.reuse, R206, PT ;  /* 0x000000ce0600720c */ /* 0x040fe20003f44070 */
[----:B------:R-:W-:Y:S01]  /*4210*/  IMAD.HI.U32 R13, R7, R200, RZ ;  /* 0x000000c8070d7227 */ /* 0x000fe200078e00ff */
[----:B------:R-:W-:-:S03]  /*4220*/  ISETP.GT.U32.AND P6, PT, R6, R251, PT ;  /* 0x000000fb0600720c */ /* 0x000fc60003fc4070 */
[----:B------:R-:W-:Y:S01]  /*4230*/  @!P1 IMAD.MOV R229, RZ, RZ, -R229 ;  /* 0x000000ffffe59224 */ /* 0x000fe200078e0ae5 */
[----:B------:R-:W-:Y:S01]  /*4240*/  ISETP.GT.U32.AND P1, PT, R6, R247, PT ;  /* 0x000000f70600720c */ /* 0x000fe20003f24070 */
[----:B------:R-:W-:-:S04]  /*4250*/  IMAD.HI.U32 R15, R7, R202, RZ ;  /* 0x000000ca070f7227 */ /* 0x000fc800078e00ff */
[----:B------:R-:W-:Y:S01]  /*4260*/  @!P4 IMAD.IADD R249, R249, 0x1, -R6 ;  /* 0x00000001f9f9c824 */ /* 0x000fe200078e0a06 */
[----:B------:R-:W-:Y:S01]  /*4270*/  ISETP.GE.AND P4, PT, R120, RZ, PT ;  /* 0x000000ff7800720c */ /* 0x000fe20003f86270 */
[----:B------:R-:W-:Y:S02]  /*4280*/  IMAD.MOV R13, RZ, RZ, -R13 ;  /* 0x000000ffff0d7224 */ /* 0x000fe400078e0a0d */
[----:B------:R-:W-:Y:S01]  /*4290*/  @!P3 IMAD.MOV R227, RZ, RZ, -R227 ;  /* 0x000000ffffe3b224 */ /* 0x000fe200078e0ae3 */
[----:B------:R-:W-:Y:S01]  /*42a0*/  ISETP.GT.U32.AND P3, PT, R6, R245, PT ;  /* 0x000000f50600720c */ /* 0x000fe20003f64070 */
[----:B------:R-:W-:-:S04]  /*42b0*/  IMAD.HI.U32 R14, R7, R204, RZ ;  /* 0x000000cc070e7227 */ /* 0x000fc800078e00ff */
[----:B------:R-:W-:Y:S02]  /*42c0*/  IMAD.MOV R15, RZ, RZ, -R15 ;  /* 0x000000ffff0f7224 */ /* 0x000fe400078e0a0f */
[----:B------:R-:W-:Y:S01]  /*42d0*/  @!P0 IMAD.MOV R231, RZ, RZ, -R231 ;  /* 0x000000ffffe78224 */ /* 0x000fe200078e0ae7 */
[C---:B------:R-:W-:Y:S01]  /*42e0*/  ISETP.GT.U32.AND P0, PT, R6.reuse, R249, PT ;  /* 0x000000f90600720c */ /* 0x040fe20003f04070 */
[C---:B------:R-:W-:Y:S02]  /*42f0*/  IMAD R200, R6.reuse, R13, R200 ;  /* 0x0000000d06c87224 */ /* 0x040fe400078e02c8 */
[----:B------:R-:W-:Y:S02]  /*4300*/  IMAD.MOV R123, RZ, RZ, -R14 ;  /* 0x000000ffff7b7224 */ /* 0x000fe400078e0a0e */
[C---:B------:R-:W-:Y:S02]  /*4310*/  IMAD R202, R6.reuse, R15, R202 ;  /* 0x0000000f06ca7224 */ /* 0x040fe400078e02ca */
[--C-:B------:R-:W-:Y:S01]  /*4320*/  @!P6 IMAD.IADD R251, R251, 0x1, -R6.reuse ;  /* 0x00000001fbfbe824 */ /* 0x100fe200078e0a06 */
[----:B------:R-:W-:Y:S01]  /*4330*/  ISETP.GT.U32.AND P6, PT, R6, R200, PT ;  /* 0x000000c80600720c */ /* 0x000fe20003fc4070 */
[----:B------:R-:W-:Y:S01]  /*4340*/  @!P2 IMAD.IADD R206, R206, 0x1, -R6 ;  /* 0x00000001cecea824 */ /* 0x000fe200078e0a06 */
[----:B------:R-:W-:Y:S01]  /*4350*/  ISETP.GE.AND P2, PT, R113, RZ, PT ;  /* 0x000000ff7100720c */ /* 0x000fe20003f46270 */
[----:B------:R-:W-:Y:S01]  /*4360*/  IMAD.HI.U32 R13, R7, R198, RZ ;  /* 0x000000c6070d7227 */ /* 0x000fe200078e00ff */
[----:B------:R-:W-:-:S03]  /*4370*/  IABS R113, R68 ;  /* 0x0000004400717213 */ /* 0x000fc60000000000 */
[C---:B------:R-:W-:Y:S01]  /*4380*/  IMAD R204, R6.reuse, R123, R204 ;  /* 0x0000007b06cc7224 */ /* 0x040fe200078e02cc */
[----:B------:R-:W-:Y:S01]  /*4390*/  IABS R123, R71 ;  /* 0x00000047007b7213 */ /* 0x000fe20000000000 */
[--C-:B------:R-:W-:Y:S01]  /*43a0*/  @!P1 IMAD.IADD R247, R247, 0x1, -R6.reuse ;  /* 0x00000001f7f79824 */ /* 0x100fe200078e0a06 */
[C---:B------:R-:W-:Y:S01]  /*43b0*/  ISETP.GT.U32.AND P1, PT, R6.reuse, R202, PT ;  /* 0x000000ca0600720c */ /* 0x040fe20003f24070 */
[----:B------:R-:W-:Y:S02]  /*43c0*/  IMAD.MOV R13, RZ, RZ, -R13 ;  /* 0x000000ffff0d7224 */ /* 0x000fe400078e0a0d */
[--C-:B------:R-:W-:Y:S01]  /*43d0*/  @!P3 IMAD.IADD R245, R245, 0x1, -R6.reuse ;  /* 0x00000001f5f5b824 */ /* 0x100fe200078e0a06 */
[C---:B------:R-:W-:Y:S01]  /*43e0*/  ISETP.GT.U32.AND P3, PT, R6.reuse, R204, PT ;  /* 0x000000cc0600720c */ /* 0x040fe20003f64070 */
[----:B------:R-:W-:Y:S01]  /*43f0*/  @!P0 IMAD.IADD R249, R249, 0x1, -R6 ;  /* 0x00000001f9f98824 */ /* 0x000fe200078e0a06 */
[----:B------:R-:W-:Y:S01]  /*4400*/  ISETP.GE.AND P0, PT, R117, RZ, PT ;  /* 0x000000ff7500720c */ /* 0x000fe20003f06270 */
[----:B------:R-:W-:Y:S01]  /*4410*/  IMAD R198, R6, R13, R198 ;  /* 0x0000000d06c67224 */ /* 0x000fe200078e02c6 */
[----:B------:R-:W-:Y:S01]  /*4420*/  IABS R117, R70 ;  /* 0x0000004600757213 */ /* 0x000fe20000000000 */
[--C-:B------:R-:W-:Y:S01]  /*4430*/  @!P6 IMAD.IADD R200, R200, 0x1, -R6.reuse ;  /* 0x00000001c8c8e824 */ /* 0x100fe200078e0a06 */
[C---:B------:R-:W-:Y:S01]  /*4440*/  ISETP.GT.U32.AND P6, PT, R6.reuse, R206, PT ;  /* 0x000000ce0600720c */ /* 0x040fe20003fc4070 */
[----:B------:R-:W-:Y:S01]  /*4450*/  @!P2 IMAD.MOV R249, RZ, RZ, -R249 ;  /* 0x000000fffff9a224 */ /* 0x000fe200078e0af9 */
[----:B------:R-:W-:Y:S01]  /*4460*/  ISETP.GT.U32.AND P2, PT, R6, R198, PT ;  /* 0x000000c60600720c */ /* 0x000fe20003f44070 */
[----:B------:R-:W-:Y:S01]  /*4470*/  @!P1 IMAD.IADD R202, R202, 0x1, -R6 ;  /* 0x00000001caca9824 */ /* 0x000fe200078e0a06 */
[----:B------:R-:W-:Y:S01]  /*4480*/  ISETP.GE.AND P1, PT, R114, RZ, PT ;  /* 0x000000ff7200720c */ /* 0x000fe20003f26270 */
[----:B------:R-:W-:-:S04]  /*4490*/  IMAD.HI.U32 R14, R7, R196, RZ ;  /* 0x000000c4070e7227 */ /* 0x000fc800078e00ff */
[----:B------:R-:W-:Y:S01]  /*44a0*/  @!P3 IMAD.IADD R204, R204, 0x1, -R6 ;  /* 0x00000001ccccb824 */ /* 0x000fe200078e0a06 */
[----:B------:R-:W-:Y:S01]  /*44b0*/  ISETP.GE.AND P3, PT, R115, RZ, PT ;  /* 0x000000ff7300720c */ /* 0x000fe20003f66270 */
[----:B------:R-:W-:Y:S01]  /*44c0*/  @!P5 IMAD.MOV R243, RZ, RZ, -R243 ;  /* 0x000000fffff3d224 */ /* 0x000fe200078e0af3 */
[----:B------:R-:W-:Y:S01]  /*44d0*/  ISETP.GT.U32.AND P5, PT, R6, R200, PT ;  /* 0x000000c80600720c */ /* 0x000fe20003fa4070 */
[----:B------:R-:W-:Y:S01]  /*44e0*/  IMAD.MOV R15, RZ, RZ, -R14 ;  /* 0x000000ffff0f7224 */ /* 0x000fe200078e0a0e */
[----:B------:R-:W-:Y:S01]  /*44f0*/  IABS R115, R67 ;  /* 0x0000004300737213 */ /* 0x000fe20000000000 */
[----:B------:R-:W-:Y:S02]  /*4500*/  @!P6 IMAD.IADD R206, R206, 0x1, -R6 ;  /* 0x00000001cecee824 */ /* 0x000fe400078e0a06 */
[----:B------:R-:W-:Y:S02]  /*4510*/  IMAD R196, R6, R15, R196 ;  /* 0x0000000f06c47224 */ /* 0x000fe400078e02c4 */
[----:B------:R-:W-:Y:S01]  /*4520*/  @!P2 IMAD.IADD R198, R198, 0x1, -R6 ;  /* 0x00000001c6c6a824 */ /* 0x000fe200078e0a06 */
[----:B------:R-:W-:Y:S01]  /*4530*/  ISETP.GE.AND P2, PT, R111, RZ, PT ;  /* 0x000000ff6f00720c */ /* 0x000fe20003f46270 */
[----:B------:R-:W-:Y:S01]  /*4540*/  IMAD.HI.U32 R13, R7, R194, RZ ;  /* 0x000000c2070d7227 */ /* 0x000fe200078e00ff */
[----:B------:R-:W-:-:S02]  /*4550*/  ISETP.GT.U32.AND P6, PT, R6, R196, PT ;  /* 0x000000c40600720c */ /* 0x000fc40003fc4070 */
[----:B------:R-:W-:Y:S01]  /*4560*/  IABS R111, R69 ;  /* 0x00000045006f7213 */ /* 0x000fe20000000000 */
[----:B------:R-:W-:Y:S01]  /*4570*/  @!P4 IMAD.MOV R245, RZ, RZ, -R245 ;  /* 0x000000fffff5c224 */ /* 0x000fe200078e0af5 */
[C---:B------:R-:W-:Y:S01]  /*4580*/  ISETP.GT.U32.AND P4, PT, R6.reuse, R204, PT ;  /* 0x000000cc0600720c */ /* 0x040fe20003f84070 */
[----:B------:R-:W-:Y:S01]  /*4590*/  @!P1 IMAD.MOV R206, RZ, RZ, -R206 ;  /* 0x000000ffffce9224 */ /* 0x000fe200078e0ace */
[----:B------:R-:W-:Y:S01]  /*45a0*/  ISETP.GT.U32.AND P1, PT, R6, R198, PT ;  /* 0x000000c60600720c */ /* 0x000fe20003f24070 */
[----:B------:R-:W-:Y:S02]  /*45b0*/  IMAD.MOV R13, RZ, RZ, -R13 ;  /* 0x000000ffff0d7224 */ /* 0x000fe400078e0a0d */
[----:B------:R-:W-:Y:S01]  /*45c0*/  @!P3 IMAD.MOV R251, RZ, RZ, -R251 ;  /* 0x000000fffffbb224 */ /* 0x000fe200078e0afb */
[----:B------:R-:W-:Y:S01]  /*45d0*/  ISETP.GE.AND P3, PT, R112, RZ, PT ;  /* 0x000000ff7000720c */ /* 0x000fe20003f66270 */
[----:B------:R-:W-:Y:S01]  /*45e0*/  @!P5 IMAD.IADD R200, R200, 0x1, -R6 ;  /* 0x00000001c8c8d824 */ /* 0x000fe200078e0a06 */
[----:B------:R-:W-:Y:S01]  /*45f0*/  ISETP.GE.AND P5, PT, R110, RZ, PT ;  /* 0x000000ff6e00720c */ /* 0x000fe20003fa6270 */
[----:B------:R-:W-:-:S02]  /*4600*/  IMAD R194, R6, R13, R194 ;  /* 0x0000000d06c27224 */ /* 0x000fc400078e02c2 */
[----:B------:R-:W-:-:S04]  /*4610*/  IMAD.HI.U32 R13, R7, R192, RZ ;  /* 0x000000c0070d7227 */ /* 0x000fc800078e00ff */
[----:B------:R-:W-:Y:S02]  /*4620*/  IMAD.MOV R13, RZ, RZ, -R13 ;  /* 0x000000ffff0d7224 */ /* 0x000fe400078e0a0d */
[--C-:B------:R-:W-:Y:S01]  /*4630*/  @!P4 IMAD.IADD R204, R204, 0x1, -R6.reuse ;  /* 0x00000001ccccc824 */ /* 0x100fe200078e0a06 */
[----:B------:R-:W-:Y:S01]  /*4640*/  ISETP.GE.AND P4, PT, R108, RZ, PT ;  /* 0x000000ff6c00720c */ /* 0x000fe20003f86270 */
[--C-:B------:R-:W-:Y:S01]  /*4650*/  @!P6 IMAD.IADD R196, R196, 0x1, -R6.reuse ;  /* 0x00000001c4c4e824 */ /* 0x100fe200078e0a06 */
[----:B------:R-:W-:Y:S01]  /*4660*/  ISETP.GT.U32.AND P6, PT, R6, R194, PT ;  /* 0x000000c20600720c */ /* 0x000fe20003fc4070 */
[----:B------:R-:W-:Y:S01]  /*4670*/  @!P1 IMAD.IADD R198, R198, 0x1, -R6 ;  /* 0x00000001c6c69824 */ /* 0x000fe200078e0a06 */
[----:B------:R-:W-:Y:S01]  /*4680*/  ISETP.GE.AND P1, PT, R107, RZ, PT ;  /* 0x000000ff6b00720c */ /* 0x000fe20003f26270 */
[C---:B------:R-:W-:Y:S01]  /*4690*/  IMAD R192, R6.reuse, R13, R192 ;  /* 0x0000000d06c07224 */ /* 0x040fe200078e02c0 */
[----:B------:R-:W-:Y:S01]  /*46a0*/  IABS R107, R65 ;  /* 0x00000041006b7213 */ /* 0x000fe20000000000 */
[----:B------:R-:W-:Y:S01]  /*46b0*/  @!P3 IMAD.MOV R204, RZ, RZ, -R204 ;  /* 0x000000ffffccb224 */ /* 0x000fe200078e0acc */
[C---:B------:R-:W-:Y:S01]  /*46c0*/  ISETP.GT.U32.AND P3, PT, R6.reuse, R196, PT ;  /* 0x000000c40600720c */ /* 0x040fe20003f64070 */
[----:B------:R-:W-:Y:S01]  /*46d0*/  @!P0 IMAD.MOV R247, RZ, RZ, -R247 ;  /* 0x000000fffff78224 */ /* 0x000fe200078e0af7 */
[C---:B------:R-:W-:Y:S01]  /*46e0*/  ISETP.GT.U32.AND P0, PT, R6.reuse, R202, PT ;  /* 0x000000ca0600720c */ /* 0x040fe20003f04070 */
[----:B------:R-:W-:Y:S01]  /*46f0*/  @!P5 IMAD.MOV R198, RZ, RZ, -R198 ;  /* 0x000000ffffc6d224 */ /* 0x000fe200078e0ac6 */
[----:B------:R-:W-:Y:S01]  /*4700*/  ISETP.GT.U32.AND P5, PT, R6, R192, PT ;  /* 0x000000c00600720c */ /* 0x000fe20003fa4070 */
[----:B------:R-:W-:-:S04]  /*4710*/  IMAD.HI.U32 R14, R7, R189, RZ ;  /* 0x000000bd070e7227 */ /* 0x000fc800078e00ff */
[----:B------:R-:W-:Y:S02]  /*4720*/  @!P6 IMAD.IADD R194, R194, 0x1, -R6 ;  /* 0x00000001c2c2e824 */ /* 0x000fe400078e0a06 */
[----:B------:R-:W-:Y:S02]  /*4730*/  IMAD.MOV R14, RZ, RZ, -R14 ;  /* 0x000000ffff0e7224 */ /* 0x000fe400078e0a0e */
[--C-:B------:R-:W-:Y:S01]  /*4740*/  @!P3 IMAD.IADD R196, R196, 0x1, -R6.reuse ;  /* 0x00000001c4c4b824 */ /* 0x100fe200078e0a06 */
[----:B------:R-:W-:Y:S01]  /*4750*/  ISETP.GE.AND P3, PT, R12, RZ, PT ;  /* 0x000000ff0c00720c */ /* 0x000fe20003f66270 */
[--C-:B------:R-:W-:Y:S01]  /*4760*/  @!P0 IMAD.IADD R202, R202, 0x1, -R6.reuse ;  /* 0x00000001caca8824 */ /* 0x100fe200078e0a06 */
[----:B------:R-:W-:Y:S01]  /*4770*/  ISETP.GE.AND P0, PT, R109, RZ, PT ;  /* 0x000000ff6d00720c */ /* 0x000fe20003f06270 */
[----:B------:R-:W-:Y:S01]  /*4780*/  @!P5 IMAD.IADD R192, R192, 0x1, -R6 ;  /* 0x00000001c0c0d824 */ /* 0x000fe200078e0a06 */
[----:B------:R-:W-:Y:S01]  /*4790*/  ISETP.GT.U32.AND P6, PT, R6, R194, PT ;  /* 0x000000c20600720c */ /* 0x000fe20003fc4070 */
[----:B------:R-:W-:Y:S01]  /*47a0*/  IMAD.HI.U32 R12, R7, R190, RZ ;  /* 0x000000be070c7227 */ /* 0x000fe200078e00ff */
[----:B------:R-:W-:-:S02]  /*47b0*/  IABS R109, R64 ;  /* 0x00000040006d7213 */ /* 0x000fc40000000000 */
[----:B------:R-:W-:Y:S01]  /*47c0*/  ISETP.GT.U32.AND P5, PT, R6, R192, PT ;  /* 0x000000c00600720c */ /* 0x000fe20003fa4070 */
[----:B------:R-:W-:Y:S02]  /*47d0*/  IMAD.MOV R13, RZ, RZ, -R12 ;  /* 0x000000ffff0d7224 */ /* 0x000fe400078e0a0c */
[----:B------:R-:W-:-:S04]  /*47e0*/  IMAD.HI.U32 R12, R7, R188, RZ ;  /* 0x000000bc070c7227 */ /* 0x000fc800078e00ff */
[----:B------:R-:W-:Y:S02]  /*47f0*/  IMAD.MOV R15, RZ, RZ, -R12 ;  /* 0x000000ffff0f7224 */ /* 0x000fe400078e0a0c */
[----:B------:R-:W-:Y:S01]  /*4800*/  @!P4 IMAD.MOV R202, RZ, RZ, -R202 ;  /* 0x000000ffffcac224 */ /* 0x000fe200078e0aca */
[----:B------:R-:W-:Y:S01]  /*4810*/  ISETP.GE.AND P4, PT, R106, RZ, PT ;  /* 0x000000ff6a00720c */ /* 0x000fe20003f86270 */
[----:B------:R-:W-:Y:S01]  /*4820*/  @!P0 IMAD.MOV R200, RZ, RZ, -R200 ;  /* 0x000000ffffc88224 */ /* 0x000fe200078e0ac8 */
[----:B------:R-:W-:Y:S01]  /*4830*/  ISETP.GE.AND P0, PT, R105, RZ, PT ;  /* 0x000000ff6900720c */ /* 0x000fe20003f06270 */
[C---:B------:R-:W-:Y:S01]  /*4840*/  IMAD R190, R6.reuse, R13, R190 ;  /* 0x0000000d06be7224 */ /* 0x040fe200078e02be */
[----:B------:R-:W-:Y:S01]  /*4850*/  IABS R105, R66 ;  /* 0x0000004200697213 */ /* 0x000fe20000000000 */
[----:B------:R-:W-:Y:S02]  /*4860*/  IMAD R188, R6, R15, R188 ;  /* 0x0000000f06bc7224 */ /* 0x000fe400078e02bc */
[----:B------:R-:W-:-:S04]  /*4870*/  IMAD.HI.U32 R12, R7, R186, RZ ;  /* 0x000000ba070c7227 */ /* 0x000fc800078e00ff */
[----:B------:R-:W-:-:S04]  /*4880*/  IMAD.HI.U32 R13, R7, R184, RZ ;  /* 0x000000b8070d7227 */ /* 0x000fc800078e00ff */
[----:B------:R-:W-:Y:S01]  /*4890*/  @!P5 IMAD.IADD R192, R192, 0x1, -R6 ;  /* 0x00000001c0c0d824 */ /* 0x000fe200078e0a06 */
[----:B------:R-:W-:Y:S01]  /*48a0*/  ISETP.GT.U32.AND P5, PT, R6, R188, PT ;  /* 0x000000bc0600720c */ /* 0x000fe20003fa4070 */
[----:B------:R-:W-:Y:S02]  /*48b0*/  IMAD.MOV R15, RZ, RZ, -R12 ;  /* 0x000000ffff0f7224 */ /* 0x000fe400078e0a0c */
[----:B------:R-:W-:Y:S02]  /*48c0*/  IMAD.MOV R13, RZ, RZ, -R13 ;  /* 0x000000ffff0d7224 */ /* 0x000fe400078e0a0d */
[----:B------:R-:W-:-:S04]  /*48d0*/  IMAD.HI.U32 R12, R7, R241, RZ ;  /* 0x000000f1070c7227 */ /* 0x000fc800078e00ff */
[----:B------:R-:W-:Y:S02]  /*48e0*/  IMAD R184, R6, R13, R184 ;  /* 0x0000000d06b87224 */ /* 0x000fe400078e02b8 */
[----:B------:R-:W-:Y:S01]  /*48f0*/  @!P6 IMAD.IADD R194, R194, 0x1, -R6 ;  /* 0x00000001c2c2e824 */ /* 0x000fe200078e0a06 */
[C---:B------:R-:W-:Y:S01]  /*4900*/  ISETP.GT.U32.AND P6, PT, R6.reuse, R190, PT ;  /* 0x000000be0600720c */ /* 0x040fe20003fc4070 */
[C---:B------:R-:W-:Y:S01]  /*4910*/  IMAD R186, R6.reuse, R15, R186 ;  /* 0x0000000f06ba7224 */ /* 0x040fe200078e02ba */
[----:B------:R-:W-:Y:S01]  /*4920*/  IABS R15, R27 ;  /* 0x0000001b000f7213 */ /* 0x000fe20000000000 */
[----:B------:R-:W-:Y:S02]  /*4930*/  IMAD.MOV R13, RZ, RZ, -R12 ;  /* 0x000000ffff0d7224 */ /* 0x000fe400078e0a0c */
[----:B------:R-:W-:Y:S01]  /*4940*/  @!P4 IMAD.MOV R194, RZ, RZ, -R194 ;  /* 0x000000ffffc2c224 */ /* 0x000fe200078e0ac2 */
[C---:B------:R-:W-:Y:S01]  /*4950*/  ISETP.GT.U32.AND P4, PT, R6.reuse, R186, PT ;  /* 0x000000ba0600720c */ /* 0x040fe20003f84070 */
[----:B------:R-:W-:-:S02]  /*4960*/  IMAD R241, R6, R13, R241 ;  /* 0x0000000d06f17224 */ /* 0x000fc400078e02f1 */
[----:B------:R-:W-:Y:S01]  /*4970*/  @!P0 IMAD.MOV R192, RZ, RZ, -R192 ;  /* 0x000000ffffc08224 */ /* 0x000fe200078e0ac0 */
[----:B------:R-:W-:Y:S01]  /*4980*/  ISETP.GT.U32.AND P0, PT, R6, R184, PT ;  /* 0x000000b80600720c */ /* 0x000fe20003f04070 */
[----:B------:R-:W-:Y:S01]  /*4990*/  @!P5 IMAD.IADD R188, R188, 0x1, -R6 ;  /* 0x00000001bcbcd824 */ /* 0x000fe200078e0a06 */
[----:B------:R-:W-:Y:S01]  /*49a0*/  ISETP.GT.U32.AND P5, PT, R6, R241, PT ;  /* 0x000000f10600720c */ /* 0x000fe20003fa4070 */
[----:B------:R-:W-:-:S04]  /*49b0*/  IMAD.HI.U32 R12, R7, R239, RZ ;  /* 0x000000ef070c7227 */ /* 0x000fc800078e00ff */
[----:B------:R-:W-:Y:S02]  /*49c0*/  IMAD.MOV R12, RZ, RZ, -R12 ;  /* 0x000000ffff0c7224 */ /* 0x000fe400078e0a0c */
[--C-:B------:R-:W-:Y:S01]  /*49d0*/  @!P4 IMAD.IADD R186, R186, 0x1, -R6.reuse ;  /* 0x00000001babac824 */ /* 0x100fe200078e0a06 */
[----:B------:R-:W-:Y:S01]  /*49e0*/  ISETP.GT.U32.AND P4, PT, R6, R188, PT ;  /* 0x000000bc0600720c */ /* 0x000fe20003f84070 */
[--C-:B------:R-:W-:Y:S02]  /*49f0*/  @!P6 IMAD.IADD R190, R190, 0x1, -R6.reuse ;  /* 0x00000001bebee824 */ /* 0x100fe400078e0a06 */
[--C-:B------:R-:W-:Y:S01]  /*4a00*/  @!P0 IMAD.IADD R184, R184, 0x1, -R6.reuse ;  /* 0x00000001b8b88824 */ /* 0x100fe200078e0a06 */
[C---:B------:R-:W-:Y:S01]  /*4a10*/  ISETP.GT.U32.AND P0, PT, R6.reuse, R186, PT ;  /* 0x000000ba0600720c */ /* 0x040fe20003f04070 */
[----:B------:R-:W-:Y:S01]  /*4a20*/  @!P5 IMAD.IADD R241, R241, 0x1, -R6 ;  /* 0x00000001f1f1d824 */ /* 0x000fe200078e0a06 */
[C---:B------:R-:W-:Y:S01]  /*4a30*/  ISETP.GT.U32.AND P6, PT, R6.reuse, R190, PT ;  /* 0x000000be0600720c */ /* 0x040fe20003fc4070 */
[C---:B------:R-:W-:Y:S01]  /*4a40*/  IMAD R239, R6.reuse, R12, R239 ;  /* 0x0000000c06ef7224 */ /* 0x040fe200078e02ef */
[----:B------:R-:W-:Y:S01]  /*4a50*/  ISETP.GT.U32.AND P5, PT, R6, R184, PT ;  /* 0x000000b80600720c */ /* 0x000fe20003fa4070 */
[----:B------:R-:W-:-:S04]  /*4a60*/  IMAD.HI.U32 R12, R7, R225, RZ ;  /* 0x000000e1070c7227 */ /* 0x000fc800078e00ff */
[----:B------:R-:W-:Y:S02]  /*4a70*/  IMAD.MOV R12, RZ, RZ, -R12 ;  /* 0x000000ffff0c7224 */ /* 0x000fe400078e0a0c */
[----:B------:R-:W-:Y:S01]  /*4a80*/  @!P4 IMAD.IADD R188, R188, 0x1, -R6 ;  /* 0x00000001bcbcc824 */ /* 0x000fe200078e0a06 */
[C---:B------:R-:W-:Y:S01]  /*4a90*/  ISETP.GT.U32.AND P4, PT, R6.reuse, R239, PT ;  /* 0x000000ef0600720c */ /* 0x040fe20003f84070 */
[----:B------:R-:W-:Y:S02]  /*4aa0*/  IMAD R225, R6, R12, R225 ;  /* 0x0000000c06e17224 */ /* 0x000fe400078e02e1 */
[----:B------:R-:W-:-:S04]  /*4ab0*/  IMAD.HI.U32 R12, R7, R221, RZ ;  /* 0x000000dd070c7227 */ /* 0x000fc800078e00ff */
[--C-:B------:R-:W-:Y:S01]  /*4ac0*/  @!P5 IMAD.IADD R184, R184, 0x1, -R6.reuse ;  /* 0x00000001b8b8d824 */ /* 0x100fe200078e0a06 */
[----:B------:R-:W-:Y:S01]  /*4ad0*/  ISETP.GT.U32.AND P5, PT, R6, R225, PT ;  /* 0x000000e10600720c */ /* 0x000fe20003fa4070 */
[----:B------:R-:W-:Y:S01]  /*4ae0*/  @!P6 IMAD.IADD R190, R190, 0x1, -R6 ;  /* 0x00000001bebee824 */ /* 0x000fe200078e0a06 */
[----:B------:R-:W-:Y:S01]  /*4af0*/  ISETP.GE.AND P6, PT, R103, RZ, PT ;  /* 0x000000ff6700720c */ /* 0x000fe20003fc6270 */
[----:B------:R-:W-:Y:S01]  /*4b00*/  IMAD.HI.U32 R13, R7, R219, RZ ;  /* 0x000000db070d7227 */ /* 0x000fe200078e00ff */
[----:B------:R-:W-:-:S03]  /*4b10*/  IABS R103, R63 ;  /* 0x0000003f00677213 */ /* 0x000fc60000000000 */
[----:B------:R-:W-:Y:S02]  /*4b20*/  IMAD.MOV R12, RZ, RZ, -R12 ;  /* 0x000000ffff0c7224 */ /* 0x000fe400078e0a0c */
[----:B------:R-:W-:Y:S02]  /*4b30*/  IMAD.MOV R13, RZ, RZ, -R13 ;  /* 0x000000ffff0d7224 */ /* 0x000fe400078e0a0d */
[--C-:B------:R-:W-:Y:S01]  /*4b40*/  @!P4 IMAD.IADD R239, R239, 0x1, -R6.reuse ;  /* 0x00000001efefc824 */ /* 0x100fe200078e0a06 */
[----:B------:R-:W-:Y:S01]  /*4b50*/  ISETP.GE.AND P4, PT, R102, RZ, PT ;  /* 0x000000ff6600720c */ /* 0x000fe20003f86270 */
[C---:B------:R-:W-:Y:S02]  /*4b60*/  IMAD R221, R6.reuse, R12, R221 ;  /* 0x0000000c06dd7224 */ /* 0x040fe400078e02dd */
[C---:B------:R-:W-:Y:S02]  /*4b70*/  IMAD R219, R6.reuse, R13, R219 ;  /* 0x0000000d06db7224 */ /* 0x040fe400078e02db */
[----:B------:R-:W-:Y:S01]  /*4b80*/  @!P5 IMAD.IADD R225, R225, 0x1, -R6 ;  /* 0x00000001e1e1d824 */ /* 0x000fe200078e0a06 */
[C---:B------:R-:W-:Y:S01]  /*4b90*/  ISETP.GT.U32.AND P5, PT, R6.reuse, R221, PT ;  /* 0x000000dd0600720c */ /* 0x040fe20003fa4070 */
[----:B------:R-:W-:Y:S01]  /*4ba0*/  @!P3 IMAD.MOV R188, RZ, RZ, -R188 ;  /* 0x000000ffffbcb224 */ /* 0x000fe200078e0abc */
[C---:B------:R-:W-:Y:S01]  /*4bb0*/  ISETP.GT.U32.AND P3, PT, R6.reuse, R239, PT ;  /* 0x000000ef0600720c */ /* 0x040fe20003f64070 */
[----:B------:R-:W-:Y:S01]  /*4bc0*/  @!P6 IMAD.MOV R184, RZ, RZ, -R184 ;  /* 0x000000ffffb8e224 */ /* 0x000fe200078e0ab8 */
[C---:B------:R-:W-:Y:S01]  /*4bd0*/  ISETP.GT.U32.AND P6, PT, R6.reuse, R219, PT ;  /* 0x000000db0600720c */ /* 0x040fe20003fc4070 */
[----:B------:R-:W-:-:S02]  /*4be0*/  IMAD R189, R6, R14, R189 ;  /* 0x0000000e06bd7224 */ /* 0x000fc400078e02bd */
[----:B------:R-:W-:Y:S01]  /*4bf0*/  @!P2 IMAD.MOV R196, RZ, RZ, -R196 ;  /* 0x000000ffffc4a224 */ /* 0x000fe200078e0ac4 */
[----:B------:R-:W-:Y:S01]  /*4c00*/  ISETP.GE.AND P2, PT, R104, RZ, PT ;  /* 0x000000ff6800720c */ /* 0x000fe20003f46270 */
[----:B------:R-:W-:Y:S01]  /*4c10*/  @!P1 IMAD.MOV R190, RZ, RZ, -R190 ;  /* 0x000000ffffbe9224 */ /* 0x000fe200078e0abe */
[----:B------:R-:W-:Y:S01]  /*4c20*/  ISETP.GT.U32.AND P1, PT, R6, R241, PT ;  /* 0x000000f10600720c */ /* 0x000fe20003f24070 */
[----:B------:R-:W-:-:S04]  /*4c30*/  IMAD.HI.U32 R12, R7, R187, RZ ;  /* 0x000000bb070c7227 */ /* 0x000fc800078e00ff */
[--C-:B------:R-:W-:Y:S01]  /*4c40*/  @!P3 IMAD.IADD R239, R239, 0x1, -R6.reuse ;  /* 0x00000001efefb824 */ /* 0x100fe200078e0a06 */
[----:B------:R-:W-:Y:S01]  /*4c50*/  ISETP.GT.U32.AND P3, PT, R6, R189, PT ;  /* 0x000000bd0600720c */ /* 0x000fe20003f64070 */
[--C-:B------:R-:W-:Y:S01]  /*4c60*/  @!P5 IMAD.IADD R221, R221, 0x1, -R6.reuse ;  /* 0x00000001ddddd824 */ /* 0x100fe200078e0a06 */
[----:B------:R-:W-:Y:S01]  /*4c70*/  ISETP.GE.AND P5, PT, R99, RZ, PT ;  /* 0x000000ff6300720c */ /* 0x000fe20003fa6270 */
[--C-:B------:R-:W-:Y:S01]  /*4c80*/  @!P6 IMAD.IADD R219, R219, 0x1, -R6.reuse ;  /* 0x00000001dbdbe824 */ /* 0x100fe200078e0a06 */
[----:B------:R-:W-:Y:S01]  /*4c90*/  IABS R99, R61 ;  /* 0x0000003d00637213 */ /* 0x000fe20000000000 */
[----:B------:R-:W-:Y:S01]  /*4ca0*/  @!P0 IMAD.IADD R186, R186, 0x1, -R6 ;  /* 0x00000001baba8824 */ /* 0x000fe200078e0a06 */
[----:B------:R-:W-:Y:S01]  /*4cb0*/  ISETP.GT.U32.AND P6, PT, R6, R221, PT ;  /* 0x000000dd0600720c */ /* 0x000fe20003fc4070 */
[----:B------:R-:W-:Y:S01]  /*4cc0*/  IMAD.MOV R12, RZ, RZ, -R12 ;  /* 0x000000ffff0c7224 */ /* 0x000fe200078e0a0c */
[----:B------:R-:W-:Y:S01]  /*4cd0*/  ISETP.GE.AND P0, PT, R100, RZ, PT ;  /* 0x000000ff6400720c */ /* 0x000fe20003f06270 */
[----:B------:R-:W-:Y:S01]  /*4ce0*/  @!P1 IMAD.IADD R241, R241, 0x1, -R6 ;  /* 0x00000001f1f19824 */ /* 0x000fe200078e0a06 */
[----:B------:R-:W-:Y:S01]  /*4cf0*/  ISETP.GE.AND P1, PT, R101, RZ, PT ;  /* 0x000000ff6500720c */ /* 0x000fe20003f26270 */
[----:B------:R-:W-:Y:S01]  /*4d00*/  @!P2 IMAD.MOV R186, RZ, RZ, -R186 ;  /* 0x000000ffffbaa224 */ /* 0x000fe200078e0aba */
[C---:B------:R-:W-:Y:S01]  /*4d10*/  ISETP.GT.U32.AND P2, PT, R6.reuse, R225, PT ;  /* 0x000000e10600720c */ /* 0x040fe20003f44070 */
[C---:B------:R-:W-:Y:S01]  /*4d20*/  IMAD R187, R6.reuse, R12, R187 ;  /* 0x0000000c06bb7224 */ /* 0x040fe200078e02bb */
[----:B------:R-:W-:Y:S01]  /*4d30*/  IABS R101, R60 ;  /* 0x0000003c00657213 */ /* 0x000fe20000000000 */
[----:B------:R-:W-:Y:S01]  /*4d40*/  @!P3 IMAD.IADD R189, R189, 0x1, -R6 ;  /* 0x00000001bdbdb824 */ /* 0x000fe200078e0a06 */
[----:B------:R-:W-:Y:S01]  /*4d50*/  ISETP.GT.U32.AND P3, PT, R6, R219, PT ;  /* 0x000000db0600720c */ /* 0x000fe20003f64070 */
[----:B------:R-:W-:-:S04]  /*4d60*/  IMAD.HI.U32 R13, R7, R185, RZ ;  /* 0x000000b9070d7227 */ /* 0x000fc800078e00ff */
[----:B------:R-:W-:Y:S01]  /*4d70*/  @!P6 IMAD.IADD R221, R221, 0x1, -R6 ;  /* 0x00000001dddde824 */ /* 0x000fe200078e0a06 */
[----:B------:R-:W-:Y:S01]  /*4d80*/  ISETP.GT.U32.AND P6, PT, R6, R187, PT ;  /* 0x000000bb0600720c */ /* 0x000fe20003fc4070 */
[----:B------:R-:W-:Y:S02]  /*4d90*/  IMAD.MOV R13, RZ, RZ, -R13 ;  /* 0x000000ffff0d7224 */ /* 0x000fe400078e0a0d */
[----:B------:R-:W-:-:S04]  /*4da0*/  IMAD.HI.U32 R12, R7, R183, RZ ;  /* 0x000000b7070c7227 */ /* 0x000fc800078e00ff */
[----:B------:R-:W-:Y:S02]  /*4db0*/  IMAD R185, R6, R13, R185 ;  /* 0x0000000d06b97224 */ /* 0x000fe400078e02b9 */
[----:B------:R-:W-:Y:S02]  /*4dc0*/  IMAD.MOV R13, RZ, RZ, -R12 ;  /* 0x000000ffff0d7224 */ /* 0x000fe400078e0a0c */
[--C-:B------:R-:W-:Y:S01]  /*4dd0*/  @!P2 IMAD.IADD R225, R225, 0x1, -R6.reuse ;  /* 0x00000001e1e1a824 */ /* 0x100fe200078e0a06 */
[----:B------:R-:W-:Y:S01]  /*4de0*/  ISETP.GE.AND P2, PT, R98, RZ, PT ;  /* 0x000000ff6200720c */ /* 0x000fe20003f46270 */
[----:B------:R-:W-:Y:S01]  /*4df0*/  @!P1 IMAD.MOV R239, RZ, RZ, -R239 ;  /* 0x000000ffffef9224 */ /* 0x000fe200078e0aef */
[C---:B------:R-:W-:Y:S01]  /*4e00*/  ISETP.GT.U32.AND P1, PT, R6.reuse, R189, PT ;  /* 0x000000bd0600720c */ /* 0x040fe20003f24070 */
[----:B------:R-:W-:Y:S01]  /*4e10*/  @!P3 IMAD.IADD R219, R219, 0x1, -R6 ;  /* 0x00000001dbdbb824 */ /* 0x000fe200078e0a06 */
[----:B------:R-:W-:Y:S01]  /*4e20*/  ISETP.GT.U32.AND P3, PT, R6, R185, PT ;  /* 0x000000b90600720c */ /* 0x000fe20003f64070 */
[----:B------:R-:W-:-:S04]  /*4e30*/  IMAD.HI.U32 R12, R7, R181, RZ ;  /* 0x000000b5070c7227 */ /* 0x000fc800078e00ff */
[----:B------:R-:W-:Y:S02]  /*4e40*/  IMAD R183, R6, R13, R183 ;  /* 0x0000000d06b77224 */ /* 0x000fe400078e02b7 */
[----:B------:R-:W-:Y:S01]  /*4e50*/  @!P0 IMAD.MOV R241, RZ, RZ, -R241 ;  /* 0x000000fffff18224 */ /* 0x000fe200078e0af1 */
[----:B------:R-:W-:Y:S01]  /*4e60*/  ISETP.GE.AND P0, PT, R97, RZ, PT ;  /* 0x000000ff6100720c */ /* 0x000fe20003f06270 */
[----:B------:R-:W-:Y:S01]  /*4e70*/  IMAD.HI.U32 R13, R7, R179, RZ ;  /* 0x000000b3070d7227 */ /* 0x000fe200078e00ff */
[----:B------:R-:W-:-:S03]  /*4e80*/  IABS R97, R62 ;  /* 0x0000003e00617213 */ /* 0x000fc60000000000 */
[----:B------:R-:W-:Y:S02]  /*4e90*/  IMAD.MOV R12, RZ, RZ, -R12 ;  /* 0x000000ffff0c7224 */ /* 0x000fe400078e0a0c */
[--C-:B------:R-:W-:Y:S01]  /*4ea0*/  @!P6 IMAD.IADD R187, R187, 0x1, -R6.reuse ;  /* 0x00000001bbbbe824 */ /* 0x100fe200078e0a06 */
[C---:B------:R-:W-:Y:S01]  /*4eb0*/  ISETP.GT.U32.AND P6, PT, R6.reuse, R183, PT ;  /* 0x000000b70600720c */ /* 0x040fe20003fc4070 */
[----:B------:R-:W-:Y:S02]  /*4ec0*/  IMAD.MOV R13, RZ, RZ, -R13 ;  /* 0x000000ffff0d7224 */ /* 0x000fe400078e0a0d */
[C---:B------:R-:W-:Y:S02]  /*4ed0*/  IMAD R181, R6.reuse, R12, R181 ;  /* 0x0000000c06b57224 */ /* 0x040fe400078e02b5 */
[--C-:B------:R-:W-:Y:S01]  /*4ee0*/  @!P1 IMAD.IADD R189, R189, 0x1, -R6.reuse ;  /* 0x00000001bdbd9824 */ /* 0x100fe200078e0a06 */
[----:B------:R-:W-:Y:S01]  /*4ef0*/  ISETP.GE.AND P1, PT, R95, RZ, PT ;  /* 0x000000ff5f00720c */ /* 0x000fe20003f26270 */
[C---:B------:R-:W-:Y:S01]  /*4f00*/  IMAD R179, R6.reuse, R13, R179 ;  /* 0x0000000d06b37224 */ /* 0x040fe200078e02b3 */
[----:B------:R-:W-:Y:S01]  /*4f10*/  IABS R95, R58 ;  /* 0x0000003a005f7213 */ /* 0x000fe20000000000 */
[----:B------:R-:W-:Y:S01]  /*4f20*/  @!P2 IMAD.MOV R219, RZ, RZ, -R219 ;  /* 0x000000ffffdba224 */ /* 0x000fe200078e0adb */
[----:B------:R-:W-:Y:S01]  /*4f30*/  ISETP.GT.U32.AND P2, PT, R6, R181, PT ;  /* 0x000000b50600720c */ /* 0x000fe20003f44070 */
[--C-:B------:R-:W-:Y:S01]  /*4f40*/  @!P3 IMAD.IADD R185, R185, 0x1, -R6.reuse ;  /* 0x00000001b9b9b824 */ /* 0x100fe200078e0a06 */
[----:B------:R-:W-:Y:S01]  /*4f50*/  ISETP.GE.AND P3, PT, R96, RZ, PT ;  /* 0x000000ff6000720c */ /* 0x000fe20003f66270 */
[----:B------:R-:W-:Y:S01]  /*4f60*/  @!P5 IMAD.MOV R189, RZ, RZ, -R189 ;  /* 0x000000ffffbdd224 */ /* 0x000fe200078e0abd */
[C---:B------:R-:W-:Y:S01]  /*4f70*/  ISETP.GT.U32.AND P5, PT, R6.reuse, R179, PT ;  /* 0x000000b30600720c */ /* 0x040fe20003fa4070 */
[----:B------:R-:W-:Y:S01]  /*4f80*/  @!P6 IMAD.IADD R183, R183, 0x1, -R6 ;  /* 0x00000001b7b7e824 */ /* 0x000fe200078e0a06 */
[C---:B------:R-:W-:Y:S01]  /*4f90*/  ISETP.GT.U32.AND P6, PT, R6.reuse, R187, PT ;  /* 0x000000bb0600720c */ /* 0x040fe20003fc4070 */
[----:B------:R-:W-:Y:S01]  /*4fa0*/  @!P0 IMAD.MOV R221, RZ, RZ, -R221 ;  /* 0x000000ffffdd8224 */ /* 0x000fe200078e0add */
[----:B------:R-:W-:Y:S01]  /*4fb0*/  ISETP.GT.U32.AND P0, PT, R6, R185, PT ;  /* 0x000000b90600720c */ /* 0x000fe20003f04070 */
[----:B------:R-:W-:-:S04]  /*4fc0*/  IMAD.HI.U32 R12, R7, R171, RZ ;  /* 0x000000ab070c7227 */ /* 0x000fc800078e00ff */
[----:B------:R-:W-:Y:S01]  /*4fd0*/  @!P4 IMAD.MOV R225, RZ, RZ, -R225 ;  /* 0x000000ffffe1c224 */ /* 0x000fe200078e0ae1 */
[----:B------:R-:W-:Y:S01]  /*4fe0*/  ISETP.GT.U32.AND P4, PT, R6, R183, PT ;  /* 0x000000b70600720c */ /* 0x000fe20003f84070 */
[----:B------:R-:W-:Y:S01]  /*4ff0*/  @!P2 IMAD.IADD R181, R181, 0x1, -R6 ;  /* 0x00000001b5b5a824 */ /* 0x000fe200078e0a06 */
[----:B------:R-:W-:Y:S01]  /*5000*/  ISETP.GE.AND P2, PT, R94, RZ, PT ;  /* 0x000000ff5e00720c */ /* 0x000fe20003f46270 */
[----:B------:R-:W-:Y:S02]  /*5010*/  IMAD.MOV R12, RZ, RZ, -R12 ;  /* 0x000000ffff0c7224 */ /* 0x000fe400078e0a0c */
[----:B------:R-:W-:Y:S01]  /*5020*/  @!P5 IMAD.IADD R179, R179, 0x1, -R6 ;  /* 0x00000001b3b3d824 */ /* 0x000fe200078e0a06 */
[----:B------:R-:W-:Y:S01]  /*5030*/  ISETP.GT.U32.AND P5, PT, R6, R181, PT ;  /* 0x000000b50600720c */ /* 0x000fe20003fa4070 */
[----:B------:R-:W-:-:S04]  /*5040*/  IMAD.HI.U32 R13, R7, R169, RZ ;  /* 0x000000a9070d7227 */ /* 0x000fc800078e00ff */
[--C-:B------:R-:W-:Y:S02]  /*5050*/  @!P6 IMAD.IADD R187, R187, 0x1, -R6.reuse ;  /* 0x00000001bbbbe824 */ /* 0x100fe400078e0a06 */
[----:B------:R-:W-:Y:S01]  /*5060*/  @!P0 IMAD.IADD R185, R185, 0x1, -R6 ;  /* 0x00000001b9b98824 */ /* 0x000fe200078e0a06 */
[----:B------:R-:W-:Y:S01]  /*5070*/  ISETP.GE.AND P0, PT, R92, RZ, PT ;  /* 0x000000ff5c00720c */ /* 0x000fe20003f06270 */
[C---:B------:R-:W-:Y:S02]  /*5080*/  IMAD R171, R6.reuse, R12, R171 ;  /* 0x0000000c06ab7224 */ /* 0x040fe400078e02ab */
[----:B------:R-:W-:Y:S02]  /*5090*/  IMAD.MOV R13, RZ, RZ, -R13 ;  /* 0x000000ffff0d7224 */ /* 0x000fe400078e0a0d */
[----:B------:R-:W-:Y:S01]  /*50a0*/  @!P1 IMAD.MOV R187, RZ, RZ, -R187 ;  /* 0x000000ffffbb9224 */ /* 0x000fe200078e0abb */
[C---:B------:R-:W-:Y:S01]  /*50b0*/  ISETP.GT.U32.AND P1, PT, R6.reuse, R179, PT ;  /* 0x000000b30600720c */ /* 0x040fe20003f24070 */
[----:B------:R-:W-:Y:S01]  /*50c0*/  @!P3 IMAD.MOV R185, RZ, RZ, -R185 ;  /* 0x000000ffffb9b224 */ /* 0x000fe200078e0ab9 */
[----:B------:R-:W-:Y:S01]  /*50d0*/  ISETP.GT.U32.AND P3, PT, R6, R171, PT ;  /* 0x000000ab0600720c */ /* 0x000fe20003f64070 */
[----:B------:R-:W-:-:S04]  /*50e0*/  IMAD.HI.U32 R14, R7, R173, RZ ;  /* 0x000000ad070e7227 */ /* 0x000fc800078e00ff */
[----:B------:R-:W-:Y:S01]  /*50f0*/  @!P4 IMAD.IADD R183, R183, 0x1, -R6 ;  /* 0x00000001b7b7c824 */ /* 0x000fe200078e0a06 */
[----:B------:R-:W-:Y:S01]  /*5100*/  ISETP.GE.AND P4, PT, R93, RZ, PT ;  /* 0x000000ff5d00720c */ /* 0x000fe20003f86270 */
[----:B------:R-:W-:Y:S01]  /*5110*/  IMAD R169, R6, R13, R169 ;  /* 0x0000000d06a97224 */ /* 0x000fe200078e02a9 */
[----:B------:R-:W-:Y:S01]  /*5120*/  IABS R93, R56 ;  /* 0x00000038005d7213 */ /* 0x000fe20000000000 */
[----:B------:R-:W-:-:S04]  /*5130*/  IMAD.HI.U32 R12, R7, R167, RZ ;  /* 0x000000a7070c7227 */ /* 0x000fc800078e00ff */
[----:B------:R-:W-:Y:S02]  /*5140*/  IMAD.MOV R14, RZ, RZ, -R14 ;  /* 0x000000ffff0e7224 */ /* 0x000fe400078e0a0e */
[----:B------:R-:W-:Y:S01]  /*5150*/  @!P5 IMAD.IADD R181, R181, 0x1, -R6 ;  /* 0x00000001b5b5d824 */ /* 0x000fe200078e0a06 */
[C---:B------:R-:W-:Y:S01]  /*5160*/  ISETP.GT.U32.AND P5, PT, R6.reuse, R169, PT ;  /* 0x000000a90600720c */ /* 0x040fe20003fa4070 */
[----:B------:R-:W-:Y:S02]  /*5170*/  IMAD.MOV R12, RZ, RZ, -R12 ;  /* 0x000000ffff0c7224 */ /* 0x000fe400078e0a0c */
[C---:B------:R-:W-:Y:S02]  /*5180*/  IMAD R173, R6.reuse, R14, R173 ;  /* 0x0000000e06ad7224 */ /* 0x040fe400078e02ad */
[--C-:B------:R-:W-:Y:S01]  /*5190*/  @!P1 IMAD.IADD R179, R179, 0x1, -R6.reuse ;  /* 0x00000001b3b39824 */ /* 0x100fe200078e0a06 */
[----:B------:R-:W-:Y:S01]  /*51a0*/  ISETP.GE.AND P1, PT, R89, RZ, PT ;  /* 0x000000ff5900720c */ /* 0x000fe20003f26270 */
[--C-:B------:R-:W-:Y:S01]  /*51b0*/  @!P3 IMAD.IADD R171, R171, 0x1, -R6.reuse ;  /* 0x00000001ababb824 */ /* 0x100fe200078e0a06 */
[C---:B------:R-:W-:Y:S01]  /*51c0*/  ISETP.GT.U32.AND P6, PT, R6.reuse, R173, PT ;  /* 0x000000ad0600720c */ /* 0x040fe20003fc4070 */
[C---:B------:R-:W-:Y:S01]  /*51d0*/  IMAD R167, R6.reuse, R12, R167 ;  /* 0x0000000c06a77224 */ /* 0x040fe200078e02a7 */
[----:B------:R-:W-:Y:S01]  /*51e0*/  ISETP.GE.AND P3, PT, R91, RZ, PT ;  /* 0x000000ff5b00720c */ /* 0x000fe20003f66270 */
[----:B------:R-:W-:Y:S01]  /*51f0*/  @!P4 IMAD.MOV R181, RZ, RZ, -R181 ;  /* 0x000000ffffb5c224 */ /* 0x000fe200078e0ab5 */
[C---:B------:R-:W-:Y:S01]  /*5200*/  ISETP.GT.U32.AND P4, PT, R6.reuse, R171, PT ;  /* 0x000000ab0600720c */ /* 0x040fe20003f84070 */
[----:B------:R-:W-:Y:S01]  /*5210*/  @!P2 IMAD.MOV R179, RZ, RZ, -R179 ;  /* 0x000000ffffb3a224 */ /* 0x000fe200078e0ab3 */
[----:B------:R-:W-:Y:S01]  /*5220*/  ISETP.GT.U32.AND P2, PT, R6, R167, PT ;  /* 0x000000a70600720c */ /* 0x000fe20003f44070 */
[----:B------:R-:W-:Y:S01]  /*5230*/  @!P5 IMAD.IADD R169, R169, 0x1, -R6 ;  /* 0x00000001a9a9d824 */ /* 0x000fe200078e0a06 */
[----:B------:R-:W-:Y:S01]  /*5240*/  IABS R91, R59 ;  /* 0x0000003b005b7213 */ /* 0x000fe20000000000 */
[----:B------:R-:W-:Y:S01]  /*5250*/  IMAD.HI.U32 R12, R7, R165, RZ ;  /* 0x000000a5070c7227 */ /* 0x000fe200078e00ff */
[----:B------:R-:W-:-:S02]  /*5260*/  IABS R89, R57 ;  /* 0x0000003900597213 */ /* 0x000fc40000000000 */
[C---:B------:R-:W-:Y:S01]  /*5270*/  ISETP.GT.U32.AND P5, PT, R6.reuse, R169, PT ;  /* 0x000000a90600720c */ /* 0x040fe20003fa4070 */
[----:B------:R-:W-:Y:S02]  /*5280*/  @!P6 IMAD.IADD R173, R173, 0x1, -R6 ;  /* 0x00000001adade824 */ /* 0x000fe400078e0a06 */
[----:B------:R-:W-:Y:S02]  /*5290*/  IMAD.MOV R12, RZ, RZ, -R12 ;  /* 0x000000ffff0c7224 */ /* 0x000fe400078e0a0c */
[--C-:B------:R-:W-:Y:S01]  /*52a0*/  @!P4 IMAD.IADD R171, R171, 0x1, -R6.reuse ;  /* 0x00000001ababc824 */ /* 0x100fe200078e0a06 */
[C---:B------:R-:W-:Y:S01]  /*52b0*/  ISETP.GT.U32.AND P6, PT, R6.reuse, R173, PT ;  /* 0x000000ad0600720c */ /* 0x040fe20003fc4070 */
[--C-:B------:R-:W-:Y:S01]  /*52c0*/  @!P2 IMAD.IADD R167, R167, 0x1, -R6.reuse ;  /* 0x00000001a7a7a824 */ /* 0x100fe200078e0a06 */
[----:B------:R-:W-:Y:S01]  /*52d0*/  ISETP.GE.AND P4, PT, R87, RZ, PT ;  /* 0x000000ff5700720c */ /* 0x000fe20003f86270 */
[C---:B------:R-:W-:Y:S01]  /*52e0*/  IMAD R165, R6.reuse, R12, R165 ;  /* 0x0000000c06a57224 */ /* 0x040fe200078e02a5 */
[----:B------:R-:W-:Y:S01]  /*52f0*/  ISETP.GE.AND P2, PT, R85, RZ, PT ;  /* 0x000000ff5500720c */ /* 0x000fe20003f46270 */
[----:B------:R-:W-:Y:S01]  /*5300*/  @!P1 IMAD.MOV R171, RZ, RZ, -R171 ;  /* 0x000000ffffab9224 */ /* 0x000fe200078e0aab */
[C---:B------:R-:W-:Y:S01]  /*5310*/  ISETP.GT.U32.AND P1, PT, R6.reuse, R167, PT ;  /* 0x000000a70600720c */ /* 0x040fe20003f24070 */
[----:B------:R-:W-:Y:S01]  /*5320*/  @!P5 IMAD.IADD R169, R169, 0x1, -R6 ;  /* 0x00000001a9a9d824 */ /* 0x000fe200078e0a06 */
[----:B------:R-:W-:Y:S01]  /*5330*/  ISETP.GT.U32.AND P5, PT, R6, R165, PT ;  /* 0x000000a50600720c */ /* 0x000fe20003fa4070 */
[----:B------:R-:W-:Y:S01]  /*5340*/  IMAD.HI.U32 R13, R7, R159, RZ ;  /* 0x0000009f070d7227 */ /* 0x000fe200078e00ff */
[----:B------:R-:W-:-:S02]  /*5350*/  IABS R87, R53 ;  /* 0x0000003500577213 */ /* 0x000fc40000000000 */
[----:B------:R-:W-:Y:S01]  /*5360*/  IABS R85, R54 ;  /* 0x0000003600557213 */ /* 0x000fe20000000000 */
[----:B------:R-:W-:Y:S02]  /*5370*/  IMAD.MOV R13, RZ, RZ, -R13 ;  /* 0x000000ffff0d7224 */ /* 0x000fe400078e0a0d */
[----:B------:R-:W-:-:S04]  /*5380*/  IMAD.HI.U32 R12, R7, R163, RZ ;  /* 0x000000a3070c7227 */ /* 0x000fc800078e00ff */
[--C-:B------:R-:W-:Y:S01]  /*5390*/  @!P6 IMAD.IADD R173, R173, 0x1, -R6.reuse ;  /* 0x00000001adade824 */ /* 0x100fe200078e0a06 */
[----:B------:R-:W-:Y:S01]  /*53a0*/  ISETP.GE.AND P6, PT, R90, RZ, PT ;  /* 0x000000ff5a00720c */ /* 0x000fe20003fc6270 */
[----:B------:R-:W-:Y:S01]  /*53b0*/  @!P1 IMAD.IADD R167, R167, 0x1, -R6 ;  /* 0x00000001a7a79824 */ /* 0x000fe200078e0a06 */
[----:B------:R-:W-:Y:S01]  /*53c0*/  ISETP.GE.AND P1, PT, R84, RZ, PT ;  /* 0x000000ff5400720c */ /* 0x000fe20003f26270 */
[C---:B------:R-:W-:Y:S02]  /*53d0*/  IMAD R159, R6.reuse, R13, R159 ;  /* 0x0000000d069f7224 */ /* 0x040fe400078e029f */
[----:B------:R-:W-:Y:S02]  /*53e0*/  IMAD.MOV R12, RZ, RZ, -R12 ;  /* 0x000000ffff0c7224 */ /* 0x000fe400078e0a0c */
[----:B------:R-:W-:Y:S02]  /*53f0*/  @!P5 IMAD.IADD R165, R165, 0x1, -R6 ;  /* 0x00000001a5a5d824 */ /* 0x000fe400078e0a06 */
[----:B------:R-:W-:Y:S01]  /*5400*/  @!P3 IMAD.MOV R167, RZ, RZ, -R167 ;  /* 0x000000ffffa7b224 */ /* 0x000fe200078e0aa7 */
[C---:B------:R-:W-:Y:S01]  /*5410*/  ISETP.GT.U32.AND P3, PT, R6.reuse, R159, PT ;  /* 0x0000009f0600720c */ /* 0x040fe20003f64070 */
[C---:B------:R-:W-:Y:S01]  /*5420*/  IMAD R163, R6.reuse, R12, R163 ;  /* 0x0000000c06a37224 */ /* 0x040fe200078e02a3 */
[----:B------:R-:W-:Y:S01]  /*5430*/  ISETP.GT.U32.AND P5, PT, R6, R165, PT ;  /* 0x000000a50600720c */ /* 0x000fe20003fa4070 */
[----:B------:R-:W-:-:S04]  /*5440*/  IMAD.HI.U32 R12, R7, R161, RZ ;  /* 0x000000a1070c7227 */ /* 0x000fc800078e00ff */
[----:B------:R-:W-:Y:S02]  /*5450*/  IMAD.MOV R12, RZ, RZ, -R12 ;  /* 0x000000ffff0c7224 */ /* 0x000fe400078e0a0c */
[----:B------:R-:W-:Y:S01]  /*5460*/  @!P6 IMAD.MOV R169, RZ, RZ, -R169 ;  /* 0x000000ffffa9e224 */ /* 0x000fe200078e0aa9 */
[C---:B------:R-:W-:Y:S01]  /*5470*/  ISETP.GT.U32.AND P6, PT, R6.reuse, R163, PT ;  /* 0x000000a30600720c */ /* 0x040fe20003fc4070 */
[----:B------:R-:W-:Y:S02]  /*5480*/  IMAD R161, R6, R12, R161 ;  /* 0x0000000c06a17224 */ /* 0x000fe400078e02a1 */
[----:B------:R-:W-:-:S04]  /*5490*/  IMAD.HI.U32 R12, R7, R157, RZ ;  /* 0x0000009d070c7227 */ /* 0x000fc800078e00ff */
[----:B------:R-:W-:Y:S02]  /*54a0*/  @!P3 IMAD.IADD R159, R159, 0x1, -R6 ;  /* 0x000000019f9fb824 */ /* 0x000fe400078e0a06 */
[----:B------:R-:W-:Y:S02]  /*54b0*/  IMAD.MOV R12, RZ, RZ, -R12 ;  /* 0x000000ffff0c7224 */ /* 0x000fe400078e0a0c */
[----:B------:R-:W-:Y:S01]  /*54c0*/  @!P5 IMAD.IADD R165, R165, 0x1, -R6 ;  /* 0x00000001a5a5d824 */ /* 0x000fe200078e0a06 */
[C---:B------:R-:W-:Y:S01]  /*54d0*/  ISETP.GT.U32.AND P5, PT, R6.reuse, R161, PT ;  /* 0x000000a10600720c */ /* 0x040fe20003fa4070 */
[C---:B------:R-:W-:Y:S01]  /*54e0*/  IMAD R157, R6.reuse, R12, R157 ;  /* 0x0000000c069d7224 */ /* 0x040fe200078e029d */
[----:B------:R-:W-:Y:S01]  /*54f0*/  ISETP.GT.U32.AND P3, PT, R6, R159, PT ;  /* 0x0000009f0600720c */ /* 0x000fe20003f64070 */
[----:B------:R-:W-:-:S04]  /*5500*/  IMAD.HI.U32 R12, R7, R153, RZ ;  /* 0x00000099070c7227 */ /* 0x000fc800078e00ff */
[----:B------:R-:W-:Y:S02]  /*5510*/  @!P6 IMAD.IADD R163, R163, 0x1, -R6 ;  /* 0x00000001a3a3e824 */ /* 0x000fe400078e0a06 */
[----:B------:R-:W-:Y:S02]  /*5520*/  IMAD.MOV R12, RZ, RZ, -R12 ;  /* 0x000000ffff0c7224 */ /* 0x000fe400078e0a0c */
[----:B------:R-:W-:Y:S01]  /*5530*/  IMAD.HI.U32 R13, R7, R155, RZ ;  /* 0x0000009b070d7227 */ /* 0x000fe200078e00ff */
[----:B------:R-:W-:-:S03]  /*5540*/  ISETP.GT.U32.AND P6, PT, R6, R163, PT ;  /* 0x000000a30600720c */ /* 0x000fc60003fc4070 */
[C---:B------:R-:W-:Y:S02]  /*5550*/  IMAD R153, R6.reuse, R12, R153 ;  /* 0x0000000c06997224 */ /* 0x040fe400078e0299 */
[--C-:B------:R-:W-:Y:S02]  /*5560*/  @!P5 IMAD.IADD R161, R161, 0x1, -R6.reuse ;  /* 0x00000001a1a1d824 */ /* 0x100fe400078e0a06 */
[----:B------:R-:W-:Y:S01]  /*5570*/  @!P3 IMAD.IADD R159, R159, 0x1, -R6 ;  /* 0x000000019f9fb824 */ /* 0x000fe200078e0a06 */
[C---:B------:R-:W-:Y:S01]  /*5580*/  ISETP.GT.U32.AND P3, PT, R6.reuse, R153, PT ;  /* 0x000000990600720c */ /* 0x040fe20003f64070 */
[----:B------:R-:W-:Y:S01]  /*5590*/  IMAD.MOV R13, RZ, RZ, -R13 ;  /* 0x000000ffff0d7224 */ /* 0x000fe200078e0a0d */
[----:B------:R-:W-:Y:S01]  /*55a0*/  ISETP.GT.U32.AND P5, PT, R6, R161, PT ;  /* 0x000000a10600720c */ /* 0x000fe20003fa4070 */
[----:B------:R-:W-:-:S04]  /*55b0*/  IMAD.HI.U32 R12, R7, R151, RZ ;  /* 0x00000097070c7227 */ /* 0x000fc800078e00ff */
[C---:B------:R-:W-:Y:S02]  /*55c0*/  IMAD R155, R6.reuse, R13, R155 ;  /* 0x0000000d069b7224 */ /* 0x040fe400078e029b */
[--C-:B------:R-:W-:Y:S01]  /*55d0*/  @!P6 IMAD.IADD R163, R163, 0x1, -R6.reuse ;  /* 0x00000001a3a3e824 */ /* 0x100fe200078e0a06 */
[----:B------:R-:W-:Y:S01]  /*55e0*/  ISETP.GT.U32.AND P6, PT, R6, R157, PT ;  /* 0x0000009d0600720c */ /* 0x000fe20003fc4070 */
[----:B------:R-:W-:Y:S01]  /*55f0*/  @!P0 IMAD.MOV R183, RZ, RZ, -R183 ;  /* 0x000000ffffb78224 */ /* 0x000fe200078e0ab7 */
[----:B------:R-:W-:Y:S01]  /*5600*/  ISETP.GE.AND P0, PT, R88, RZ, PT ;  /* 0x000000ff5800720c */ /* 0x000fe20003f06270 */
[----:B------:R-:W-:Y:S01]  /*5610*/  @!P4 IMAD.MOV R163, RZ, RZ, -R163 ;  /* 0x000000ffffa3c224 */ /* 0x000fe200078e0aa3 */
[----:B------:R-:W-:Y:S01]  /*5620*/  ISETP.GT.U32.AND P4, PT, R6, R155, PT ;  /* 0x0000009b0600720c */ /* 0x000fe20003f84070 */
[--C-:B------:R-:W-:Y:S02]  /*5630*/  @!P3 IMAD.IADD R153, R153, 0x1, -R6.reuse ;  /* 0x000000019999b824 */ /* 0x100fe400078e0a06 */
[----:B------:R-:W-:Y:S01]  /*5640*/  @!P5 IMAD.IADD R161, R161, 0x1, -R6 ;  /* 0x00000001a1a1d824 */ /* 0x000fe200078e0a06 */
[----:B------:R-:W-:Y:S01]  /*5650*/  ISETP.GE.AND P5, PT, R82, RZ, PT ;  /* 0x000000ff5200720c */ /* 0x000fe20003fa6270 */
[----:B------:R-:W-:Y:S01]  /*5660*/  IMAD.MOV R12, RZ, RZ, -R12 ;  /* 0x000000ffff0c7224 */ /* 0x000fe200078e0a0c */
[C---:B------:R-:W-:Y:S01]  /*5670*/  ISETP.GT.U32.AND P3, PT, R6.reuse, R153, PT ;  /* 0x000000990600720c */ /* 0x040fe20003f64070 */
[----:B------:R-:W-:Y:S01]  /*5680*/  @!P2 IMAD.MOV R161, RZ, RZ, -R161 ;  /* 0x000000ffffa1a224 */ /* 0x000fe200078e0aa1 */
[----:B------:R-:W-:Y:S01]  /*5690*/  ISETP.GE.AND P2, PT, R79, RZ, PT ;  /* 0x000000ff4f00720c */ /* 0x000fe20003f46270 */
[----:B------:R-:W-:Y:S01]  /*56a0*/  IMAD R151, R6, R12, R151 ;  /* 0x0000000c06977224 */ /* 0x000fe200078e0297 */
[----:B------:R-:W-:Y:S01]  /*56b0*/  IABS R79, R52 ;  /* 0x00000034004f7213 */ /* 0x000fe20000000000 */
[----:B------:R-:W-:-:S04]  /*56c0*/  IMAD.HI.U32 R12, R7, R147, RZ ;  /* 0x00000093070c7227 */ /* 0x000fc800078e00ff */
[----:B------:R-:W-:Y:S02]  /*56d0*/  @!P4 IMAD.IADD R155, R155, 0x1, -R6 ;  /* 0x000000019b9bc824 */ /* 0x000fe400078e0a06 */
[----:B------:R-:W-:Y:S02]  /*56e0*/  IMAD.MOV R12, RZ, RZ, -R12 ;  /* 0x000000ffff0c7224 */ /* 0x000fe400078e0a0c */
[----:B------:R-:W-:Y:S01]  /*56f0*/  @!P0 IMAD.MOV R173, RZ, RZ, -R173 ;  /* 0x000000ffffad8224 */ /* 0x000fe200078e0aad */
[----:B------:R-:W-:Y:S01]  /*5700*/  ISETP.GE.AND P0, PT, R86, RZ, PT ;  /* 0x000000ff5600720c */ /* 0x000fe20003f06270 */
[--C-:B------:R-:W-:Y:S01]  /*5710*/  @!P3 IMAD.IADD R153, R153, 0x1, -R6.reuse ;  /* 0x000000019999b824 */ /* 0x100fe200078e0a06 */
[C---:B------:R-:W-:Y:S01]  /*5720*/  ISETP.GT.U32.AND P4, PT, R6.reuse, R155, PT ;  /* 0x0000009b0600720c */ /* 0x040fe20003f84070 */
[----:B------:R-:W-:Y:S01]  /*5730*/  IMAD R147, R6, R12, R147 ;  /* 0x0000000c06937224 */ /* 0x000fe200078e0293 */
[----:B------:R-:W-:Y:S01]  /*5740*/  ISETP.GE.AND P3, PT, R78, RZ, PT ;  /* 0x000000ff4e00720c */ /* 0x000fe20003f66270 */
[----:B------:R-:W-:-:S02]  /*5750*/  @!P6 IMAD.IADD R157, R157, 0x1, -R6 ;  /* 0x000000019d9de824 */ /* 0x000fc400078e0a06 */
[----:B------:R-:W-:-:S03]  /*5760*/  IMAD.HI.U32 R13, R7, R149, RZ ;  /* 0x00000095070d7227 */ /* 0x000fc600078e00ff */
[C---:B------:R-:W-:Y:S01]  /*5770*/  ISETP.GT.U32.AND P6, PT, R6.reuse, R157, PT ;  /* 0x0000009d0600720c */ /* 0x040fe20003fc4070 */
[----:B------:R-:W-:Y:S01]  /*5780*/  @!P2 IMAD.MOV R153, RZ, RZ, -R153 ;  /* 0x000000ffff99a224 */ /* 0x000fe200078e0a99 */
[C---:B------:R-:W-:Y:S01]  /*5790*/  ISETP.GT.U32.AND P2, PT, R6.reuse, R147, PT ;  /* 0x000000930600720c */ /* 0x040fe20003f44070 */
[----:B------:R-:W-:Y:S02]  /*57a0*/  IMAD.MOV R13, RZ, RZ, -R13 ;  /* 0x000000ffff0d7224 */ /* 0x000fe400078e0a0d */
[----:B------:R-:W-:Y:S01]  /*57b0*/  @!P0 IMAD.MOV R165, RZ, RZ, -R165 ;  /* 0x000000ffffa58224 */ /* 0x000fe200078e0aa5 */
[----:B------:R-:W-:Y:S01]  /*57c0*/  ISETP.GE.AND P0, PT, R83, RZ, PT ;  /* 0x000000ff5300720c */ /* 0x000fe20003f06270 */
[C---:B------:R-:W-:Y:S01]  /*57d0*/  IMAD R149, R6.reuse, R13, R149 ;  /* 0x0000000d06957224 */ /* 0x040fe200078e0295 */
[----:B------:R-:W-:Y:S01]  /*57e0*/  IABS R83, R55 ;  /* 0x0000003700537213 */ /* 0x000fe20000000000 */
[----:B------:R-:W-:Y:S01]  /*57f0*/  @!P4 IMAD.IADD R155, R155, 0x1, -R6 ;  /* 0x000000019b9bc824 */ /* 0x000fe200078e0a06 */
[----:B------:R-:W-:Y:S01]  /*5800*/  ISETP.GT.U32.AND P4, PT, R6, R151, PT ;  /* 0x000000970600720c */ /* 0x000fe20003f84070 */
[----:B------:R-:W-:-:S04]  /*5810*/  IMAD.HI.U32 R12, R7, R145, RZ ;  /* 0x00000091070c7227 */ /* 0x000fc800078e00ff */
[----:B------:R-:W-:Y:S01]  /*5820*/  @!P5 IMAD.MOV R155, RZ, RZ, -R155 ;  /* 0x000000ffff9bd224 */ /* 0x000fe200078e0a9b */
[C---:B------:R-:W-:Y:S01]  /*5830*/  ISETP.GT.U32.AND P5, PT, R6.reuse, R149, PT ;  /* 0x000000950600720c */ /* 0x040fe20003fa4070 */
[----:B------:R-:W-:Y:S02]  /*5840*/  IMAD.MOV R12, RZ, RZ, -R12 ;  /* 0x000000ffff0c7224 */ /* 0x000fe400078e0a0c */
[--C-:B------:R-:W-:Y:S02]  /*5850*/  @!P2 IMAD.IADD R147, R147, 0x1, -R6.reuse ;  /* 0x000000019393a824 */ /* 0x100fe400078e0a06 */
[----:B------:R-:W-:Y:S01]  /*5860*/  @!P6 IMAD.IADD R157, R157, 0x1, -R6 ;  /* 0x000000019d9de824 */ /* 0x000fe200078e0a06 */
[----:B------:R-:W-:Y:S01]  /*5870*/  ISETP.GE.AND P6, PT, R81, RZ, PT ;  /* 0x000000ff5100720c */ /* 0x000fe20003fc6270 */
[C---:B------:R-:W-:Y:S01]  /*5880*/  IMAD R145, R6.reuse, R12, R145 ;  /* 0x0000000c06917224 */ /* 0x040fe200078e0291 */
[----:B------:R-:W-:Y:S01]  /*5890*/  ISETP.GT.U32.AND P2, PT, R6, R147, PT ;  /* 0x000000930600720c */ /* 0x000fe20003f44070 */
[----:B------:R-:W-:Y:S01]  /*58a0*/  IMAD.HI.U32 R12, R7, R133, RZ ;  /* 0x00000085070c7227 */ /* 0x000fe200078e00ff */
[----:B------:R-:W-:-:S03]  /*58b0*/  IABS R81, R10 ;  /* 0x0000000a00517213 */ /* 0x000fc60000000000 */
[----:B------:R-:W-:Y:S01]  /*58c0*/  @!P0 IMAD.MOV R157, RZ, RZ, -R157 ;  /* 0x000000ffff9d8224 */ /* 0x000fe200078e0a9d */
[----:B------:R-:W-:Y:S01]  /*58d0*/  ISETP.GE.AND P0, PT, R77, RZ, PT ;  /* 0x000000ff4d00720c */ /* 0x000fe20003f06270 */
[----:B------:R-:W-:Y:S01]  /*58e0*/  @!P4 IMAD.IADD R151, R151, 0x1, -R6 ;  /* 0x000000019797c824 */ /* 0x000fe200078e0a06 */
[----:B------:R-:W-:Y:S01]  /*58f0*/  IABS R77, R50 ;  /* 0x00000032004d7213 */ /* 0x000fe20000000000 */
[----:B------:R-:W-:Y:S02]  /*5900*/  IMAD.MOV R14, RZ, RZ, -R12 ;  /* 0x000000ffff0e7224 */ /* 0x000fe400078e0a0c */
[----:B------:R-:W-:Y:S01]  /*5910*/  IMAD.HI.U32 R12, R7, R127, RZ ;  /* 0x0000007f070c7227 */ /* 0x000fe200078e00ff */
[----:B------:R-:W-:-:S03]  /*5920*/  ISETP.GT.U32.AND P4, PT, R6, R151, PT ;  /* 0x000000970600720c */ /* 0x000fc60003f84070 */
[----:B------:R-:W-:Y:S02]  /*5930*/  @!P5 IMAD.IADD R149, R149, 0x1, -R6 ;  /* 0x000000019595d824 */ /* 0x000fe400078e0a06 */
[C---:B------:R-:W-:Y:S02]  /*5940*/  IMAD R133, R6.reuse, R14, R133 ;  /* 0x0000000e06857224 */ /* 0x040fe400078e0285 */
[----:B------:R-:W-:Y:S01]  /*5950*/  IMAD.MOV R12, RZ, RZ, -R12 ;  /* 0x000000ffff0c7224 */ /* 0x000fe200078e0a0c */
[----:B------:R-:W-:Y:S01]  /*5960*/  ISETP.GT.U32.AND P5, PT, R6, R149, PT ;  /* 0x000000950600720c */ /* 0x000fe20003fa4070 */
[----:B------:R-:W-:-:S04]  /*5970*/  IMAD.HI.U32 R13, R7, R135, RZ ;  /* 0x00000087070d7227 */ /* 0x000fc800078e00ff */
[--C-:B------:R-:W-:Y:S01]  /*5980*/  @!P2 IMAD.IADD R147, R147, 0x1, -R6.reuse ;  /* 0x000000019393a824 */ /* 0x100fe200078e0a06 */
[C---:B------:R-:W-:Y:S01]  /*5990*/  ISETP.GT.U32.AND P2, PT, R6.reuse, R133, PT ;  /* 0x000000850600720c */ /* 0x040fe20003f44070 */
[C---:B------:R-:W-:Y:S02]  /*59a0*/  IMAD R127, R6.reuse, R12, R127 ;  /* 0x0000000c067f7224 */ /* 0x040fe400078e027f */
[----:B------:R-:W-:Y:S02]  /*59b0*/  IMAD.MOV R13, RZ, RZ, -R13 ;  /* 0x000000ffff0d7224 */ /* 0x000fe400078e0a0d */
[----:B------:R-:W-:Y:S01]  /*59c0*/  @!P0 IMAD.MOV R147, RZ, RZ, -R147 ;  /* 0x000000ffff938224 */ /* 0x000fe200078e0a93 */
[C---:B------:R-:W-:Y:S01]  /*59d0*/  ISETP.GT.U32.AND P0, PT, R6.reuse, R127, PT ;  /* 0x0000007f0600720c */ /* 0x040fe20003f04070 */
[C---:B------:R-:W-:Y:S02]  /*59e0*/  IMAD R135, R6.reuse, R13, R135 ;  /* 0x0000000d06877224 */ /* 0x040fe400078e0287 */
[--C-:B------:R-:W-:Y:S01]  /*59f0*/  @!P4 IMAD.IADD R151, R151, 0x1, -R6.reuse ;  /* 0x000000019797c824 */ /* 0x100fe200078e0a06 */
[C---:B------:R-:W-:Y:S01]  /*5a00*/  ISETP.GT.U32.AND P4, PT, R6.reuse, R145, PT ;  /* 0x000000910600720c */ /* 0x040fe20003f84070 */
[--C-:B------:R-:W-:Y:S01]  /*5a10*/  @!P5 IMAD.IADD R149, R149, 0x1, -R6.reuse ;  /* 0x000000019595d824 */ /* 0x100fe200078e0a06 */
[----:B------:R-:W-:Y:S01]  /*5a20*/  ISETP.GT.U32.AND P5, PT, R6, R135, PT ;  /* 0x000000870600720c */ /* 0x000fe20003fa4070 */
[----:B------:R-:W-:Y:S01]  /*5a30*/  @!P2 IMAD.IADD R133, R133, 0x1, -R6 ;  /* 0x000000018585a824 */ /* 0x000fe200078e0a06 */
[----:B------:R-:W-:Y:S01]  /*5a40*/  ISETP.GE.AND P2, PT, R74, RZ, PT ;  /* 0x000000ff4a00720c */ /* 0x000fe20003f46270 */
[----:B------:R-:W-:-:S04]  /*5a50*/  IMAD.HI.U32 R12, R7, R123, RZ ;  /* 0x0000007b070c7227 */ /* 0x000fc800078e00ff */
[----:B------:R-:W-:Y:S01]  /*5a60*/  @!P0 IMAD.IADD R127, R127, 0x1, -R6 ;  /* 0x000000017f7f8824 */ /* 0x000fe200078e0a06 */
[----:B------:R-:W-:Y:S01]  /*5a70*/  ISETP.GT.U32.AND P0, PT, R6, R133, PT ;  /* 0x000000850600720c */ /* 0x000fe20003f04070 */
[----:B------:R-:W-:Y:S02]  /*5a80*/  IMAD.MOV R12, RZ, RZ, -R12 ;  /* 0x000000ffff0c7224 */ /* 0x000fe400078e0a0c */
[--C-:B------:R-:W-:Y:S01]  /*5a90*/  @!P4 IMAD.IADD R145, R145, 0x1, -R6.reuse ;  /* 0x000000019191c824 */ /* 0x100fe200078e0a06 */
[----:B------:R-:W-:Y:S01]  /*5aa0*/  ISETP.GE.AND P4, PT, R76, RZ, PT ;  /* 0x000000ff4c00720c */ /* 0x000fe20003f86270 */
[----:B------:R-:W-:Y:S02]  /*5ab0*/  @!P5 IMAD.IADD R135, R135, 0x1, -R6 ;  /* 0x000000018787d824 */ /* 0x000fe400078e0a06 */
[----:B------:R-:W-:Y:S01]  /*5ac0*/  IMAD.HI.U32 R13, R7, R125, RZ ;  /* 0x0000007d070d7227 */ /* 0x000fe200078e00ff */
[----:B------:R-:W-:-:S03]  /*5ad0*/  ISETP.GT.U32.AND P5, PT, R6, R145, PT ;  /* 0x000000910600720c */ /* 0x000fc60003fa4070 */
[C---:B------:R-:W-:Y:S02]  /*5ae0*/  IMAD R123, R6.reuse, R12, R123 ;  /* 0x0000000c067b7224 */ /* 0x040fe400078e027b */
[----:B------:R-:W-:Y:S02]  /*5af0*/  IMAD.MOV R13, RZ, RZ, -R13 ;  /* 0x000000ffff0d7224 */ /* 0x000fe400078e0a0d */
[--C-:B------:R-:W-:Y:S01]  /*5b00*/  @!P0 IMAD.IADD R133, R133, 0x1, -R6.reuse ;  /* 0x0000000185858824 */ /* 0x100fe200078e0a06 */
[C---:B------:R-:W-:Y:S01]  /*5b10*/  ISETP.GT.U32.AND P0, PT, R6.reuse, R123, PT ;  /* 0x0000007b0600720c */ /* 0x040fe20003f04070 */
[----:B------:R-:W-:Y:S02]  /*5b20*/  IMAD R125, R6, R13, R125 ;  /* 0x0000000d067d7224 */ /* 0x000fe400078e027d */
[----:B------:R-:W-:Y:S01]  /*5b30*/  @!P1 IMAD.MOV R159, RZ, RZ, -R159 ;  /* 0x000000ffff9f9224 */ /* 0x000fe200078e0a9f */
[----:B------:R-:W-:Y:S01]  /*5b40*/  ISETP.GE.AND P1, PT, R80, RZ, PT ;  /* 0x000000ff5000720c */ /* 0x000fe20003f26270 */
[----:B------:R-:W-:Y:S01]  /*5b50*/  @!P5 IMAD.IADD R145, R145, 0x1, -R6 ;  /* 0x000000019191d824 */ /* 0x000fe200078e0a06 */
[----:B------:R-:W-:Y:S01]  /*5b60*/  ISETP.GT.U32.AND P5, PT, R6, R125, PT ;  /* 0x0000007d0600720c */ /* 0x000fe20003fa4070 */
[----:B------:R-:W-:-:S04]  /*5b70*/  IMAD.HI.U32 R12, R7, R117, RZ ;  /* 0x00000075070c7227 */ /* 0x000fc800078e00ff */
[----:B------:R-:W-:-:S04]  /*5b80*/  IMAD.HI.U32 R13, R7, R121, RZ ;  /* 0x00000079070d7227 */ /* 0x000fc800078e00ff */
[----:B------:R-:W-:Y:S02]  /*5b90*/  @!P0 IMAD.IADD R123, R123, 0x1, -R6 ;  /* 0x000000017b7b8824 */ /* 0x000fe400078e0a06 */
[----:B------:R-:W-:Y:S02]  /*5ba0*/  IMAD.MOV R12, RZ, RZ, -R12 ;  /* 0x000000ffff0c7224 */ /* 0x000fe400078e0a0c */
[----:B------:R-:W-:Y:S01]  /*5bb0*/  @!P6 IMAD.MOV R149, RZ, RZ, -R149 ;  /* 0x000000ffff95e224 */ /* 0x000fe200078e0a95 */
[C---:B------:R-:W-:Y:S01]  /*5bc0*/  ISETP.GT.U32.AND P6, PT, R6.reuse, R135, PT ;  /* 0x000000870600720c */ /* 0x040fe20003fc4070 */
[----:B------:R-:W-:Y:S01]  /*5bd0*/  @!P4 IMAD.MOV R133, RZ, RZ, -R133 ;  /* 0x000000ffff85c224 */ /* 0x000fe200078e0a85 */
[C---:B------:R-:W-:Y:S01]  /*5be0*/  ISETP.GT.U32.AND P4, PT, R6.reuse, R123, PT ;  /* 0x0000007b0600720c */ /* 0x040fe20003f84070 */
[----:B------:R-:W-:Y:S02]  /*5bf0*/  IMAD.MOV R13, RZ, RZ, -R13 ;  /* 0x000000ffff0d7224 */ /* 0x000fe400078e0a0d */
[----:B------:R-:W-:-:S02]  /*5c00*/  IMAD R117, R6, R12, R117 ;  /* 0x0000000c06757224 */ /* 0x000fc400078e0275 */
[----:B------:R-:W-:-:S03]  /*5c10*/  IMAD.HI.U32 R12, R7, R115, RZ ;  /* 0x00000073070c7227 */ /* 0x000fc600078e00ff */
[C---:B------:R-:W-:Y:S01]  /*5c20*/  ISETP.GT.U32.AND P0, PT, R6.reuse, R117, PT ;  /* 0x000000750600720c */ /* 0x040fe20003f04070 */
[----:B------:R-:W-:Y:S01]  /*5c30*/  @!P1 IMAD.MOV R151, RZ, RZ, -R151 ;  /* 0x000000ffff979224 */ /* 0x000fe200078e0a97 */
[----:B------:R-:W-:Y:S01]  /*5c40*/  ISETP.GE.AND P1, PT, R75, RZ, PT ;  /* 0x000000ff4b00720c */ /* 0x000fe20003f26270 */
[----:B------:R-:W-:Y:S01]  /*5c50*/  @!P5 IMAD.IADD R125, R125, 0x1, -R6 ;  /* 0x000000017d7dd824 */ /* 0x000fe200078e0a06 */
[----:B------:R-:W-:Y:S01]  /*5c60*/  ISETP.GE.AND P5, PT, R71, RZ, PT ;  /* 0x000000ff4700720c */ /* 0x000fe20003fa6270 */
[----:B------:R-:W-:Y:S01]  /*5c70*/  IMAD R121, R6, R13, R121 ;  /* 0x0000000d06797224 */ /* 0x000fe200078e0279 */
[----:B------:R-:W-:Y:S01]  /*5c80*/  IABS R75, R51 ;  /* 0x00000033004b7213 */ /* 0x000fe20000000000 */
[----:B------:R-:W-:Y:S01]  /*5c90*/  IMAD.HI.U32 R13, R7, R113, RZ ;  /* 0x00000071070d7227 */ /* 0x000fe200078e00ff */
[----:B------:R-:W-:-:S03]  /*5ca0*/  IABS R71, R47 ;  /* 0x0000002f00477213 */ /* 0x000fc60000000000 */
[----:B------:R-:W-:Y:S02]  /*5cb0*/  IMAD.MOV R12, RZ, RZ, -R12 ;  /* 0x000000ffff0c7224 */ /* 0x000fe400078e0a0c */
[----:B------:R-:W-:Y:S02]  /*5cc0*/  IMAD.MOV R13, RZ, RZ, -R13 ;  /* 0x000000ffff0d7224 */ /* 0x000fe400078e0a0d */
[----:B------:R-:W-:Y:S02]  /*5cd0*/  IMAD R115, R6, R12, R115 ;  /* 0x0000000c06737224 */ /* 0x000fe400078e0273 */
[----:B------:R-:W-:-:S04]  /*5ce0*/  IMAD.HI.U32 R12, R7, R111, RZ ;  /* 0x0000006f070c7227 */ /* 0x000fc800078e00ff */
[--C-:B------:R-:W-:Y:S01]  /*5cf0*/  @!P6 IMAD.IADD R135, R135, 0x1, -R6.reuse ;  /* 0x000000018787e824 */ /* 0x100fe200078e0a06 */
[----:B------:R-:W-:Y:S01]  /*5d00*/  ISETP.GE.AND P6, PT, R73, RZ, PT ;  /* 0x000000ff4900720c */ /* 0x000fe20003fc6270 */
[----:B------:R-:W-:Y:S01]  /*5d10*/  @!P3 IMAD.MOV R145, RZ, RZ, -R145 ;  /* 0x000000ffff91b224 */ /* 0x000fe200078e0a91 */
[C---:B------:R-:W-:Y:S01]  /*5d20*/  ISETP.GT.U32.AND P3, PT, R6.reuse, R127, PT ;  /* 0x0000007f0600720c */ /* 0x040fe20003f64070 */
[C---:B------:R-:W-:Y:S01]  /*5d30*/  IMAD R113, R6.reuse, R13, R113 ;  /* 0x0000000d06717224 */ /* 0x040fe200078e0271 */
[----:B------:R-:W-:Y:S01]  /*5d40*/  IABS R73, R46 ;  /* 0x0000002e00497213 */ /* 0x000fe20000000000 */
[----:B------:R-:W-:Y:S01]  /*5d50*/  @!P4 IMAD.IADD R123, R123, 0x1, -R6 ;  /* 0x000000017b7bc824 */ /* 0x000fe200078e0a06 */
[C---:B------:R-:W-:Y:S01]  /*5d60*/  ISETP.GT.U32.AND P4, PT, R6.reuse, R115, PT ;  /* 0x000000730600720c */ /* 0x040fe20003f84070 */
[----:B------:R-:W-:Y:S02]  /*5d70*/  IMAD.MOV R12, RZ, RZ, -R12 ;  /* 0x000000ffff0c7224 */ /* 0x000fe400078e0a0c */
[----:B------:R-:W-:Y:S01]  /*5d80*/  @!P1 IMAD.MOV R135, RZ, RZ, -R135 ;  /* 0x000000ffff879224 */ /* 0x000fe200078e0a87 */
[C---:B------:R-:W-:Y:S01]  /*5d90*/  ISETP.GT.U32.AND P1, PT, R6.reuse, R125, PT ;  /* 0x0000007d0600720c */ /* 0x040fe20003f24070 */
[----:B------:R-:W-:Y:S01]  /*5da0*/  @!P5 IMAD.MOV R123, RZ, RZ, -R123 ;  /* 0x000000ffff7bd224 */ /* 0x000fe200078e0a7b */
[C---:B------:R-:W-:Y:S01]  /*5db0*/  ISETP.GT.U32.AND P5, PT, R6.reuse, R113, PT ;  /* 0x000000710600720c */ /* 0x040fe20003fa4070 */
[----:B------:R-:W-:-:S02]  /*5dc0*/  IMAD R111, R6, R12, R111 ;  /* 0x0000000c066f7224 */ /* 0x000fc400078e026f */
[----:B------:R-:W-:-:S04]  /*5dd0*/  IMAD.HI.U32 R12, R7, R109, RZ ;  /* 0x0000006d070c7227 */ /* 0x000fc800078e00ff */
[----:B------:R-:W-:Y:S02]  /*5de0*/  @!P0 IMAD.IADD R117, R117, 0x1, -R6 ;  /* 0x0000000175758824 */ /* 0x000fe400078e0a06 */
[----:B------:R-:W-:Y:S02]  /*5df0*/  IMAD.MOV R12, RZ, RZ, -R12 ;  /* 0x000000ffff0c7224 */ /* 0x000fe400078e0a0c */
[--C-:B------:R-:W-:Y:S01]  /*5e00*/  @!P3 IMAD.IADD R127, R127, 0x1, -R6.reuse ;  /* 0x000000017f7fb824 */ /* 0x100fe200078e0a06 */
[C---:B------:R-:W-:Y:S01]  /*5e10*/  ISETP.GT.U32.AND P3, PT, R6.reuse, R121, PT ;  /* 0x000000790600720c */ /* 0x040fe20003f64070 */
[----:B------:R-:W-:Y:S01]  /*5e20*/  @!P4 IMAD.IADD R115, R115, 0x1, -R6 ;  /* 0x000000017373c824 */ /* 0x000fe200078e0a06 */
[C---:B------:R-:W-:Y:S01]  /*5e30*/  ISETP.GT.U32.AND P0, PT, R6.reuse, R117, PT ;  /* 0x000000750600720c */ /* 0x040fe20003f04070 */
[----:B------:R-:W-:Y:S01]  /*5e40*/  IMAD R109, R6, R12, R109 ;  /* 0x0000000c066d7224 */ /* 0x000fe200078e026d */
[----:B------:R-:W-:Y:S01]  /*5e50*/  ISETP.GE.AND P4, PT, R69, RZ, PT ;  /* 0x000000ff4500720c */ /* 0x000fe20003f86270 */
[----:B------:R-:W-:Y:S01]  /*5e60*/  IMAD.HI.U32 R12, R7, R107, RZ ;  /* 0x0000006b070c7227 */ /* 0x000fe200078e00ff */
[----:B------:R-:W-:-:S03]  /*5e70*/  IABS R69, R48 ;  /* 0x0000003000457213 */ /* 0x000fc60000000000 */
[--C-:B------:R-:W-:Y:S01]  /*5e80*/  @!P1 IMAD.IADD R125, R125, 0x1, -R6.reuse ;  /* 0x000000017d7d9824 */ /* 0x100fe200078e0a06 */
[----:B------:R-:W-:Y:S01]  /*5e90*/  ISETP.GE.AND P1, PT, R72, RZ, PT ;  /* 0x000000ff4800720c */ /* 0x000fe20003f26270 */
[----:B------:R-:W-:Y:S01]  /*5ea0*/  @!P5 IMAD.IADD R113, R113, 0x1, -R6 ;  /* 0x000000017171d824 */ /* 0x000fe200078e0a06 */
[C---:B------:R-:W-:Y:S01]  /*5eb0*/  ISETP.GT.U32.AND P5, PT, R6.reuse, R115, PT ;  /* 0x000000730600720c */ /* 0x040fe20003fa4070 */
[----:B------:R-:W-:Y:S02]  /*5ec0*/  IMAD.MOV R12, RZ, RZ, -R12 ;  /* 0x000000ffff0c7224 */ /* 0x000fe400078e0a0c */
[----:B------:R-:W-:Y:S01]  /*5ed0*/  @!P2 IMAD.MOV R125, RZ, RZ, -R125 ;  /* 0x000000ffff7da224 */ /* 0x000fe200078e0a7d */
[----:B------:R-:W-:Y:S01]  /*5ee0*/  ISETP.GE.AND P2, PT, R67, RZ, PT ;  /* 0x000000ff4300720c */ /* 0x000fe20003f46270 */
[----:B------:R-:W-:Y:S01]  /*5ef0*/  IMAD R107, R6, R12, R107 ;  /* 0x0000000c066b7224 */ /* 0x000fe200078e026b */
[----:B------:R-:W-:Y:S01]  /*5f00*/  IABS R67, R49 ;  /* 0x0000003100437213 */ /* 0x000fe20000000000 */
[----:B------:R-:W-:-:S04]  /*5f10*/  IMAD.HI.U32 R12, R7, R105, RZ ;  /* 0x00000069070c7227 */ /* 0x000fc800078e00ff */
[--C-:B------:R-:W-:Y:S01]  /*5f20*/  @!P3 IMAD.IADD R121, R121, 0x1, -R6.reuse ;  /* 0x000000017979b824 */ /* 0x100fe200078e0a06 */
[----:B------:R-:W-:Y:S01]  /*5f30*/  ISETP.GE.AND P3, PT, R70, RZ, PT ;  /* 0x000000ff4600720c */ /* 0x000fe20003f66270 */
[----:B------:R-:W-:Y:S01]  /*5f40*/  @!P0 IMAD.IADD R117, R117, 0x1, -R6 ;  /* 0x0000000175758824 */ /* 0x000fe200078e0a06 */
[C---:B------:R-:W-:Y:S01]  /*5f50*/  ISETP.GT.U32.AND P0, PT, R6.reuse, R111, PT ;  /* 0x0000006f0600720c */ /* 0x040fe20003f04070 */
[----:B------:R-:W-:Y:S02]  /*5f60*/  IMAD.MOV R14, RZ, RZ, -R12 ;  /* 0x000000ffff0e7224 */ /* 0x000fe400078e0a0c */
[----:B------:R-:W-:Y:S01]  /*5f70*/  @!P6 IMAD.MOV R127, RZ, RZ, -R127 ;  /* 0x000000ffff7fe224 */ /* 0x000fe200078e0a7f */
[----:B------:R-:W-:Y:S01]  /*5f80*/  ISETP.GT.U32.AND P6, PT, R6, R121, PT ;  /* 0x000000790600720c */ /* 0x000fe20003fc4070 */
[----:B------:R-:W-:Y:S01]  /*5f90*/  @!P5 IMAD.IADD R115, R115, 0x1, -R6 ;  /* 0x000000017373d824 */ /* 0x000fe200078e0a06 */
[----:B------:R-:W-:Y:S01]  /*5fa0*/  ISETP.GE.AND P5, PT, R64, RZ, PT ;  /* 0x000000ff4000720c */ /* 0x000fe20003fa6270 */
[----:B------:R-:W-:-:S02]  /*5fb0*/  IMAD R105, R6, R14, R105 ;  /* 0x0000000e06697224 */ /* 0x000fc400078e0269 */
[----:B------:R-:W-:Y:S02]  /*5fc0*/  @!P2 IMAD.MOV R115, RZ, RZ, -R115 ;  /* 0x000000ffff73a224 */ /* 0x000fe400078e0a73 */
[----:B------:R-:W-:Y:S01]  /*5fd0*/  IMAD.HI.U32 R12, R7, R101, RZ ;  /* 0x00000065070c7227 */ /* 0x000fe200078e00ff */
[----:B------:R-:W-:-:S03]  /*5fe0*/  ISETP.GT.U32.AND P2, PT, R6, R105, PT ;  /* 0x000000690600720c */ /* 0x000fc60003f44070 */
[--C-:B------:R-:W-:Y:S02]  /*5ff0*/  @!P0 IMAD.IADD R111, R111, 0x1, -R6.reuse ;  /* 0x000000016f6f8824 */ /* 0x100fe400078e0a06 */
[----:B------:R-:W-:Y:S01]  /*6000*/  @!P6 IMAD.IADD R121, R121, 0x1, -R6 ;  /* 0x000000017979e824 */ /* 0x000fe200078e0a06 */
[----:B------:R-:W-:Y:S01]  /*6010*/  ISETP.GE.AND P6, PT, R68, RZ, PT ;  /* 0x000000ff4400720c */ /* 0x000fe20003fc6270 */
[----:B------:R-:W-:Y:S01]  /*6020*/  IMAD.MOV R12, RZ, RZ, -R12 ;  /* 0x000000ffff0c7224 */ /* 0x000fe200078e0a0c */
[C---:B------:R-:W-:Y:S01]  /*6030*/  ISETP.GT.U32.AND P0, PT, R6.reuse, R111, PT ;  /* 0x0000006f0600720c */ /* 0x040fe20003f04070 */
[----:B------:R-:W-:Y:S01]  /*6040*/  @!P1 IMAD.MOV R121, RZ, RZ, -R121 ;  /* 0x000000ffff799224 */ /* 0x000fe200078e0a79 */
[----:B------:R-:W-:Y:S01]  /*6050*/  ISETP.GT.U32.AND P1, PT, R6, R113, PT ;  /* 0x000000710600720c */ /* 0x000fe20003f24070 */
[----:B------:R-:W-:-:S04]  /*6060*/  IMAD.HI.U32 R13, R7, R103, RZ ;  /* 0x00000067070d7227 */ /* 0x000fc800078e00ff */
[----:B------:R-:W-:Y:S02]  /*6070*/  @!P2 IMAD.IADD R105, R105, 0x1, -R6 ;  /* 0x000000016969a824 */ /* 0x000fe400078e0a06 */
[C---:B------:R-:W-:Y:S02]  /*6080*/  IMAD R101, R6.reuse, R12, R101 ;  /* 0x0000000c06657224 */ /* 0x040fe400078e0265 */
[----:B------:R-:W-:Y:S01]  /*6090*/  IMAD.MOV R13, RZ, RZ, -R13 ;  /* 0x000000ffff0d7224 */ /* 0x000fe200078e0a0d */
[----:B------:R-:W-:Y:S01]  /*60a0*/  ISETP.GT.U32.AND P2, PT, R6, R105, PT ;  /* 0x000000690600720c */ /* 0x000fe20003f44070 */
[----:B------:R-:W-:-:S04]  /*60b0*/  IMAD.HI.U32 R12, R7, R99, RZ ;  /* 0x00000063070c7227 */ /* 0x000fc800078e00ff */
[----:B------:R-:W-:Y:S01]  /*60c0*/  @!P0 IMAD.IADD R111, R111, 0x1, -R6 ;  /* 0x000000016f6f8824 */ /* 0x000fe200078e0a06 */
[----:B------:R-:W-:Y:S01]  /*60d0*/  ISETP.GE.AND P0, PT, R65, RZ, PT ;  /* 0x000000ff4100720c */ /* 0x000fe20003f06270 */
[C---:B------:R-:W-:Y:S01]  /*60e0*/  IMAD R103, R6.reuse, R13, R103 ;  /* 0x0000000d06677224 */ /* 0x040fe200078e0267 */
[----:B------:R-:W-:Y:S01]  /*60f0*/  IABS R65, R44 ;  /* 0x0000002c00417213 */ /* 0x000fe20000000000 */
[----:B------:R-:W-:Y:S02]  /*6100*/  IMAD.MOV R12, RZ, RZ, -R12 ;  /* 0x000000ffff0c7224 */ /* 0x000fe400078e0a0c */
[----:B------:R-:W-:Y:S01]  /*6110*/  @!P1 IMAD.IADD R113, R113, 0x1, -R6 ;  /* 0x0000000171719824 */ /* 0x000fe200078e0a06 */
[C---:B------:R-:W-:Y:S01]  /*6120*/  ISETP.GT.U32.AND P1, PT, R6.reuse, R107, PT ;  /* 0x0000006b0600720c */ /* 0x040fe20003f24070 */
[----:B------:R-:W-:Y:S01]  /*6130*/  @!P4 IMAD.MOV R111, RZ, RZ, -R111 ;  /* 0x000000ffff6fc224 */ /* 0x000fe200078e0a6f */
[C---:B------:R-:W-:Y:S01]  /*6140*/  ISETP.GT.U32.AND P4, PT, R6.reuse, R103, PT ;  /* 0x000000670600720c */ /* 0x040fe20003f84070 */
[----:B------:R-:W-:-:S02]  /*6150*/  IMAD R99, R6, R12, R99 ;  /* 0x0000000c06637224 */ /* 0x000fc400078e0263 */
[----:B------:R-:W-:Y:S02]  /*6160*/  @!P2 IMAD.IADD R105, R105, 0x1, -R6 ;  /* 0x000000016969a824 */ /* 0x000fe400078e0a06 */
[----:B------:R-:W-:Y:S01]  /*6170*/  IMAD.HI.U32 R12, R7, R95, RZ ;  /* 0x0000005f070c7227 */ /* 0x000fe200078e00ff */
[----:B------:R-:W-:-:S03]  /*6180*/  ISETP.GT.U32.AND P2, PT, R6, R99, PT ;  /* 0x000000630600720c */ /* 0x000fc60003f44070 */
[----:B------:R-:W-:Y:S02]  /*6190*/  IMAD.MOV R12, RZ, RZ, -R12 ;  /* 0x000000ffff0c7224 */ /* 0x000fe400078e0a0c */
[----:B------:R-:W-:Y:S01]  /*61a0*/  @!P3 IMAD.MOV R117, RZ, RZ, -R117 ;  /* 0x000000ffff75b224 */ /* 0x000fe200078e0a75 */
[C---:B------:R-:W-:Y:S01]  /*61b0*/  ISETP.GT.U32.AND P3, PT, R6.reuse, R109, PT ;  /* 0x0000006d0600720c */ /* 0x040fe20003f64070 */
[--C-:B------:R-:W-:Y:S02]  /*61c0*/  @!P1 IMAD.IADD R107, R107, 0x1, -R6.reuse ;  /* 0x000000016b6b9824 */ /* 0x100fe400078e0a06 */
[--C-:B------:R-:W-:Y:S02]  /*61d0*/  @!P4 IMAD.IADD R103, R103, 0x1, -R6.reuse ;  /* 0x000000016767c824 */ /* 0x100fe400078e0a06 */
[C---:B------:R-:W-:Y:S02]  /*61e0*/  IMAD R95, R6.reuse, R12, R95 ;  /* 0x0000000c065f7224 */ /* 0x040fe400078e025f */
[----:B------:R-:W-:Y:S01]  /*61f0*/  @!P6 IMAD.MOV R113, RZ, RZ, -R113 ;  /* 0x000000ffff71e224 */ /* 0x000fe200078e0a71 */
[C---:B------:R-:W-:Y:S01]  /*6200*/  ISETP.GT.U32.AND P6, PT, R6.reuse, R107, PT ;  /* 0x0000006b0600720c */ /* 0x040fe20003fc4070 */
[----:B------:R-:W-:Y:S01]  /*6210*/  @!P2 IMAD.IADD R99, R99, 0x1, -R6 ;  /* 0x000000016363a824 */ /* 0x000fe200078e0a06 */
[C---:B------:R-:W-:Y:S01]  /*6220*/  ISETP.GT.U32.AND P4, PT, R6.reuse, R103, PT ;  /* 0x000000670600720c */ /* 0x040fe20003f84070 */
[----:B------:R-:W-:Y:S01]  /*6230*/  IMAD.HI.U32 R13, R7, R97, RZ ;  /* 0x00000061070d7227 */ /* 0x000fe200078e00ff */
[----:B------:R-:W-:-:S03]  /*6240*/  ISETP.GT.U32.AND P2, PT, R6, R95, PT ;  /* 0x0000005f0600720c */ /* 0x000fc60003f44070 */
[----:B------:R-:W-:Y:S02]  /*6250*/  IMAD.MOV R13, RZ, RZ, -R13 ;  /* 0x000000ffff0d7224 */ /* 0x000fe400078e0a0d */
[----:B------:R-:W-:Y:S01]  /*6260*/  @!P3 IMAD.IADD R109, R109, 0x1, -R6 ;  /* 0x000000016d6db824 */ /* 0x000fe200078e0a06 */
[----:B------:R-:W-:Y:S01]  /*6270*/  ISETP.GE.AND P3, PT, R66, RZ, PT ;  /* 0x000000ff4200720c */ /* 0x000fe20003f66270 */
[C---:B------:R-:W-:Y:S02]  /*6280*/  IMAD R97, R6.reuse, R13, R97 ;  /* 0x0000000d06617224 */ /* 0x040fe400078e0261 */
[----:B------:R-:W-:Y:S01]  /*6290*/  IMAD.HI.U32 R12, R7, R91, RZ ;  /* 0x0000005b070c7227 */ /* 0x000fe200078e00ff */
[----:B------:R-:W-:-:S03]  /*62a0*/  ISETP.GT.U32.AND P1, PT, R6, R109, PT ;  /* 0x0000006d0600720c */ /* 0x000fc60003f24070 */
[--C-:B------:R-:W-:Y:S01]  /*62b0*/  @!P6 IMAD.IADD R107, R107, 0x1, -R6.reuse ;  /* 0x000000016b6be824 */ /* 0x100fe200078e0a06 */
[----:B------:R-:W-:Y:S01]  /*62c0*/  ISETP.GE.AND P6, PT, R63, RZ, PT ;  /* 0x000000ff3f00720c */ /* 0x000fe20003fc6270 */
[--C-:B------:R-:W-:Y:S01]  /*62d0*/  @!P4 IMAD.IADD R103, R103, 0x1, -R6.reuse ;  /* 0x000000016767c824 */ /* 0x100fe200078e0a06 */
[C---:B------:R-:W-:Y:S01]  /*62e0*/  ISETP.GT.U32.AND P4, PT, R6.reuse, R97, PT ;  /* 0x000000610600720c */ /* 0x040fe20003f84070 */
[----:B------:R-:W-:Y:S01]  /*62f0*/  @!P2 IMAD.IADD R95, R95, 0x1, -R6 ;  /* 0x000000015f5fa824 */ /* 0x000fe200078e0a06 */
[----:B------:R-:W-:Y:S01]  /*6300*/  IABS R63, R45 ;  /* 0x0000002d003f7213 */ /* 0x000fe20000000000 */
[----:B------:R-:W-:Y:S02]  /*6310*/  IMAD.MOV R12, RZ, RZ, -R12 ;  /* 0x000000ffff0c7224 */ /* 0x000fe400078e0a0c */
[----:B------:R-:W-:Y:S01]  /*6320*/  @!P3 IMAD.MOV R105, RZ, RZ, -R105 ;  /* 0x000000ffff69b224 */ /* 0x000fe200078e0a69 */
[C---:B------:R-:W-:Y:S01]  /*6330*/  ISETP.GT.U32.AND P2, PT, R6.reuse, R95, PT ;  /* 0x0000005f0600720c */ /* 0x040fe20003f44070 */
[----:B------:R-:W-:-:S02]  /*6340*/  IMAD R91, R6, R12, R91 ;  /* 0x0000000c065b7224 */ /* 0x000fc400078e025b */
[----:B------:R-:W-:-:S04]  /*6350*/  IMAD.HI.U32 R12, R7, R89, RZ ;  /* 0x00000059070c7227 */ /* 0x000fc800078e00ff */
[----:B------:R-:W-:Y:S02]  /*6360*/  IMAD.MOV R12, RZ, RZ, -R12 ;  /* 0x000000ffff0c7224 */ /* 0x000fe400078e0a0c */
[--C-:B------:R-:W-:Y:S01]  /*6370*/  @!P1 IMAD.IADD R109, R109, 0x1, -R6.reuse ;  /* 0x000000016d6d9824 */ /* 0x100fe200078e0a06 */
[----:B------:R-:W-:Y:S01]  /*6380*/  ISETP.GT.U32.AND P1, PT, R6, R101, PT ;  /* 0x000000650600720c */ /* 0x000fe20003f24070 */
[--C-:B------:R-:W-:Y:S01]  /*6390*/  @!P4 IMAD.IADD R97, R97, 0x1, -R6.reuse ;  /* 0x000000016161c824 */ /* 0x100fe200078e0a06 */
[----:B------:R-:W-:Y:S01]  /*63a0*/  ISETP.GE.AND P4, PT, R62, RZ, PT ;  /* 0x000000ff3e00720c */ /* 0x000fe20003f86270 */
[----:B------:R-:W-:Y:S01]  /*63b0*/  @!P6 IMAD.MOV R103, RZ, RZ, -R103 ;  /* 0x000000ffff67e224 */ /* 0x000fe200078e0a67 */
[C---:B------:R-:W-:Y:S01]  /*63c0*/  ISETP.GT.U32.AND P6, PT, R6.reuse, R91, PT ;  /* 0x0000005b0600720c */ /* 0x040fe20003fc4070 */
[C---:B------:R-:W-:Y:S01]  /*63d0*/  IMAD R89, R6.reuse, R12, R89 ;  /* 0x0000000c06597224 */ /* 0x040fe200078e0259 */
[----:B------:R-:W-:Y:S01]  /*63e0*/  ISETP.GT.U32.AND P3, PT, R6, R97, PT ;  /* 0x000000610600720c */ /* 0x000fe20003f64070 */
[----:B------:R-:W-:-:S02]  /*63f0*/  @!P2 IMAD.IADD R95, R95, 0x1, -R6 ;  /* 0x000000015f5fa824 */ /* 0x000fc400078e0a06 */
[----:B------:R-:W-:Y:S01]  /*6400*/  @!P0 IMAD.MOV R107, RZ, RZ, -R107 ;  /* 0x000000ffff6b8224 */ /* 0x000fe200078e0a6b */
[C---:B------:R-:W-:Y:S01]  /*6410*/  ISETP.GT.U32.AND P2, PT, R6.reuse, R89, PT ;  /* 0x000000590600720c */ /* 0x040fe20003f44070 */
[----:B------:R-:W-:Y:S01]  /*6420*/  IMAD.HI.U32 R13, R7, R93, RZ ;  /* 0x0000005d070d7227 */ /* 0x000fe200078e00ff */
[----:B------:R-:W-:-:S03]  /*6430*/  ISETP.GT.U32.AND P0, PT, R6, R99, PT ;  /* 0x000000630600720c */ /* 0x000fc60003f04070 */
[--C-:B------:R-:W-:Y:S02]  /*6440*/  @!P1 IMAD.IADD R101, R101, 0x1, -R6.reuse ;  /* 0x0000000165659824 */ /* 0x100fe400078e0a06 */
[--C-:B------:R-:W-:Y:S02]  /*6450*/  @!P6 IMAD.IADD R91, R91, 0x1, -R6.reuse ;  /* 0x000000015b5be824 */ /* 0x100fe400078e0a06 */
[----:B------:R-:W-:Y:S01]  /*6460*/  IMAD.HI.U32 R12, R7, R87, RZ ;  /* 0x00000057070c7227 */ /* 0x000fe200078e00ff */
[C---:B------:R-:W-:Y:S02]  /*6470*/  ISETP.GT.U32.AND P1, PT, R6.reuse, R101, PT ;  /* 0x000000650600720c */ /* 0x040fe40003f24070 */
[----:B------:R-:W-:Y:S01]  /*6480*/  ISETP.GT.U32.AND P6, PT, R6, R91, PT ;  /* 0x0000005b0600720c */ /* 0x000fe20003fc4070 */
[----:B------:R-:W-:Y:S02]  /*6490*/  IMAD.MOV R13, RZ, RZ, -R13 ;  /* 0x000000ffff0d7224 */ /* 0x000fe400078e0a0d */
[--C-:B------:R-:W-:Y:S01]  /*64a0*/  @!P3 IMAD.IADD R97, R97, 0x1, -R6.reuse ;  /* 0x000000016161b824 */ /* 0x100fe200078e0a06 */
[----:B------:R-:W-:Y:S01]  /*64b0*/  ISETP.GE.AND P3, PT, R59, RZ, PT ;  /* 0x000000ff3b00720c */ /* 0x000fe20003f66270 */
[----:B------:R-:W-:Y:S01]  /*64c0*/  @!P2 IMAD.IADD R89, R89, 0x1, -R6 ;  /* 0x000000015959a824 */ /* 0x000fe200078e0a06 */
[----:B------:R-:W-:Y:S01]  /*64d0*/  IABS R59, R41 ;  /* 0x00000029003b7213 */ /* 0x000fe20000000000 */
[----:B------:R-:W-:-:S02]  /*64e0*/  IMAD.MOV R12, RZ, RZ, -R12 ;  /* 0x000000ffff0c7224 */ /* 0x000fc400078e0a0c */
[C---:B------:R-:W-:Y:S02]  /*64f0*/  IMAD R93, R6.reuse, R13, R93 ;  /* 0x0000000d065d7224 */ /* 0x040fe400078e025d */
[----:B------:R-:W-:Y:S01]  /*6500*/  @!P4 IMAD.MOV R97, RZ, RZ, -R97 ;  /* 0x000000ffff61c224 */ /* 0x000fe200078e0a61 */
[C---:B------:R-:W-:Y:S01]  /*6510*/  ISETP.GT.U32.AND P4, PT, R6.reuse, R89, PT ;  /* 0x000000590600720c */ /* 0x040fe20003f84070 */
[C---:B------:R-:W-:Y:S02]  /*6520*/  IMAD R87, R6.reuse, R12, R87 ;  /* 0x0000000c06577224 */ /* 0x040fe400078e0257 */
[----:B------:R-:W-:Y:S01]  /*6530*/  @!P0 IMAD.IADD R99, R99, 0x1, -R6 ;  /* 0x0000000163638824 */ /* 0x000fe200078e0a06 */
[----:B------:R-:W-:Y:S01]  /*6540*/  ISETP.GT.U32.AND P0, PT, R6, R93, PT ;  /* 0x0000005d0600720c */ /* 0x000fe20003f04070 */
[----:B------:R-:W-:-:S04]  /*6550*/  IMAD.HI.U32 R12, R7, R85, RZ ;  /* 0x00000055070c7227 */ /* 0x000fc800078e00ff */
[----:B------:R-:W-:Y:S02]  /*6560*/  IMAD.MOV R13, RZ, RZ, -R12 ;  /* 0x000000ffff0d7224 */ /* 0x000fe400078e0a0c */
[--C-:B------:R-:W-:Y:S01]  /*6570*/  @!P1 IMAD.IADD R101, R101, 0x1, -R6.reuse ;  /* 0x0000000165659824 */ /* 0x100fe200078e0a06 */
[----:B------:R-:W-:Y:S01]  /*6580*/  ISETP.GE.AND P1, PT, R61, RZ, PT ;  /* 0x000000ff3d00720c */ /* 0x000fe20003f26270 */
[--C-:B------:R-:W-:Y:S01]  /*6590*/  @!P6 IMAD.IADD R91, R91, 0x1, -R6.reuse ;  /* 0x000000015b5be824 */ /* 0x100fe200078e0a06 */
[C---:B------:R-:W-:Y:S01]  /*65a0*/  ISETP.GT.U32.AND P6, PT, R6.reuse, R87, PT ;  /* 0x000000570600720c */ /* 0x040fe20003fc4070 */
[C---:B------:R-:W-:Y:S01]  /*65b0*/  IMAD R85, R6.reuse, R13, R85 ;  /* 0x0000000d06557224 */ /* 0x040fe200078e0255 */
[----:B------:R-:W-:Y:S01]  /*65c0*/  IABS R61, R43 ;  /* 0x0000002b003d7213 */ /* 0x000fe20000000000 */
[--C-:B------:R-:W-:Y:S01]  /*65d0*/  @!P4 IMAD.IADD R89, R89, 0x1, -R6.reuse ;  /* 0x000000015959c824 */ /* 0x100fe200078e0a06 */
[----:B------:R-:W-:Y:S01]  /*65e0*/  IABS R13, R26 ;  /* 0x0000001a000d7213 */ /* 0x000fe20000000000 */
[----:B------:R-:W-:Y:S01]  /*65f0*/  @!P0 IMAD.IADD R93, R93, 0x1, -R6 ;  /* 0x000000015d5d8824 */ /* 0x000fe200078e0a06 */
[----:B------:R-:W-:Y:S01]  /*6600*/  ISETP.GT.U32.AND P4, PT, R6, R85, PT ;  /* 0x000000550600720c */ /* 0x000fe20003f84070 */
[----:B------:R-:W-:Y:S01]  /*6610*/  IMAD.HI.U32 R12, R7, R83, RZ ;  /* 0x00000053070c7227 */ /* 0x000fe200078e00ff */
[----:B------:R-:W-:-:S02]  /*6620*/  ISETP.GE.AND P0, PT, R57, RZ, PT ;  /* 0x000000ff3900720c */ /* 0x000fc40003f06270 */
[----:B------:R-:W-:Y:S01]  /*6630*/  ISETP.GT.U32.AND P2, PT, R6, R93, PT ;  /* 0x0000005d0600720c */ /* 0x000fe20003f44070 */
[----:B------:R-:W-:Y:S01]  /*6640*/  @!P1 IMAD.MOV R99, RZ, RZ, -R99 ;  /* 0x000000ffff639224 */ /* 0x000fe200078e0a63 */
[----:B------:R-:W-:Y:S01]  /*6650*/  ISETP.GE.AND P1, PT, R56, RZ, PT ;  /* 0x000000ff3800720c */ /* 0x000fe20003f26270 */
[----:B------:R-:W-:Y:S01]  /*6660*/  @!P6 IMAD.IADD R87, R87, 0x1, -R6 ;  /* 0x000000015757e824 */ /* 0x000fe200078e0a06 */
[----:B------:R-:W-:Y:S01]  /*6670*/  ISETP.GE.AND P6, PT, R10, RZ, PT ;  /* 0x000000ff0a00720c */ /* 0x000fe20003fc6270 */
[----:B------:R-:W-:Y:S01]  /*6680*/  IMAD.MOV R12, RZ, RZ, -R12 ;  /* 0x000000ffff0c7224 */ /* 0x000fe200078e0a0c */
[----:B------:R-:W-:Y:S01]  /*6690*/  IABS R57, R42 ;  /* 0x0000002a00397213 */ /* 0x000fe20000000000 */
[----:B------:R-:W-:-:S04]  /*66a0*/  IMAD.HI.U32 R10, R7, R81, RZ ;  /* 0x00000051070a7227 */ /* 0x000fc800078e00ff */
[--C-:B------:R-:W-:Y:S01]  /*66b0*/  @!P4 IMAD.IADD R85, R85, 0x1, -R6.reuse ;  /* 0x000000015555c824 */ /* 0x100fe200078e0a06 */
[C---:B------:R-:W-:Y:S01]  /*66c0*/  ISETP.GT.U32.AND P4, PT, R6.reuse, R87, PT ;  /* 0x000000570600720c */ /* 0x040fe20003f84070 */
[----:B------:R-:W-:Y:S01]  /*66d0*/  @!P2 IMAD.IADD R93, R93, 0x1, -R6 ;  /* 0x000000015d5da824 */ /* 0x000fe200078e0a06 */
[----:B------:R-:W-:Y:S01]  /*66e0*/  ISETP.GE.AND P2, PT, R55, RZ, PT ;  /* 0x000000ff3700720c */ /* 0x000fe20003f46270 */
[----:B------:R-:W-:Y:S01]  /*66f0*/  IMAD R83, R6, R12, R83 ;  /* 0x0000000c06537224 */ /* 0x000fe200078e0253 */
[----:B------:R-:W-:Y:S01]  /*6700*/  IABS R55, R38 ;  /* 0x0000002600377213 */ /* 0x000fe20000000000 */
[----:B------:R-:W-:Y:S02]  /*6710*/  IMAD.MOV R10, RZ, RZ, -R10 ;  /* 0x000000ffff0a7224 */ /* 0x000fe400078e0a0a */
[----:B------:R-:W-:Y:S01]  /*6720*/  @!P5 IMAD.MOV R109, RZ, RZ, -R109 ;  /* 0x000000ffff6dd224 */ /* 0x000fe200078e0a6d */
[----:B------:R-:W-:Y:S01]  /*6730*/  ISETP.GE.AND P5, PT, R60, RZ, PT ;  /* 0x000000ff3c00720c */ /* 0x000fe20003fa6270 */
[----:B------:R-:W-:Y:S01]  /*6740*/  @!P1 IMAD.MOV R93, RZ, RZ, -R93 ;  /* 0x000000ffff5d9224 */ /* 0x000fe200078e0a5d */
[C---:B------:R-:W-:Y:S01]  /*6750*/  ISETP.GT.U32.AND P1, PT, R6.reuse, R85, PT ;  /* 0x000000550600720c */ /* 0x040fe20003f24070 */
[----:B------:R-:W-:Y:S01]  /*6760*/  @!P0 IMAD.MOV R89, RZ, RZ, -R89 ;  /* 0x000000ffff598224 */ /* 0x000fe200078e0a59 */
[C---:B------:R-:W-:Y:S01]  /*6770*/  ISETP.GT.U32.AND P0, PT, R6.reuse, R83, PT ;  /* 0x000000530600720c */ /* 0x040fe20003f04070 */
[----:B------:R-:W-:-:S02]  /*6780*/  IMAD R81, R6, R10, R81 ;  /* 0x0000000a06517224 */ /* 0x000fc400078e0251 */
[----:B------:R-:W-:-:S04]  /*6790*/  IMAD.HI.U32 R12, R7, R79, RZ ;  /* 0x0000004f070c7227 */ /* 0x000fc800078e00ff */
[----:B------:R-:W-:Y:S01]  /*67a0*/  @!P4 IMAD.IADD R87, R87, 0x1, -R6 ;  /* 0x000000015757c824 */ /* 0x000fe200078e0a06 */
[----:B------:R-:W-:Y:S01]  /*67b0*/  ISETP.GT.U32.AND P4, PT, R6, R81, PT ;  /* 0x000000510600720c */ /* 0x000fe20003f84070 */
[----:B------:R-:W-:Y:S02]  /*67c0*/  IMAD.MOV R12, RZ, RZ, -R12 ;  /* 0x000000ffff0c7224 */ /* 0x000fe400078e0a0c */
[----:B------:R-:W-:Y:S01]  /*67d0*/  @!P5 IMAD.MOV R101, RZ, RZ, -R101 ;  /* 0x000000ffff65d224 */ /* 0x000fe200078e0a65 */
[----:B------:R-:W-:Y:S01]  /*67e0*/  ISETP.GE.AND P5, PT, R58, RZ, PT ;  /* 0x000000ff3a00720c */ /* 0x000fe20003fa6270 */
[C---:B------:R-:W-:Y:S02]  /*67f0*/  IMAD R79, R6.reuse, R12, R79 ;  /* 0x0000000c064f7224 */ /* 0x040fe400078e024f */
[--C-:B------:R-:W-:Y:S02]  /*6800*/  @!P1 IMAD.IADD R85, R85, 0x1, -R6.reuse ;  /* 0x0000000155559824 */ /* 0x100fe400078e0a06 */
[--C-:B------:R-:W-:Y:S01]  /*6810*/  @!P0 IMAD.IADD R83, R83, 0x1, -R6.reuse ;  /* 0x0000000153538824 */ /* 0x100fe200078e0a06 */
[----:B------:R-:W-:Y:S01]  /*6820*/  ISETP.GT.U32.AND P1, PT, R6, R79, PT ;  /* 0x0000004f0600720c */ /* 0x000fe20003f24070 */
[----:B------:R-:W-:Y:S01]  /*6830*/  @!P3 IMAD.MOV R91, RZ, RZ, -R91 ;  /* 0x000000ffff5bb224 */ /* 0x000fe200078e0a5b */
[----:B------:R-:W-:Y:S01]  /*6840*/  ISETP.GE.AND P3, PT, R54, RZ, PT ;  /* 0x000000ff3600720c */ /* 0x000fe20003f66270 */
[----:B------:R-:W-:Y:S01]  /*6850*/  @!P4 IMAD.IADD R81, R81, 0x1, -R6 ;  /* 0x000000015151c824 */ /* 0x000fe200078e0a06 */
[----:B------:R-:W-:Y:S01]  /*6860*/  ISETP.GT.U32.AND P4, PT, R6, R83, PT ;  /* 0x000000530600720c */ /* 0x000fe20003f84070 */
[----:B------:R-:W-:Y:S01]  /*6870*/  IMAD.HI.U32 R10, R7, R77, RZ ;  /* 0x0000004d070a7227 */ /* 0x000fe200078e00ff */
[----:B------:R-:W-:-:S03]  /*6880*/  ISETP.GE.AND P0, PT, R52, RZ, PT ;  /* 0x000000ff3400720c */ /* 0x000fc60003f06270 */
[----:B------:R-:W-:-:S04]  /*6890*/  IMAD.HI.U32 R12, R7, R75, RZ ;  /* 0x0000004b070c7227 */ /* 0x000fc800078e00ff */
[----:B------:R-:W-:Y:S02]  /*68a0*/  IMAD.MOV R10, RZ, RZ, -R10 ;  /* 0x000000ffff0a7224 */ /* 0x000fe400078e0a0a */
[----:B------:R-:W-:Y:S02]  /*68b0*/  IMAD.MOV R12, RZ, RZ, -R12 ;  /* 0x000000ffff0c7224 */ /* 0x000fe400078e0a0c */
[----:B------:R-:W-:Y:S01]  /*68c0*/  @!P5 IMAD.MOV R95, RZ, RZ, -R95 ;  /* 0x000000ffff5fd224 */ /* 0x000fe200078e0a5f */
[----:B------:R-:W-:Y:S01]  /*68d0*/  ISETP.GE.AND P5, PT, R53, RZ, PT ;  /* 0x000000ff3500720c */ /* 0x000fe20003fa6270 */
[C---:B------:R-:W-:Y:S01]  /*68e0*/  IMAD R77, R6.reuse, R10, R77 ;  /* 0x0000000a064d7224 */ /* 0x040fe200078e024d */
[----:B------:R-:W-:Y:S01]  /*68f0*/  IABS R53, R39 ;  /* 0x0000002700357213 */ /* 0x000fe20000000000 */
[----:B------:R-:W-:Y:S02]  /*6900*/  IMAD R75, R6, R12, R75 ;  /* 0x0000000c064b7224 */ /* 0x000fe400078e024b */
[----:B------:R-:W-:-:S02]  /*6910*/  @!P1 IMAD.IADD R79, R79, 0x1, -R6 ;  /* 0x000000014f4f9824 */ /* 0x000fc400078e0a06 */
[----:B------:R-:W-:-:S03]  /*6920*/  IMAD.HI.U32 R10, R7, R73, RZ ;  /* 0x00000049070a7227 */ /* 0x000fc600078e00ff */
[C---:B------:R-:W-:Y:S01]  /*6930*/  ISETP.GT.U32.AND P1, PT, R6.reuse, R79, PT ;  /* 0x0000004f0600720c */ /* 0x040fe20003f24070 */
[----:B------:R-:W-:Y:S01]  /*6940*/  @!P3 IMAD.MOV R85, RZ, RZ, -R85 ;  /* 0x000000ffff55b224 */ /* 0x000fe200078e0a55 */
[C---:B------:R-:W-:Y:S01]  /*6950*/  ISETP.GT.U32.AND P3, PT, R6.reuse, R77, PT ;  /* 0x0000004d0600720c */ /* 0x040fe20003f64070 */
[----:B------:R-:W-:Y:S01]  /*6960*/  @!P4 IMAD.IADD R83, R83, 0x1, -R6 ;  /* 0x000000015353c824 */ /* 0x000fe200078e0a06 */
[C---:B------:R-:W-:Y:S01]  /*6970*/  ISETP.GT.U32.AND P4, PT, R6.reuse, R75, PT ;  /* 0x0000004b0600720c */ /* 0x040fe20003f84070 */
[----:B------:R-:W-:Y:S02]  /*6980*/  IMAD.MOV R10, RZ, RZ, -R10 ;  /* 0x000000ffff0a7224 */ /* 0x000fe400078e0a0a */
[----:B------:R-:W-:Y:S01]  /*6990*/  @!P5 IMAD.MOV R87, RZ, RZ, -R87 ;  /* 0x000000ffff57d224 */ /* 0x000fe200078e0a57 */
[C---:B------:R-:W-:Y:S01]  /*69a0*/  ISETP.GT.U32.AND P5, PT, R6.reuse, R81, PT ;  /* 0x000000510600720c */ /* 0x040fe20003fa4070 */
[----:B------:R-:W-:Y:S02]  /*69b0*/  IMAD R73, R6, R10, R73 ;  /* 0x0000000a06497224 */ /* 0x000fe400078e0249 */
[----:B------:R-:W-:-:S04]  /*69c0*/  IMAD.HI.U32 R10, R7, R71, RZ ;  /* 0x00000047070a7227 */ /* 0x000fc800078e00ff */
[----:B------:R-:W-:Y:S02]  /*69d0*/  IMAD.MOV R12, RZ, RZ, -R10 ;  /* 0x000000ffff0c7224 */ /* 0x000fe400078e0a0a */
[--C-:B------:R-:W-:Y:S01]  /*69e0*/  @!P1 IMAD.IADD R79, R79, 0x1, -R6.reuse ;  /* 0x000000014f4f9824 */ /* 0x100fe200078e0a06 */
[----:B------:R-:W-:Y:S01]  /*69f0*/  ISETP.GE.AND P1, PT, R50, RZ, PT ;  /* 0x000000ff3200720c */ /* 0x000fe20003f26270 */
[--C-:B------:R-:W-:Y:S01]  /*6a00*/  @!P3 IMAD.IADD R77, R77, 0x1, -R6.reuse ;  /* 0x000000014d4db824 */ /* 0x100fe200078e0a06 */
[----:B------:R-:W-:Y:S01]  /*6a10*/  ISETP.GE.AND P3, PT, R51, RZ, PT ;  /* 0x000000ff3300720c */ /* 0x000fe20003f66270 */
[C---:B------:R-:W-:Y:S01]  /*6a20*/  IMAD R71, R6.reuse, R12, R71 ;  /* 0x0000000c06477224 */ /* 0x040fe200078e0247 */
[----:B------:R-:W-:Y:S01]  /*6a30*/  IABS R51, R40 ;  /* 0x0000002800337213 */ /* 0x000fe20000000000 */
[----:B------:R-:W-:Y:S01]  /*6a40*/  @!P4 IMAD.IADD R75, R75, 0x1, -R6 ;  /* 0x000000014b4bc824 */ /* 0x000fe200078e0a06 */
[----:B------:R-:W-:Y:S01]  /*6a50*/  ISETP.GT.U32.AND P4, PT, R6, R77, PT ;  /* 0x0000004d0600720c */ /* 0x000fe20003f84070 */
[----:B------:R-:W-:-:S02]  /*6a60*/  @!P2 IMAD.MOV R83, RZ, RZ, -R83 ;  /* 0x000000ffff53a224 */ /* 0x000fc400078e0a53 */
[----:B------:R-:W-:Y:S01]  /*6a70*/  @!P0 IMAD.MOV R79, RZ, RZ, -R79 ;  /* 0x000000ffff4f8224 */ /* 0x000fe200078e0a4f */
[C---:B------:R-:W-:Y:S01]  /*6a80*/  ISETP.GT.U32.AND P2, PT, R6.reuse, R75, PT ;  /* 0x0000004b0600720c */ /* 0x040fe20003f44070 */
[----:B------:R-:W-:Y:S01]  /*6a90*/  IMAD.HI.U32 R10, R7, R69, RZ ;  /* 0x00000045070a7227 */ /* 0x000fe200078e00ff */
[----:B------:R-:W-:-:S03]  /*6aa0*/  ISETP.GT.U32.AND P0, PT, R6, R71, PT ;  /* 0x000000470600720c */ /* 0x000fc60003f04070 */
[----:B------:R-:W-:Y:S01]  /*6ab0*/  @!P5 IMAD.IADD R81, R81, 0x1, -R6 ;  /* 0x000000015151d824 */ /* 0x000fe200078e0a06 */
[C---:B------:R-:W-:Y:S01]  /*6ac0*/  ISETP.GT.U32.AND P5, PT, R6.reuse, R73, PT ;  /* 0x000000490600720c */ /* 0x040fe20003fa4070 */
[----:B------:R-:W-:Y:S02]  /*6ad0*/  IMAD.MOV R10, RZ, RZ, -R10 ;  /* 0x000000ffff0a7224 */ /* 0x000fe400078e0a0a */
[----:B------:R-:W-:Y:S01]  /*6ae0*/  @!P4 IMAD.IADD R77, R77, 0x1, -R6 ;  /* 0x000000014d4dc824 */ /* 0x000fe200078e0a06 */
[----:B------:R-:W-:Y:S01]  /*6af0*/  ISETP.GE.AND P4, PT, R47, RZ, PT ;  /* 0x000000ff2f00720c */ /* 0x000fe20003f86270 */
[----:B------:R-:W-:Y:S01]  /*6b00*/  IMAD R69, R6, R10, R69 ;  /* 0x0000000a06457224 */ /* 0x000fe200078e0245 */
[----:B------:R-:W-:Y:S01]  /*6b10*/  IABS R47, R35 ;  /* 0x00000023002f7213 */ /* 0x000fe20000000000 */
[----:B------:R-:W-:-:S04]  /*6b20*/  IMAD.HI.U32 R10, R7, R67, RZ ;  /* 0x00000043070a7227 */ /* 0x000fc800078e00ff */
[--C-:B------:R-:W-:Y:S01]  /*6b30*/  @!P2 IMAD.IADD R75, R75, 0x1, -R6.reuse ;  /* 0x000000014b4ba824 */ /* 0x100fe200078e0a06 */
[C---:B------:R-:W-:Y:S01]  /*6b40*/  ISETP.GT.U32.AND P2, PT, R6.reuse, R69, PT ;  /* 0x000000450600720c */ /* 0x040fe20003f44070 */
[----:B------:R-:W-:Y:S01]  /*6b50*/  @!P0 IMAD.IADD R71, R71, 0x1, -R6 ;  /* 0x0000000147478824 */ /* 0x000fe200078e0a06 */
[----:B------:R-:W-:Y:S01]  /*6b60*/  ISETP.GE.AND P0, PT, R49, RZ, PT ;  /* 0x000000ff3100720c */ /* 0x000fe20003f06270 */
[----:B------:R-:W-:Y:S01]  /*6b70*/  IMAD.MOV R10, RZ, RZ, -R10 ;  /* 0x000000ffff0a7224 */ /* 0x000fe200078e0a0a */
[----:B------:R-:W-:Y:S01]  /*6b80*/  IABS R49, R33 ;  /* 0x0000002100317213 */ /* 0x000fe20000000000 */
[----:B------:R-:W-:Y:S02]  /*6b90*/  @!P5 IMAD.IADD R73, R73, 0x1, -R6 ;  /* 0x000000014949d824 */ /* 0x000fe400078e0a06 */
[----:B------:R-:W-:Y:S01]  /*6ba0*/  @!P1 IMAD.MOV R77, RZ, RZ, -R77 ;  /* 0x000000ffff4d9224 */ /* 0x000fe200078e0a4d */
[C---:B------:R-:W-:Y:S01]  /*6bb0*/  ISETP.GT.U32.AND P1, PT, R6.reuse, R71, PT ;  /* 0x000000470600720c */ /* 0x040fe20003f24070 */
[C---:B------:R-:W-:Y:S01]  /*6bc0*/  IMAD R67, R6.reuse, R10, R67 ;  /* 0x0000000a06437224 */ /* 0x040fe200078e0243 */
[----:B------:R-:W-:Y:S01]  /*6bd0*/  ISETP.GT.U32.AND P5, PT, R6, R73, PT ;  /* 0x000000490600720c */ /* 0x000fe20003fa4070 */
[----:B------:R-:W-:-:S04]  /*6be0*/  IMAD.HI.U32 R10, R7, R65, RZ ;  /* 0x00000041070a7227 */ /* 0x000fc800078e00ff */
[----:B------:R-:W-:Y:S02]  /*6bf0*/  IMAD.MOV R10, RZ, RZ, -R10 ;  /* 0x000000ffff0a7224 */ /* 0x000fe400078e0a0a */
[--C-:B------:R-:W-:Y:S01]  /*6c00*/  @!P2 IMAD.IADD R69, R69, 0x1, -R6.reuse ;  /* 0x000000014545a824 */ /* 0x100fe200078e0a06 */
[C---:B------:R-:W-:Y:S01]  /*6c10*/  ISETP.GT.U32.AND P2, PT, R6.reuse, R67, PT ;  /* 0x000000430600720c */ /* 0x040fe20003f44070 */
[C---:B------:R-:W-:Y:S02]  /*6c20*/  IMAD R65, R6.reuse, R10, R65 ;  /* 0x0000000a06417224 */ /* 0x040fe400078e0241 */
[----:B------:R-:W-:Y:S01]  /*6c30*/  @!P3 IMAD.MOV R75, RZ, RZ, -R75 ;  /* 0x000000ffff4bb224 */ /* 0x000fe200078e0a4b */
[C---:B------:R-:W-:Y:S01]  /*6c40*/  ISETP.GT.U32.AND P3, PT, R6.reuse, R69, PT ;  /* 0x000000450600720c */ /* 0x040fe20003f64070 */
[--C-:B------:R-:W-:Y:S01]  /*6c50*/  @!P1 IMAD.IADD R71, R71, 0x1, -R6.reuse ;  /* 0x0000000147479824 */ /* 0x100fe200078e0a06 */
[----:B------:R-:W-:Y:S01]  /*6c60*/  ISETP.GT.U32.AND P1, PT, R6, R65, PT ;  /* 0x000000410600720c */ /* 0x000fe20003f24070 */
[----:B------:R-:W-:Y:S01]  /*6c70*/  @!P5 IMAD.IADD R73, R73, 0x1, -R6 ;  /* 0x000000014949d824 */ /* 0x000fe200078e0a06 */
[----:B------:R-:W-:Y:S01]  /*6c80*/  ISETP.GE.AND P5, PT, R48, RZ, PT ;  /* 0x000000ff3000720c */ /* 0x000fe20003fa6270 */
[----:B------:R-:W-:-:S04]  /*6c90*/  IMAD.HI.U32 R10, R7, R61, RZ ;  /* 0x0000003d070a7227 */ /* 0x000fc800078e00ff */
[----:B------:R-:W-:Y:S02]  /*6ca0*/  IMAD.MOV R10, RZ, RZ, -R10 ;  /* 0x000000ffff0a7224 */ /* 0x000fe400078e0a0a */
[--C-:B------:R-:W-:Y:S02]  /*6cb0*/  @!P2 IMAD.IADD R67, R67, 0x1, -R6.reuse ;  /* 0x000000014343a824 */ /* 0x100fe400078e0a06 */
        /* <DEDUP_REMOVED lines=11> */
[----:B------:R-:W-:Y:S01]  /*6d70*/  @!P6 IMAD.MOV R81, RZ, RZ, -R81 ;  /* 0x000000ffff51e224 */ /* 0x000fe200078e0a51 */
[----:B------:R-:W-:Y:S01]  /*6d80*/  ISETP.GE.AND P6, PT, R46, RZ, PT ;  /* 0x000000ff2e00720c */ /* 0x000fe20003fc6270 */
[----:B------:R-:W-:-:S04]  /*6d90*/  IMAD.HI.U32 R12, R7, R63, RZ ;  /* 0x0000003f070c7227 */ /* 0x000fc800078e00ff */
[----:B------:R-:W-:Y:S02]  /*6da0*/  IMAD.MOV R10, RZ, RZ, -R10 ;  /* 0x000000ffff0a7224 */ /* 0x000fe400078e0a0a */
[----:B------:R-:W-:Y:S02]  /*6db0*/  IMAD.MOV R12, RZ, RZ, -R12 ;  /* 0x000000ffff0c7224 */ /* 0x000fe400078e0a0c */
[C---:B------:R-:W-:Y:S02]  /*6dc0*/  IMAD R59, R6.reuse, R10, R59 ;  /* 0x0000000a063b7224 */ /* 0x040fe400078e023b */
[C---:B------:R-:W-:Y:S02]  /*6dd0*/  IMAD R63, R6.reuse, R12, R63 ;  /* 0x0000000c063f7224 */ /* 0x040fe400078e023f */
[--C-:B------:R-:W-:Y:S01]  /*6de0*/  @!P1 IMAD.IADD R67, R67, 0x1, -R6.reuse ;  /* 0x0000000143439824 */ /* 0x100fe200078e0a06 */
[----:B------:R-:W-:Y:S01]  /*6df0*/  ISETP.GE.AND P1, PT, R43, RZ, PT ;  /* 0x000000ff2b00720c */ /* 0x000fe20003f26270 */
[--C-:B------:R-:W-:Y:S01]  /*6e00*/  @!P4 IMAD.IADD R65, R65, 0x1, -R6.reuse ;  /* 0x000000014141c824 */ /* 0x100fe200078e0a06 */
[C---:B------:R-:W-:Y:S01]  /*6e10*/  ISETP.GT.U32.AND P4, PT, R6.reuse, R59, PT ;  /* 0x0000003b0600720c */ /* 0x040fe20003f84070 */
[----:B------:R-:W-:Y:S01]  /*6e20*/  @!P5 IMAD.IADD R61, R61, 0x1, -R6 ;  /* 0x000000013d3dd824 */ /* 0x000fe200078e0a06 */
[----:B------:R-:W-:Y:S01]  /*6e30*/  ISETP.GT.U32.AND P2, PT, R6, R63, PT ;  /* 0x0000003f0600720c */ /* 0x000fe20003f44070 */
[----:B------:R-:W-:Y:S01]  /*6e40*/  @!P6 IMAD.MOV R73, RZ, RZ, -R73 ;  /* 0x000000ffff49e224 */ /* 0x000fe200078e0a49 */
[----:B------:R-:W-:Y:S01]  /*6e50*/  ISETP.GE.AND P6, PT, R44, RZ, PT ;  /* 0x000000ff2c00720c */ /* 0x000fe20003fc6270 */
[----:B------:R-:W-:Y:S01]  /*6e60*/  @!P0 IMAD.MOV R67, RZ, RZ, -R67 ;  /* 0x000000ffff438224 */ /* 0x000fe200078e0a43 */
[----:B------:R-:W-:Y:S01]  /*6e70*/  ISETP.GT.U32.AND P0, PT, R6, R61, PT ;  /* 0x0000003d0600720c */ /* 0x000fe20003f04070 */
[----:B------:R-:W-:Y:S01]  /*6e80*/  IMAD.HI.U32 R10, R7, R55, RZ ;  /* 0x00000037070a7227 */ /* 0x000fe200078e00ff */
[----:B------:R-:W-:-:S02]  /*6e90*/  ISETP.GE.AND P5, PT, R41, RZ, PT ;  /* 0x000000ff2900720c */ /* 0x000fc40003fa6270 */
[----:B------:R-:W-:Y:S01]  /*6ea0*/  IABS R43, R31 ;  /* 0x0000001f002b7213 */ /* 0x000fe20000000000 */
[----:B------:R-:W-:Y:S01]  /*6eb0*/  IMAD.MOV R10, RZ, RZ, -R10 ;  /* 0x000000ffff0a7224 */ /* 0x000fe200078e0a0a */
[----:B------:R-:W-:Y:S01]  /*6ec0*/  IABS R41, R30 ;  /* 0x0000001e00297213 */ /* 0x000fe20000000000 */
[--C-:B------:R-:W-:Y:S01]  /*6ed0*/  @!P4 IMAD.IADD R59, R59, 0x1, -R6.reuse ;  /* 0x000000013b3bc824 */ /* 0x100fe200078e0a06 */
[----:B------:R-:W-:Y:S01]  /*6ee0*/  ISETP.GE.AND P4, PT, R42, RZ, PT ;  /* 0x000000ff2a00720c */ /* 0x000fe20003f86270 */
[C---:B------:R-:W-:Y:S02]  /*6ef0*/  IMAD R55, R6.reuse, R10, R55 ;  /* 0x0000000a06377224 */ /* 0x040fe400078e0237 */
[--C-:B------:R-:W-:Y:S02]  /*6f00*/  @!P2 IMAD.IADD R63, R63, 0x1, -R6.reuse ;  /* 0x000000013f3fa824 */ /* 0x100fe400078e0a06 */
[----:B------:R-:W-:Y:S01]  /*6f10*/  @!P6 IMAD.MOV R65, RZ, RZ, -R65 ;  /* 0x000000ffff41e224 */ /* 0x000fe200078e0a41 */
[C---:B------:R-:W-:Y:S01]  /*6f20*/  ISETP.GT.U32.AND P6, PT, R6.reuse, R59, PT ;  /* 0x0000003b0600720c */ /* 0x040fe20003fc4070 */
[----:B------:R-:W-:Y:S01]  /*6f30*/  @!P0 IMAD.IADD R61, R61, 0x1, -R6 ;  /* 0x000000013d3d8824 */ /* 0x000fe200078e0a06 */
[C---:B------:R-:W-:Y:S01]  /*6f40*/  ISETP.GT.U32.AND P0, PT, R6.reuse, R55, PT ;  /* 0x000000370600720c */ /* 0x040fe20003f04070 */
[----:B------:R-:W-:Y:S01]  /*6f50*/  IMAD.HI.U32 R10, R7, R51, RZ ;  /* 0x00000033070a7227 */ /* 0x000fe200078e00ff */
[----:B------:R-:W-:-:S03]  /*6f60*/  ISETP.GT.U32.AND P2, PT, R6, R63, PT ;  /* 0x0000003f0600720c */ /* 0x000fc60003f44070 */
[----:B------:R-:W-:Y:S02]  /*6f70*/  IMAD.MOV R10, RZ, RZ, -R10 ;  /* 0x000000ffff0a7224 */ /* 0x000fe400078e0a0a */
[----:B------:R-:W-:-:S04]  /*6f80*/  IMAD.HI.U32 R12, R7, R57, RZ ;  /* 0x00000039070c7227 */ /* 0x000fc800078e00ff */
[----:B------:R-:W-:Y:S02]  /*6f90*/  IMAD R51, R6, R10, R51 ;  /* 0x0000000a06337224 */ /* 0x000fe400078e0233 */
[--C-:B------:R-:W-:Y:S01]  /*6fa0*/  @!P6 IMAD.IADD R59, R59, 0x1, -R6.reuse ;  /* 0x000000013b3be824 */ /* 0x100fe200078e0a06 */
[----:B------:R-:W-:Y:S01]  /*6fb0*/  ISETP.GE.AND P6, PT, R39, RZ, PT ;  /* 0x000000ff2700720c */ /* 0x000fe20003fc6270 */
[----:B------:R-:W-:Y:S01]  /*6fc0*/  @!P0 IMAD.IADD R55, R55, 0x1, -R6 ;  /* 0x0000000137378824 */ /* 0x000fe200078e0a06 */
[----:B------:R-:W-:Y:S01]  /*6fd0*/  IABS R39, R28 ;  /* 0x0000001c00277213 */ /* 0x000fe20000000000 */
[----:B------:R-:W-:Y:S01]  /*6fe0*/  IMAD.HI.U32 R10, R7, R49, RZ ;  /* 0x00000031070a7227 */ /* 0x000fe200078e00ff */
[----:B------:R-:W-:-:S03]  /*6ff0*/  ISETP.GE.AND P0, PT, R40, RZ, PT ;  /* 0x000000ff2800720c */ /* 0x000fc60003f06270 */
[----:B------:R-:W-:Y:S02]  /*7000*/  @!P2 IMAD.IADD R63, R63, 0x1, -R6 ;  /* 0x000000013f3fa824 */ /* 0x000fe400078e0a06 */
[----:B------:R-:W-:Y:S01]  /*7010*/  @!P5 IMAD.MOV R59, RZ, RZ, -R59 ;  /* 0x000000ffff3bd224 */ /* 0x000fe200078e0a3b */
[----:B------:R-:W-:Y:S01]  /*7020*/  ISETP.GT.U32.AND P5, PT, R6, R55, PT ;  /* 0x000000370600720c */ /* 0x000fe20003fa4070 */
[----:B------:R-:W-:Y:S02]  /*7030*/  IMAD.MOV R10, RZ, RZ, -R10 ;  /* 0x000000ffff0a7224 */ /* 0x000fe400078e0a0a */
[----:B------:R-:W-:Y:S01]  /*7040*/  @!P3 IMAD.MOV R63, RZ, RZ, -R63 ;  /* 0x000000ffff3fb224 */ /* 0x000fe200078e0a3f */
[----:B------:R-:W-:Y:S01]  /*7050*/  ISETP.GE.AND P3, PT, R38, RZ, PT ;  /* 0x000000ff2600720c */ /* 0x000fe20003f66270 */
[----:B------:R-:W-:Y:S01]  /*7060*/  IMAD.MOV R12, RZ, RZ, -R12 ;  /* 0x000000ffff0c7224 */ /* 0x000fe200078e0a0c */
[----:B------:R-:W-:Y:S01]  /*7070*/  LOP3.LUT R38, RZ, R3, RZ, 0x33, !PT ;  /* 0x00000003ff267212 */ /* 0x000fe200078e33ff */
[----:B------:R-:W-:-:S02]  /*7080*/  IMAD R49, R6, R10, R49 ;  /* 0x0000000a06317224 */ /* 0x000fc400078e0231 */
[----:B------:R-:W-:-:S04]  /*7090*/  IMAD.HI.U32 R10, R7, R47, RZ ;  /* 0x0000002f070a7227 */ /* 0x000fc800078e00ff */
[----:B------:R-:W-:Y:S02]  /*70a0*/  IMAD R57, R6, R12, R57 ;  /* 0x0000000c06397224 */ /* 0x000fe400078e0239 */
[----:B------:R-:W-:-:S03]  /*70b0*/  IMAD.HI.U32 R12, R7, R53, RZ ;  /* 0x00000035070c7227 */ /* 0x000fc600078e00ff */
[C---:B------:R-:W-:Y:S01]  /*70c0*/  ISETP.GT.U32.AND P2, PT, R6.reuse, R57, PT ;  /* 0x000000390600720c */ /* 0x040fe20003f44070 */
[----:B------:R-:W-:Y:S02]  /*70d0*/  IMAD.MOV R10, RZ, RZ, -R10 ;  /* 0x000000ffff0a7224 */ /* 0x000fe400078e0a0a */
[----:B------:R-:W-:Y:S02]  /*70e0*/  IMAD.MOV R12, RZ, RZ, -R12 ;  /* 0x000000ffff0c7224 */ /* 0x000fe400078e0a0c */
[----:B------:R-:W-:Y:S01]  /*70f0*/  @!P5 IMAD.IADD R55, R55, 0x1, -R6 ;  /* 0x000000013737d824 */ /* 0x000fe200078e0a06 */
[C---:B------:R-:W-:Y:S01]  /*7100*/  ISETP.GT.U32.AND P5, PT, R6.reuse, R49, PT ;  /* 0x000000310600720c */ /* 0x040fe20003fa4070 */
[C---:B------:R-:W-:Y:S02]  /*7110*/  IMAD R47, R6.reuse, R10, R47 ;  /* 0x0000000a062f7224 */ /* 0x040fe400078e022f */
[C---:B------:R-:W-:Y:S02]  /*7120*/  IMAD R53, R6.reuse, R12, R53 ;  /* 0x0000000c06357224 */ /* 0x040fe400078e0235 */
[----:B------:R-:W-:Y:S01]  /*7130*/  @!P3 IMAD.MOV R55, RZ, RZ, -R55 ;  /* 0x000000ffff37b224 */ /* 0x000fe200078e0a37 */
[C---:B------:R-:W-:Y:S01]  /*7140*/  ISETP.GT.U32.AND P3, PT, R6.reuse, R47, PT ;  /* 0x0000002f0600720c */ /* 0x040fe20003f64070 */
[----:B------:R-:W-:Y:S01]  /*7150*/  @!P1 IMAD.MOV R61, RZ, RZ, -R61 ;  /* 0x000000ffff3d9224 */ /* 0x000fe200078e0a3d */
[----:B------:R-:W-:Y:S01]  /*7160*/  ISETP.GT.U32.AND P1, PT, R6, R53, PT ;  /* 0x000000350600720c */ /* 0x000fe20003f24070 */
[----:B------:R-:W-:-:S04]  /*7170*/  IMAD.HI.U32 R10, R7, R43, RZ ;  /* 0x0000002b070a7227 */ /* 0x000fc800078e00ff */
[----:B------:R-:W-:Y:S02]  /*7180*/  @!P2 IMAD.IADD R57, R57, 0x1, -R6 ;  /* 0x000000013939a824 */ /* 0x000fe400078e0a06 */
[----:B------:R-:W-:-:S03]  /*7190*/  IMAD.HI.U32 R12, R7, R45, RZ ;  /* 0x0000002d070c7227 */ /* 0x000fc600078e00ff */
[C---:B------:R-:W-:Y:S01]  /*71a0*/  ISETP.GT.U32.AND P2, PT, R6.reuse, R57, PT ;  /* 0x000000390600720c */ /* 0x040fe20003f44070 */
[----:B------:R-:W-:Y:S02]  /*71b0*/  @!P3 IMAD.IADD R47, R47, 0x1, -R6 ;  /* 0x000000012f2fb824 */ /* 0x000fe400078e0a06 */
[----:B------:R-:W-:Y:S02]  /*71c0*/  IMAD.MOV R10, RZ, RZ, -R10 ;  /* 0x000000ffff0a7224 */ /* 0x000fe400078e0a0a */
[----:B------:R-:W-:Y:S01]  /*71d0*/  @!P1 IMAD.IADD R53, R53, 0x1, -R6 ;  /* 0x0000000135359824 */ /* 0x000fe200078e0a06 */
[C---:B------:R-:W-:Y:S01]  /*71e0*/  ISETP.GT.U32.AND P3, PT, R6.reuse, R47, PT ;  /* 0x0000002f0600720c */ /* 0x040fe20003f64070 */
[----:B------:R-:W-:Y:S02]  /*71f0*/  IMAD.MOV R12, RZ, RZ, -R12 ;  /* 0x000000ffff0c7224 */ /* 0x000fe400078e0a0c */
[C---:B------:R-:W-:Y:S01]  /*7200*/  IMAD R43, R6.reuse, R10, R43 ;  /* 0x0000000a062b7224 */ /* 0x040fe200078e022b */
        /* <DEDUP_REMOVED lines=8> */
[----:B------:R-:W-:Y:S01]  /*7290*/  @!P4 IMAD.MOV R57, RZ, RZ, -R57 ;  /* 0x000000ffff39c224 */ /* 0x000fe200078e0a39 */
[----:B------:R-:W-:Y:S01]  /*72a0*/  ISETP.GT.U32.AND P3, PT, R6, R41, PT ;  /* 0x000000290600720c */ /* 0x000fe20003f64070 */
[--C-:B------:R-:W-:Y:S01]  /*72b0*/  @!P1 IMAD.IADD R53, R53, 0x1, -R6.reuse ;  /* 0x0000000135359824 */ /* 0x100fe200078e0a06 */
[----:B------:R-:W-:Y:S01]  /*72c0*/  ISETP.GE.AND P4, PT, R33, RZ, PT ;  /* 0x000000ff2100720c */ /* 0x000fe20003f86270 */
[----:B------:R-:W-:Y:S01]  /*72d0*/  @!P5 IMAD.IADD R49, R49, 0x1, -R6 ;  /* 0x000000013131d824 */ /* 0x000fe200078e0a06 */
[----:B------:R-:W-:Y:S01]  /*72e0*/  IABS R33, R29 ;  /* 0x0000001d00217213 */ /* 0x000fe20000000000 */
[----:B------:R-:W-:Y:S01]  /*72f0*/  IMAD.HI.U32 R10, R7, R39, RZ ;  /* 0x00000027070a7227 */ /* 0x000fe200078e00ff */
[----:B------:R-:W-:-:S02]  /*7300*/  ISETP.GE.AND P1, PT, R35, RZ, PT ;  /* 0x000000ff2300720c */ /* 0x000fc40003f26270 */
[C---:B------:R-:W-:Y:S01]  /*7310*/  ISETP.GT.U32.AND P5, PT, R6.reuse, R49, PT ;  /* 0x000000310600720c */ /* 0x040fe20003fa4070 */
[----:B------:R-:W-:Y:S01]  /*7320*/  @!P6 IMAD.MOV R53, RZ, RZ, -R53 ;  /* 0x000000ffff35e224 */ /* 0x000fe200078e0a35 */
[----:B------:R-:W-:Y:S01]  /*7330*/  ISETP.GT.U32.AND P6, PT, R6, R45, PT ;  /* 0x0000002d0600720c */ /* 0x000fe20003fc4070 */
[----:B------:R-:W-:Y:S01]  /*7340*/  IMAD.MOV R12, RZ, RZ, -R10 ;  /* 0x000000ffff0c7224 */ /* 0x000fe200078e0a0a */
[----:B------:R-:W-:Y:S01]  /*7350*/  IABS R35, R25 ;  /* 0x0000001900237213 */ /* 0x000fe20000000000 */
        /* <DEDUP_REMOVED lines=8> */
[----:B------:R-:W-:Y:S01]  /*73e0*/  @!P6 IMAD.IADD R45, R45, 0x1, -R6 ;  /* 0x000000012d2de824 */ /* 0x000fe200078e0a06 */
[----:B------:R-:W-:Y:S01]  /*73f0*/  ISETP.GE.AND P6, PT, R30, RZ, PT ;  /* 0x000000ff1e00720c */ /* 0x000fe20003fc6270 */
[----:B------:R-:W-:Y:S01]  /*7400*/  IMAD.MOV R10, RZ, RZ, -R10 ;  /* 0x000000ffff0a7224 */ /* 0x000fe200078e0a0a */
[----:B------:R-:W-:Y:S01]  /*7410*/  IABS R30, R17 ;  /* 0x00000011001e7213 */ /* 0x000fe20000000000 */
[--C-:B------:R-:W-:Y:S02]  /*7420*/  @!P2 IMAD.IADD R51, R51, 0x1, -R6.reuse ;  /* 0x000000013333a824 */ /* 0x100fe400078e0a06 */
[----:B------:R-:W-:Y:S01]  /*7430*/  @!P4 IMAD.MOV R49, RZ, RZ, -R49 ;  /* 0x000000ffff31c224 */ /* 0x000fe200078e0a31 */
[C---:B------:R-:W-:Y:S01]  /*7440*/  ISETP.GT.U32.AND P4, PT, R6.reuse, R45, PT ;  /* 0x0000002d0600720c */ /* 0x040fe20003f84070 */
[C---:B------:R-:W-:Y:S01]  /*7450*/  IMAD R35, R6.reuse, R10, R35 ;  /* 0x0000000a06237224 */ /* 0x040fe200078e0223 */
[----:B------:R-:W-:Y:S01]  /*7460*/  ISETP.GT.U32.AND P2, PT, R6, R51, PT ;  /* 0x000000330600720c */ /* 0x000fe20003f44070 */
[----:B------:R-:W-:-:S02]  /*7470*/  @!P3 IMAD.IADD R41, R41, 0x1, -R6 ;  /* 0x000000012929b824 */ /* 0x000fc400078e0a06 */
[C---:B------:R-:W-:Y:S01]  /*7480*/  IMAD R39, R6.reuse, R12, R39 ;  /* 0x0000000c06277224 */ /* 0x040fe200078e0227 */
[----:B------:R-:W-:Y:S01]  /*7490*/  ISETP.GT.U32.AND P3, PT, R6, R35, PT ;  /* 0x000000230600720c */ /* 0x000fe20003f64070 */
[----:B------:R-:W-:Y:S02]  /*74a0*/  @!P5 IMAD.IADD R43, R43, 0x1, -R6 ;  /* 0x000000012b2bd824 */ /* 0x000fe400078e0a06 */
[----:B------:R-:W-:-:S03]  /*74b0*/  IMAD.HI.U32 R12, R7, R13, RZ ;  /* 0x0000000d070c7227 */ /* 0x000fc600078e00ff */
[C---:B------:R-:W-:Y:S01]  /*74c0*/  ISETP.GT.U32.AND P5, PT, R6.reuse, R43, PT ;  /* 0x0000002b0600720c */ /* 0x040fe20003fa4070 */
[----:B------:R-:W-:Y:S01]  /*74d0*/  @!P4 IMAD.IADD R45, R45, 0x1, -R6 ;  /* 0x000000012d2dc824 */ /* 0x000fe200078e0a06 */
[C---:B------:R-:W-:Y:S01]  /*74e0*/  ISETP.GT.U32.AND P4, PT, R6.reuse, R39, PT ;  /* 0x000000270600720c */ /* 0x040fe20003f84070 */
[----:B------:R-:W-:Y:S02]  /*74f0*/  IMAD.MOV R12, RZ, RZ, -R12 ;  /* 0x000000ffff0c7224 */ /* 0x000fe400078e0a0c */
[--C-:B------:R-:W-:Y:S01]  /*7500*/  @!P2 IMAD.IADD R51, R51, 0x1, -R6.reuse ;  /* 0x000000013333a824 */ /* 0x100fe200078e0a06 */
[----:B------:R-:W-:Y:S01]  /*7510*/  ISETP.GE.AND P2, PT, R37, RZ, PT ;  /* 0x000000ff2500720c */ /* 0x000fe20003f46270 */
[C---:B------:R-:W-:Y:S01]  /*7520*/  IMAD R13, R6.reuse, R12, R13 ;  /* 0x0000000c060d7224 */ /* 0x040fe200078e020d */
[----:B------:R-:W-:Y:S01]  /*7530*/  IABS R37, R19 ;  /* 0x0000001300257213 */ /* 0x000fe20000000000 */
[----:B------:R-:W-:Y:S02]  /*7540*/  @!P3 IMAD.IADD R35, R35, 0x1, -R6 ;  /* 0x000000012323b824 */ /* 0x000fe400078e0a06 */
[----:B------:R-:W-:Y:S01]  /*7550*/  @!P0 IMAD.MOV R51, RZ, RZ, -R51 ;  /* 0x000000ffff338224 */ /* 0x000fe200078e0a33 */
[----:B------:R-:W-:Y:S01]  /*7560*/  ISETP.GE.AND P0, PT, R31, RZ, PT ;  /* 0x000000ff1f00720c */ /* 0x000fe20003f06270 */
[----:B------:R-:W-:Y:S01]  /*7570*/  @!P6 IMAD.MOV R41, RZ, RZ, -R41 ;  /* 0x000000ffff29e224 */ /* 0x000fe200078e0a29 */
[C---:B------:R-:W-:Y:S01]  /*7580*/  ISETP.GT.U32.AND P6, PT, R6.reuse, R13, PT ;  /* 0x0000000d0600720c */ /* 0x040fe20003fc4070 */
[----:B------:R-:W-:Y:S01]  /*7590*/  IMAD.HI.U32 R10, R7, R15, RZ ;  /* 0x0000000f070a7227 */ /* 0x000fe200078e00ff */
[----:B------:R-:W-:-:S02]  /*75a0*/  ISETP.GT.U32.AND P3, PT, R6, R35, PT ;  /* 0x000000230600720c */ /* 0x000fc40003f64070 */
[----:B------:R-:W-:Y:S01]  /*75b0*/  IABS R31, R22 ;  /* 0x00000016001f7213 */ /* 0x000fe20000000000 */
[--C-:B------:R-:W-:Y:S01]  /*75c0*/  @!P4 IMAD.IADD R39, R39, 0x1, -R6.reuse ;  /* 0x000000012727c824 */ /* 0x100fe200078e0a06 */
[----:B------:R-:W-:Y:S01]  /*75d0*/  ISETP.GE.AND P4, PT, R29, RZ, PT ;  /* 0x000000ff1d00720c */ /* 0x000fe20003f86270 */
[----:B------:R-:W-:Y:S01]  /*75e0*/  @!P5 IMAD.IADD R43, R43, 0x1, -R6 ;  /* 0x000000012b2bd824 */ /* 0x000fe200078e0a06 */
[C---:B------:R-:W-:Y:S01]  /*75f0*/  ISETP.GT.U32.AND P5, PT, R6.reuse, R33, PT ;  /* 0x000000210600720c */ /* 0x040fe20003fa4070 */
[----:B------:R-:W-:Y:S01]  /*7600*/  IMAD.MOV R10, RZ, RZ, -R10 ;  /* 0x000000ffff0a7224 */ /* 0x000fe200078e0a0a */
[----:B------:R-:W-:Y:S01]  /*7610*/  IABS R29, R24 ;  /* 0x00000018001d7213 */ /* 0x000fe20000000000 */
[----:B------:R-:W-:Y:S01]  /*7620*/  @!P2 IMAD.MOV R45, RZ, RZ, -R45 ;  /* 0x000000ffff2da224 */ /* 0x000fe200078e0a2d */
[C---:B------:R-:W-:Y:S01]  /*7630*/  ISETP.GT.U32.AND P2, PT, R6.reuse, R39, PT ;  /* 0x000000270600720c */ /* 0x040fe20003f44070 */
[C---:B------:R-:W-:Y:S02]  /*7640*/  IMAD R15, R6.reuse, R10, R15 ;  /* 0x0000000a060f7224 */ /* 0x040fe400078e020f */
[----:B------:R-:W-:Y:S01]  /*7650*/  @!P0 IMAD.MOV R43, RZ, RZ, -R43 ;  /* 0x000000ffff2b8224 */ /* 0x000fe200078e0a2b */
[----:B------:R-:W-:Y:S01]  /*7660*/  ISETP.GE.AND P0, PT, R25, RZ, PT ;  /* 0x000000ff1900720c */ /* 0x000fe20003f06270 */
[--C-:B------:R-:W-:Y:S01]  /*7670*/  @!P6 IMAD.IADD R13, R13, 0x1, -R6.reuse ;  /* 0x000000010d0de824 */ /* 0x100fe200078e0a06 */
[----:B------:R-:W-:Y:S01]  /*7680*/  IABS R25, R23 ;  /* 0x0000001700197213 */ /* 0x000fe20000000000 */
[----:B------:R-:W-:Y:S01]  /*7690*/  @!P3 IMAD.IADD R35, R35, 0x1, -R6 ;  /* 0x000000012323b824 */ /* 0x000fe200078e0a06 */
[C---:B------:R-:W-:Y:S01]  /*76a0*/  ISETP.GT.U32.AND P3, PT, R6.reuse, R15, PT ;  /* 0x0000000f0600720c */ /* 0x040fe20003f64070 */
[----:B------:R-:W-:Y:S01]  /*76b0*/  IMAD.HI.U32 R12, R7, R29, RZ ;  /* 0x0000001d070c7227 */ /* 0x000fe200078e00ff */
[----:B------:R-:W-:-:S03]  /*76c0*/  ISETP.GT.U32.AND P6, PT, R6, R13, PT ;  /* 0x0000000d0600720c */ /* 0x000fc60003fc4070 */
[----:B------:R-:W-:Y:S02]  /*76d0*/  @!P5 IMAD.IADD R33, R33, 0x1, -R6 ;  /* 0x000000012121d824 */ /* 0x000fe400078e0a06 */
[----:B------:R-:W-:-:S03]  /*76e0*/  IMAD.HI.U32 R10, R7, R25, RZ ;  /* 0x00000019070a7227 */ /* 0x000fc600078e00ff */
[----:B------:R-:W-:Y:S01]  /*76f0*/  ISETP.GT.U32.AND P5, PT, R6, R33, PT ;  /* 0x000000210600720c */ /* 0x000fe20003fa4070 */
[----:B------:R-:W-:Y:S02]  /*7700*/  IMAD.MOV R12, RZ, RZ, -R12 ;  /* 0x000000ffff0c7224 */ /* 0x000fe400078e0a0c */
[----:B------:R-:W-:Y:S01]  /*7710*/  @!P2 IMAD.IADD R39, R39, 0x1, -R6 ;  /* 0x000000012727a824 */ /* 0x000fe200078e0a06 */
[----:B------:R-:W-:Y:S01]  /*7720*/  ISETP.GE.AND P2, PT, R26, RZ, PT ;  /* 0x000000ff1a00720c */ /* 0x000fe20003f46270 */
[----:B------:R-:W-:Y:S02]  /*7730*/  IMAD.MOV R26, RZ, RZ, -R10 ;  /* 0x000000ffff1a7224 */ /* 0x000fe400078e0a0a */
[C---:B------:R-:W-:Y:S01]  /*7740*/  IMAD R29, R6.reuse, R12, R29 ;  /* 0x0000000c061d7224 */ /* 0x040fe200078e021d */
[----:B------:R-:W-:Y:S01]  /*7750*/  IABS R12, R18 ;  /* 0x00000012000c7213 */ /* 0x000fe20000000000 */
[C---:B------:R-:W-:Y:S02]  /*7760*/  IMAD R25, R6.reuse, R26, R25 ;  /* 0x0000001a06197224 */ /* 0x040fe400078e0219 */
[----:B------:R-:W-:Y:S01]  /*7770*/  @!P3 IMAD.IADD R15, R15, 0x1, -R6 ;  /* 0x000000010f0fb824 */ /* 0x000fe200078e0a06 */
[----:B------:R-:W-:Y:S01]  /*7780*/  ISETP.GT.U32.AND P3, PT, R6, R29, PT ;  /* 0x0000001d0600720c */ /* 0x000fe20003f64070 */
[----:B------:R-:W-:-:S04]  /*7790*/  IMAD.HI.U32 R14, R7, R31, RZ ;  /* 0x0000001f070e7227 */ /* 0x000fc800078e00ff */
[----:B------:R-:W-:Y:S01]  /*77a0*/  @!P6 IMAD.IADD R13, R13, 0x1, -R6 ;  /* 0x000000010d0de824 */ /* 0x000fe200078e0a06 */
[----:B------:R-:W-:Y:S01]  /*77b0*/  ISETP.GT.U32.AND P6, PT, R6, R25, PT ;  /* 0x000000190600720c */ /* 0x000fe20003fc4070 */
[----:B------:R-:W-:-:S04]  /*77c0*/  IMAD.HI.U32 R10, R7, R37, RZ ;  /* 0x00000025070a7227 */ /* 0x000fc800078e00ff */
[----:B------:R-:W-:Y:S02]  /*77d0*/  IMAD.MOV R14, RZ, RZ, -R14 ;  /* 0x000000ffff0e7224 */ /* 0x000fe400078e0a0e */
[----:B------:R-:W-:Y:S01]  /*77e0*/  @!P5 IMAD.IADD R33, R33, 0x1, -R6 ;  /* 0x000000012121d824 */ /* 0x000fe200078e0a06 */
[----:B------:R-:W-:Y:S01]  /*77f0*/  ISETP.GE.AND P5, PT, R27, RZ, PT ;  /* 0x000000ff1b00720c */ /* 0x000fe20003fa6270 */
[----:B------:R-:W-:Y:S01]  /*7800*/  IMAD.MOV R10, RZ, RZ, -R10 ;  /* 0x000000ffff0a7224 */ /* 0x000fe200078e0a0a */
[----:B------:R-:W-:Y:S01]  /*7810*/  IABS R27, R20 ;  /* 0x00000014001b7213 */ /* 0x000fe20000000000 */
[----:B------:R-:W-:Y:S02]  /*7820*/  IMAD R31, R6, R14, R31 ;  /* 0x0000000e061f7224 */ /* 0x000fe400078e021f */
[----:B------:R-:W-:Y:S01]  /*7830*/  @!P1 IMAD.MOV R47, RZ, RZ, -R47 ;  /* 0x000000ffff2f9224 */ /* 0x000fe200078e0a2f */
[----:B------:R-:W-:Y:S01]  /*7840*/  ISETP.GE.AND P1, PT, R28, RZ, PT ;  /* 0x000000ff1c00720c */ /* 0x000fe20003f26270 */
[C---:B------:R-:W-:Y:S01]  /*7850*/  IMAD R37, R6.reuse, R10, R37 ;  /* 0x0000000a06257224 */ /* 0x040fe200078e0225 */
[----:B------:R-:W-:Y:S01]  /*7860*/  IABS R28, R21 ;  /* 0x00000015001c7213 */ /* 0x000fe20000000000 */
[----:B------:R-:W-:Y:S01]  /*7870*/  @!P3 IMAD.IADD R29, R29, 0x1, -R6 ;  /* 0x000000011d1db824 */ /* 0x000fe200078e0a06 */
[----:B------:R-:W-:Y:S01]  /*7880*/  ISETP.GT.U32.AND P3, PT, R6, R31, PT ;  /* 0x0000001f0600720c */ /* 0x000fe20003f64070 */
[----:B------:R-:W-:-:S02]  /*7890*/  IMAD.MOV.U32 R26, RZ, RZ, R27 ;  /* 0x000000ffff1a7224 */ /* 0x000fc400078e001b */
[----:B------:R-:W-:Y:S01]  /*78a0*/  @!P6 IMAD.IADD R25, R25, 0x1, -R6 ;  /* 0x000000011919e824 */ /* 0x000fe200078e0a06 */
[----:B------:R-:W-:Y:S01]  /*78b0*/  ISETP.GT.U32.AND P6, PT, R6, R37, PT ;  /* 0x000000250600720c */ /* 0x000fe20003fc4070 */
[----:B------:R-:W-:-:S04]  /*78c0*/  IMAD.HI.U32 R10, R7, R26, RZ ;  /* 0x0000001a070a7227 */ /* 0x000fc800078e00ff */
[----:B------:R-:W-:Y:S02]  /*78d0*/  IMAD.MOV R27, RZ, RZ, -R10 ;  /* 0x000000ffff1b7224 */ /* 0x000fe400078e0a0a */
[----:B------:R-:W-:Y:S01]  /*78e0*/  @!P1 IMAD.MOV R39, RZ, RZ, -R39 ;  /* 0x000000ffff279224 */ /* 0x000fe200078e0a27 */
[C---:B------:R-:W-:Y:S01]  /*78f0*/  ISETP.GT.U32.AND P1, PT, R6.reuse, R15, PT ;  /* 0x0000000f0600720c */ /* 0x040fe20003f24070 */
[C---:B------:R-:W-:Y:S02]  /*7900*/  IMAD R10, R6.reuse, R27, R26 ;  /* 0x0000001b060a7224 */ /* 0x040fe400078e021a */
[----:B------:R-:W-:Y:S01]  /*7910*/  @!P4 IMAD.MOV R33, RZ, RZ, -R33 ;  /* 0x000000ffff21c224 */ /* 0x000fe200078e0a21 */
[----:B------:R-:W-:Y:S01]  /*7920*/  ISETP.GT.U32.AND P4, PT, R6, R25, PT ;  /* 0x000000190600720c */ /* 0x000fe20003f84070 */
[----:B------:R-:W-:Y:S02]  /*7930*/  @!P3 IMAD.IADD R31, R31, 0x1, -R6 ;  /* 0x000000011f1fb824 */ /* 0x000fe400078e0a06 */
[----:B------:R-:W-:-:S02]  /*7940*/  IMAD.MOV.U32 R26, RZ, RZ, R12 ;  /* 0x000000ffff1a7224 */ /* 0x000fc400078e000c */
[----:B------:R-:W-:Y:S01]  /*7950*/  IMAD.HI.U32 R12, R7, R28, RZ ;  /* 0x0000001c070c7227 */ /* 0x000fe200078e00ff */
[----:B------:R-:W-:-:S03]  /*7960*/  ISETP.GT.U32.AND P3, PT, R6, R31, PT ;  /* 0x0000001f0600720c */ /* 0x000fc60003f64070 */
[----:B------:R-:W-:Y:S01]  /*7970*/  @!P6 IMAD.IADD R37, R37, 0x1, -R6 ;  /* 0x000000012525e824 */ /* 0x000fe200078e0a06 */
[----:B------:R-:W-:Y:S01]  /*7980*/  ISETP.GT.U32.AND P6, PT, R6, R29, PT ;  /* 0x0000001d0600720c */ /* 0x000fe20003fc4070 */
[----:B------:R-:W-:-:S04]  /*7990*/  IMAD.HI.U32 R14, R7, R30, RZ ;  /* 0x0000001e070e7227 */ /* 0x000fc800078e00ff */
[----:B------:R-:W-:-:S04]  /*79a0*/  IMAD.HI.U32 R7, R7, R26, RZ ;  /* 0x0000001a07077227 */ /* 0x000fc800078e00ff */
[----:B------:R-:W-:Y:S02]  /*79b0*/  IMAD.MOV R27, RZ, RZ, -R12 ;  /* 0x000000ffff1b7224 */ /* 0x000fe400078e0a0c */
[----:B------:R-:W-:Y:S01]  /*79c0*/  @!P0 IMAD.MOV R35, RZ, RZ, -R35 ;  /* 0x000000ffff238224 */ /* 0x000fe200078e0a23 */
[C---:B------:R-:W-:Y:S01]  /*79d0*/  ISETP.GT.U32.AND P0, PT, R6.reuse, R37, PT ;  /* 0x000000250600720c */ /* 0x040fe20003f04070 */
[----:B------:R-:W-:Y:S02]  /*79e0*/  IMAD.MOV R233, RZ, RZ, -R14 ;  /* 0x000000ffffe97224 */ /* 0x000fe400078e0a0e */
[C---:B------:R-:W-:Y:S02]  /*79f0*/  IMAD R12, R6.reuse, R27, R28 ;  /* 0x0000001b060c7224 */ /* 0x040fe400078e021c */
[----:B------:R-:W-:Y:S02]  /*7a00*/  IMAD.MOV R7, RZ, RZ, -R7 ;  /* 0x000000ffff077224 */ /* 0x000fe400078e0a07 */
[----:B------:R-:W-:Y:S01]  /*7a10*/  @!P1 IMAD.IADD R15, R15, 0x1, -R6 ;  /* 0x000000010f0f9824 */ /* 0x000fe200078e0a06 */
[----:B------:R-:W-:Y:S01]  /*7a20*/  ISETP.GT.U32.AND P1, PT, R6, R10, PT ;  /* 0x0000000a0600720c */ /* 0x000fe20003f24070 */
[----:B------:R-:W-:-:S02]  /*7a30*/  IMAD.MOV.U32 R27, RZ, RZ, R13 ;  /* 0x000000ffff1b7224 */ /* 0x000fc400078e000d */
[C---:B------:R-:W-:Y:S02]  /*7a40*/  IMAD R14, R6.reuse, R233, R30 ;  /* 0x000000e9060e7224 */ /* 0x040fe400078e021e */
[----:B------:R-:W-:Y:S01]  /*7a50*/  @!P4 IMAD.IADD R25, R25, 0x1, -R6 ;  /* 0x000000011919c824 */ /* 0x000fe200078e0a06 */
[C---:B------:R-:W-:Y:S01]  /*7a60*/  ISETP.GT.U32.AND P4, PT, R6.reuse, R12, PT ;  /* 0x0000000c0600720c */ /* 0x040fe20003f84070 */
[C---:B------:R-:W-:Y:S01]  /*7a70*/  IMAD R13, R6.reuse, R7, R26 ;  /* 0x00000007060d7224 */ /* 0x040fe200078e021a */
[----:B------:R-:W-:Y:S01]  /*7a80*/  SHF.R.U32.HI R7, RZ, 0x4, R228 ;  /* 0x00000004ff077819 */ /* 0x000fe200000116e4 */
[--C-:B------:R-:W-:Y:S01]  /*7a90*/  @!P6 IMAD.IADD R29, R29, 0x1, -R6.reuse ;  /* 0x000000011d1de824 */ /* 0x100fe200078e0a06 */
[C---:B------:R-:W-:Y:S01]  /*7aa0*/  ISETP.GT.U32.AND P6, PT, R6.reuse, R14, PT ;  /* 0x0000000e0600720c */ /* 0x040fe20003fc4070 */
[--C-:B------:R-:W-:Y:S01]  /*7ab0*/  @!P3 IMAD.IADD R31, R31, 0x1, -R6.reuse ;  /* 0x000000011f1fb824 */ /* 0x100fe200078e0a06 */
[----:B------:R-:W-:Y:S01]  /*7ac0*/  ISETP.GT.U32.AND P3, PT, R6, R13, PT ;  /* 0x0000000d0600720c */ /* 0x000fe20003f64070 */
[--C-:B------:R-:W-:Y:S01]  /*7ad0*/  @!P0 IMAD.IADD R37, R37, 0x1, -R6.reuse ;  /* 0x0000000125258824 */ /* 0x100fe200078e0a06 */
[----:B------:R-:W-:Y:S01]  /*7ae0*/  ISETP.GE.AND P0, PT, R23, RZ, PT ;  /* 0x000000ff1700720c */ /* 0x000fe20003f06270 */
[----:B------:R-:W-:Y:S01]  /*7af0*/  @!P2 IMAD.MOV R27, RZ, RZ, -R27 ;  /* 0x000000ffff1ba224 */ /* 0x000fe200078e0a1b */
[----:B------:R-:W-:Y:S01]  /*7b00*/  ISETP.GE.AND P2, PT, R24, RZ, PT ;  /* 0x000000ff1800720c */ /* 0x000fe20003f46270 */
[--C-:B------:R-:W-:Y:S01]  /*7b10*/  @!P1 IMAD.IADD R10, R10, 0x1, -R6.reuse ;  /* 0x000000010a0a9824 */ /* 0x100fe200078e0a06 */
[----:B------:R-:W-:Y:S01]  /*7b20*/  SGXT.U32 R152, R7, 0xe ;  /* 0x0000000e0798781a */ /* 0x000fe20000000000 */
[----:B------:R-:W-:Y:S01]  /*7b30*/  @!P4 IMAD.IADD R12, R12, 0x1, -R6 ;  /* 0x000000010c0cc824 */ /* 0x000fe200078e0a06 */
[----:B------:R-:W-:Y:S01]  /*7b40*/  ISETP.GE.AND P4, PT, R19, RZ, PT ;  /* 0x000000ff1300720c */ /* 0x000fe20003f86270 */
[----:B------:R-:W-:Y:S01]  /*7b50*/  IMAD.MOV.U32 R23, RZ, RZ, R15 ;  /* 0x000000ffff177224 */ /* 0x000fe200078e000f */
[----:B------:R-:W-:Y:S01]  /*7b60*/  ISETP.GT.U32.AND P1, PT, R6, R10, PT ;  /* 0x0000000a0600720c */ /* 0x000fe20003f24070 */
[----:B------:R-:W-:Y:S01]  /*7b70*/  IMAD.MOV.U32 R19, RZ, RZ, R25 ;  /* 0x000000ffff137224 */ /* 0x000fe200078e0019 */
[----:B------:R-:W-:Y:S01]  /*7b80*/  SHF.R.S32.HI R7, RZ, 0x1f, R34 ;  /* 0x0000001fff077819 */ /* 0x000fe20000011422 */
[--C-:B------:R-:W-:Y:S01]  /*7b90*/  @!P6 IMAD.IADD R14, R14, 0x1, -R6.reuse ;  /* 0x000000010e0ee824 */ /* 0x100fe200078e0a06 */
[----:B------:R-:W1:Y:S01]  /*7ba0*/  LDC R233, c[0x0][0x23c] ;  /* 0x00008f00ffe97b82 */ /* 0x000e620000000800 */
[----:B------:R-:W-:Y:S01]  /*7bb0*/  @!P5 IMAD.MOV R23, RZ, RZ, -R23 ;  /* 0x000000ffff17d224 */ /* 0x000fe200078e0a17 */
[C---:B------:R-:W-:Y:S01]  /*7bc0*/  ISETP.GT.U32.AND P5, PT, R6.reuse, R12, PT ;  /* 0x0000000c0600720c */ /* 0x040fe20003fa4070 */
[----:B------:R-:W-:Y:S01]  /*7bd0*/  IMAD.MOV.U32 R15, RZ, RZ, R29 ;  /* 0x000000ffff0f7224 */ /* 0x000fe200078e001d */
[----:B------:R-:W-:Y:S01]  /*7be0*/  LEA.HI R34, R7, R34, RZ, 0x7 ;  /* 0x0000002207227211 */ /* 0x000fe200078f38ff */
[--C-:B------:R-:W-:Y:S01]  /*7bf0*/  @!P3 IMAD.IADD R13, R13, 0x1, -R6.reuse ;  /* 0x000000010d0db824 */ /* 0x100fe200078e0a06 */
[----:B------:R-:W-:Y:S01]  /*7c00*/  ISETP.GE.AND P3, PT, R21, RZ, PT ;  /* 0x000000ff1500720c */ /* 0x000fe20003f66270 */
[----:B------:R-:W-:Y:S01]  /*7c10*/  @!P0 IMAD.MOV R19, RZ, RZ, -R19 ;  /* 0x000000ffff138224 */ /* 0x000fe200078e0a13 */
[C---:B------:R-:W-:Y:S01]  /*7c20*/  ISETP.GT.U32.AND P0, PT, R6.reuse, R14, PT ;  /* 0x0000000e0600720c */ /* 0x040fe20003f04070 */
[----:B------:R-:W-:Y:S01]  /*7c30*/  @!P2 IMAD.MOV R15, RZ, RZ, -R15 ;  /* 0x000000ffff0fa224 */ /* 0x000fe200078e0a0f */
[----:B------:R-:W-:Y:S01]  /*7c40*/  ISETP.GT.U32.AND P2, PT, R6, R13, PT ;  /* 0x0000000d0600720c */ /* 0x000fe20003f44070 */
[--C-:B------:R-:W-:Y:S01]  /*7c50*/  @!P1 IMAD.IADD R10, R10, 0x1, -R6.reuse ;  /* 0x000000010a0a9824 */ /* 0x100fe200078e0a06 */
[----:B------:R-:W-:Y:S01]  /*7c60*/  ISETP.GE.AND P1, PT, R20, RZ, PT ;  /* 0x000000ff1400720c */ /* 0x000fe20003f26270 */
[----:B------:R-:W-:Y:S01]  /*7c70*/  IMAD.MOV.U32 R20, RZ, RZ, RZ ;  /* 0x000000ffff147224 */ /* 0x000fe200078e00ff */
[----:B------:R-:W-:Y:S01]  /*7c80*/  ISETP.GE.AND P6, PT, R22, RZ, PT ;  /* 0x000000ff1600720c */ /* 0x000fe20003fc6270 */
[----:B------:R-:W-:Y:S01]  /*7c90*/  @!P5 IMAD.IADD R12, R12, 0x1, -R6 ;  /* 0x000000010c0cd824 */ /* 0x000fe200078e0a06 */
[----:B------:R-:W-:Y:S01]  /*7ca0*/  IADD3 R21, P5, R152, 0x2, RZ ;  /* 0x0000000298157810 */ /* 0x000fe20007fbe0ff */
[----:B------:R-:W2:Y:S01]  /*7cb0*/  LDC R29, c[0x0][0x240] ;  /* 0x00009000ff1d7b82 */ /* 0x000ea20000000800 */
[----:B------:R-:W-:-:S02]  /*7cc0*/  IMAD.MOV.U32 R25, RZ, RZ, R10 ;  /* 0x000000ffff197224 */ /* 0x000fc400078e000a */
[----:B------:R-:W-:Y:S01]  /*7cd0*/  IADD3.X R20, R20, 0x40000040, RZ, P5, !PT ;  /* 0x4000004014147810 */ /* 0x000fe20002ffe4ff */
[--C-:B------:R-:W-:Y:S01]  /*7ce0*/  @!P0 IMAD.IADD R14, R14, 0x1, -R6.reuse ;  /* 0x000000010e0e8824 */ /* 0x100fe200078e0a06 */
[----:B------:R-:W-:Y:S01]  /*7cf0*/  ISETP.GE.AND P0, PT, R17, RZ, PT ;  /* 0x000000ff1100720c */ /* 0x000fe20003f06270 */
[----:B------:R-:W-:Y:S01]  /*7d00*/  @!P2 IMAD.IADD R13, R13, 0x1, -R6 ;  /* 0x000000010d0da824 */ /* 0x000fe200078e0a06 */
[----:B------:R-:W-:Y:S01]  /*7d10*/  ISETP.NE.AND P2, PT, R3, RZ, PT ;  /* 0x000000ff0300720c */ /* 0x000fe20003f45270 */
[----:B------:R-:W3:Y:S01]  /*7d20*/  LDC.64 R6, c[0x0][0x210] ;  /* 0x00008400ff067b82 */ /* 0x000ee20000000a00 */
[----:B------:R-:W-:Y:S01]  /*7d30*/  ISETP.GE.AND P5, PT, R18, RZ, PT ;  /* 0x000000ff1200720c */ /* 0x000fe20003fa6270 */
[----:B------:R-:W-:Y:S01]  /*7d40*/  IMAD.MOV.U32 R17, RZ, RZ, R14 ;  /* 0x000000ffff117224 */ /* 0x000fe200078e000e */
[----:B------:R-:W-:Y:S01]  /*7d50*/  R2UR UR4, R21 ;  /* 0x00000000150472ca */ /* 0x000fe200000e0000 */
[----:B------:R-:W-:Y:S01]  /*7d60*/  IMAD.MOV.U32 R21, RZ, RZ, R12 ;  /* 0x000000ffff157224 */ /* 0x000fe200078e000c */
[----:B------:R-:W-:Y:S01]  /*7d70*/  R2UR UR5, R20 ;  /* 0x00000000140572ca */ /* 0x000fe200000e0000 */
[----:B------:R-:W-:Y:S01]  /*7d80*/  @!P4 IMAD.MOV R37, RZ, RZ, -R37 ;  /* 0x000000ffff25c224 */ /* 0x000fe200078e0a25 */
[C---:B------:R-:W-:Y:S01]  /*7d90*/  SEL R44, R38.reuse, R119, !P2 ;  /* 0x00000077262c7207 */ /* 0x040fe20005000000 */
[----:B------:R-:W4:Y:S01]  /*7da0*/  LDC.64 R2, c[0x0][0x218] ;  /* 0x00008600ff027b82 */ /* 0x000f220000000a00 */
[----:B------:R-:W-:Y:S01]  /*7db0*/  @!P6 IMAD.MOV R31, RZ, RZ, -R31 ;  /* 0x000000ffff1fe224 */ /* 0x000fe200078e0a1f */
[C---:B------:R-:W-:Y:S01]  /*7dc0*/  SEL R242, R38.reuse, R129, !P2 ;  /* 0x0000008126f27207 */ /* 0x040fe20005000000 */
[----:B------:R-:W-:Y:S01]  /*7dd0*/  @!P1 IMAD.MOV R25, RZ, RZ, -R25 ;  /* 0x000000ffff199224 */ /* 0x000fe200078e0a19 */
[C---:B------:R-:W-:Y:S01]  /*7de0*/  SEL R244, R38.reuse, R131, !P2 ;  /* 0x0000008326f47207 */ /* 0x040fe20005000000 */
[----:B------:R-:W-:Y:S01]  /*7df0*/  @!P3 IMAD.MOV R21, RZ, RZ, -R21 ;  /* 0x000000ffff15b224 */ /* 0x000fe200078e0a15 */
[C---:B------:R-:W-:Y:S01]  /*7e00*/  SEL R246, R38.reuse, R137, !P2 ;  /* 0x0000008926f67207 */ /* 0x040fe20005000000 */
[----:B------:R-:W-:Y:S01]  /*7e10*/  @!P0 IMAD.MOV R17, RZ, RZ, -R17 ;  /* 0x000000ffff118224 */ /* 0x000fe200078e0a11 */
[C---:B------:R-:W-:Y:S01]  /*7e20*/  SEL R248, R38.reuse, R139, !P2 ;  /* 0x0000008b26f87207 */ /* 0x040fe20005000000 */
[----:B------:R-:W-:Y:S01]  /*7e30*/  @!P5 IMAD.MOV R13, RZ, RZ, -R13 ;  /* 0x000000ffff0dd224 */ /* 0x000fe200078e0a0d */
[----:B------:R-:W-:Y:S01]  /*7e40*/  SEL R250, R38, R141, !P2 ;  /* 0x0000008d26fa7207 */ /* 0x000fe20005000000 */
[-C--:B0-----:R-:W-:Y:S01]  /*7e50*/  IMAD R0, R0, R226.reuse, RZ ;  /* 0x000000e200007224 */ /* 0x081fe200078e02ff */
[C---:B------:R-:W-:Y:S01]  /*7e60*/  SEL R252, R38.reuse, R143, !P2 ;  /* 0x0000008f26fc7207 */ /* 0x040fe20005000000 */
[-C--:B------:R-:W-:Y:S01]  /*7e70*/  IMAD R5, R5, R226.reuse, RZ ;  /* 0x000000e205057224 */ /* 0x080fe200078e02ff */
[C---:B------:R-:W-:Y:S01]  /*7e80*/  SEL R217, R38.reuse, R217, !P2 ;  /* 0x000000d926d97207 */ /* 0x040fe20005000000 */
[-C--:B------:R-:W-:Y:S01]  /*7e90*/  IMAD R9, R9, R226.reuse, RZ ;  /* 0x000000e209097224 */ /* 0x080fe200078e02ff */
[C---:B------:R-:W-:Y:S01]  /*7ea0*/  SEL R215, R38.reuse, R215, !P2 ;  /* 0x000000d726d77207 */ /* 0x040fe20005000000 */
[----:B------:R-:W-:Y:S01]  /*7eb0*/  IMAD R11, R11, R226, RZ ;  /* 0x000000e20b0b7224 */ /* 0x000fe200078e02ff */
[C---:B------:R-:W-:Y:S01]  /*7ec0*/  SEL R213, R38.reuse, R213, !P2 ;  /* 0x000000d526d57207 */ /* 0x040fe20005000000 */
[----:B--2---:R-:W-:Y:S01]  /*7ed0*/  IMAD R217, R217, R29, RZ ;  /* 0x0000001dd9d97224 */ /* 0x004fe200078e02ff */
[C---:B------:R-:W-:Y:S01]  /*7ee0*/  SEL R211, R38.reuse, R211, !P2 ;  /* 0x000000d326d37207 */ /* 0x040fe20005000000 */
[----:B------:R-:W-:Y:S01]  /*7ef0*/  IMAD R215, R215, R29, RZ ;  /* 0x0000001dd7d77224 */ /* 0x000fe200078e02ff */
        /* <DEDUP_REMOVED lines=24> */
[----:B------:R-:W-:Y:S01]  /*8080*/  SEL R224, R38, R223, !P2 ;  /* 0x000000df26e07207 */ /* 0x000fe20005000000 */
[----:B------:R-:W-:Y:S01]  /*8090*/  IMAD R223, R248, R29, RZ ;  /* 0x0000001df8df7224 */ /* 0x000fe200078e02ff */
[C---:B------:R-:W-:Y:S01]  /*80a0*/  SEL R222, R38.reuse, R227, !P2 ;  /* 0x000000e326de7207 */ /* 0x040fe20005000000 */
[----:B------:R-:W0:Y:S01]  /*80b0*/  LDC R248, c[0x0][0x238] ;  /* 0x00008e00fff87b82 */ /* 0x000e220000000800 */
[----:B------:R-:W-:-:S02]  /*80c0*/  SEL R220, R38, R229, !P2 ;  /* 0x000000e526dc7207 */ /* 0x000fc40005000000 */
[C---:B------:R-:W-:Y:S02]  /*80d0*/  SEL R218, R38.reuse, R231, !P2 ;  /* 0x000000e726da7207 */ /* 0x040fe40005000000 */
[----:B------:R-:W-:Y:S01]  /*80e0*/  SEL R216, R38, R243, !P2 ;  /* 0x000000f326d87207 */ /* 0x000fe20005000000 */
[----:B------:R-:W-:Y:S01]  /*80f0*/  IMAD R243, R242, R29, RZ ;  /* 0x0000001df2f37224 */ /* 0x000fe200078e02ff */
[----:B------:R-:W-:Y:S01]  /*8100*/  SEL R214, R38, R245, !P2 ;  /* 0x000000f526d67207 */ /* 0x000fe20005000000 */
[----:B------:R-:W-:Y:S01]  /*8110*/  IMAD R245, R44, R29, RZ ;  /* 0x0000001d2cf57224 */ /* 0x000fe200078e02ff */
[C---:B------:R-:W-:Y:S01]  /*8120*/  SEL R212, R38.reuse, R247, !P2 ;  /* 0x000000f726d47207 */ /* 0x040fe20005000000 */
[----:B------:R-:W-:Y:S01]  /*8130*/  IMAD.MOV.U32 R247, RZ, RZ, R228 ;  /* 0x000000fffff77224 */ /* 0x000fe200078e00e4 */
[----:B------:R-:W-:Y:S01]  /*8140*/  SEL R210, R38, R249, !P2 ;  /* 0x000000f926d27207 */ /* 0x000fe20005000000 */
[----:B------:R-:W-:Y:S01]  /*8150*/  IMAD R177, R216, R29, RZ ;  /* 0x0000001dd8b17224 */ /* 0x000fe200078e02ff */
[----:B------:R-:W-:Y:S01]  /*8160*/  SEL R208, R38, R251, !P2 ;  /* 0x000000fb26d07207 */ /* 0x000fe20005000000 */
[----:B------:R-:W-:Y:S01]  /*8170*/  IMAD R175, R214, R29, RZ ;  /* 0x0000001dd6af7224 */ /* 0x000fe200078e02ff */
[C---:B------:R-:W-:Y:S01]  /*8180*/  SEL R206, R38.reuse, R206, !P2 ;  /* 0x000000ce26ce7207 */ /* 0x040fe20005000000 */
[----:B------:R-:W2:Y:S01]  /*8190*/  LDC R44, c[0x0][0x238] ;  /* 0x00008e00ff2c7b82 */ /* 0x000ea20000000800 */
[----:B------:R-:W-:-:S02]  /*81a0*/  SEL R204, R38, R204, !P2 ;  /* 0x000000cc26cc7207 */ /* 0x000fc40005000000 */
[C---:B------:R-:W-:Y:S02]  /*81b0*/  SEL R202, R38.reuse, R202, !P2 ;  /* 0x000000ca26ca7207 */ /* 0x040fe40005000000 */
[C---:B------:R-:W-:Y:S02]  /*81c0*/  SEL R200, R38.reuse, R200, !P2 ;  /* 0x000000c826c87207 */ /* 0x040fe40005000000 */
[C---:B------:R-:W-:Y:S02]  /*81d0*/  SEL R198, R38.reuse, R198, !P2 ;  /* 0x000000c626c67207 */ /* 0x040fe40005000000 */
[C---:B------:R-:W-:Y:S02]  /*81e0*/  SEL R196, R38.reuse, R196, !P2 ;  /* 0x000000c426c47207 */ /* 0x040fe40005000000 */
[C---:B------:R-:W-:Y:S02]  /*81f0*/  SEL R194, R38.reuse, R194, !P2 ;  /* 0x000000c226c27207 */ /* 0x040fe40005000000 */
[----:B------:R-:W-:-:S02]  /*8200*/  SEL R192, R38, R192, !P2 ;  /* 0x000000c026c07207 */ /* 0x000fc40005000000 */
[C---:B------:R-:W-:Y:S02]  /*8210*/  SEL R190, R38.reuse, R190, !P2 ;  /* 0x000000be26be7207 */ /* 0x040fe40005000000 */
[C---:B------:R-:W-:Y:S02]  /*8220*/  SEL R188, R38.reuse, R188, !P2 ;  /* 0x000000bc26bc7207 */ /* 0x040fe40005000000 */
[C---:B------:R-:W-:Y:S02]  /*8230*/  SEL R186, R38.reuse, R186, !P2 ;  /* 0x000000ba26ba7207 */ /* 0x040fe40005000000 */
[C---:B------:R-:W-:Y:S02]  /*8240*/  SEL R184, R38.reuse, R184, !P2 ;  /* 0x000000b826b87207 */ /* 0x040fe40005000000 */
[----:B------:R-:W-:Y:S01]  /*8250*/  SEL R182, R38, R241, !P2 ;  /* 0x000000f126b67207 */ /* 0x000fe20005000000 */
[----:B------:R-:W-:Y:S01]  /*8260*/  IMAD R241, R244, R29, RZ ;  /* 0x0000001df4f17224 */ /* 0x000fe200078e02ff */
        /* <DEDUP_REMOVED lines=165> */
[----:B-1----:R-:W-:Y:S01]  /*8cc0*/  IMAD R13, R32, R233, RZ ;  /* 0x000000e9200d7224 */ /* 0x002fe200078e02ff */
[-C--:B---3--:R-:W-:Y:S01]  /*8cd0*/  IADD3 R232, P3, R0, R6.reuse, RZ ;  /* 0x0000000600e87210 */ /* 0x088fe20007f7e0ff */
[-C--:B------:R-:W-:Y:S01]  /*8ce0*/  IMAD R25, R42, R29.reuse, RZ ;  /* 0x0000001d2a197224 */ /* 0x080fe200078e02ff */
[----:B------:R-:W-:Y:S01]  /*8cf0*/  IADD3 R226, P0, R5, R6, RZ ;  /* 0x0000000605e27210 */ /* 0x000fe20007f1e0ff */
[-C--:B------:R-:W-:Y:S01]  /*8d00*/  IMAD R28, R28, R29.reuse, RZ ;  /* 0x0000001d1c1c7224 */ /* 0x080fe200078e02ff */
[----:B----4-:R-:W-:Y:S01]  /*8d10*/  IADD3 R2, P4, R13, R2, RZ ;  /* 0x000000020d027210 */ /* 0x010fe20007f9e0ff */
[-C--:B------:R-:W-:Y:S01]  /*8d20*/  IMAD R26, R26, R29.reuse, RZ ;  /* 0x0000001d1a1a7224 */ /* 0x080fe200078e02ff */
[-C--:B------:R-:W-:Y:S01]  /*8d30*/  IADD3 R228, P1, R9, R6.reuse, RZ ;  /* 0x0000000609e47210 */ /* 0x080fe20007f3e0ff */
[-C--:B------:R-:W-:Y:S01]  /*8d40*/  IMAD R24, R24, R29.reuse, RZ ;  /* 0x0000001d18187224 */ /* 0x080fe200078e02ff */
[----:B------:R-:W-:Y:S01]  /*8d50*/  IADD3 R230, P2, R11, R6, RZ ;  /* 0x000000060be67210 */ /* 0x000fe20007f5e0ff */
[----:B------:R-:W-:Y:S01]  /*8d60*/  IMAD R22, R22, R29, RZ ;  /* 0x0000001d16167224 */ /* 0x000fe200078e02ff */
[----:B------:R-:W-:Y:S01]  /*8d70*/  LEA.HI.X.SX32 R231, R0, R7, 0x1, P3 ;  /* 0x0000000700e77211 */ /* 0x000fe200018f0eff */
        /* <DEDUP_REMOVED lines=8> */
[-C--:B------:R-:W-:Y:S01]  /*8e00*/  IMAD R12, R12, R29.reuse, RZ ;  /* 0x0000001d0c0c7224 */ /* 0x080fe200078e02ff */
[----:B------:R-:W-:Y:S01]  /*8e10*/  IADD3 R42, P2, R245, R2, RZ ;  /* 0x00000002f52a7210 */ /* 0x000fe20007f5e0ff */
[-C--:B------:R-:W-:Y:S01]  /*8e20*/  IMAD R10, R10, R29.reuse, RZ ;  /* 0x0000001d0a0a7224 */ /* 0x080fe200078e02ff */
[----:B------:R-:W1:Y:S01]  /*8e30*/  LDC R144, c[0x0][0x238] ;  /* 0x00008e00ff907b82 */ /* 0x000e620000000800 */
[----:B------:R-:W-:-:S02]  /*8e40*/  IMAD R8, R8, R29, RZ ;  /* 0x0000001d08087224 */ /* 0x000fc400078e02ff */
[-C--:B------:R-:W-:Y:S01]  /*8e50*/  IMAD R6, R68, R29.reuse, RZ ;  /* 0x0000001d44067224 */ /* 0x080fe200078e02ff */
[----:B------:R3:W-:Y:S01]  /*8e60*/  STL [R1+0x2108], R42 ;  /* 0x0021082a01007387 */ /* 0x0007e20000100800 */
[-C--:B------:R-:W-:Y:S02]  /*8e70*/  IMAD R3, R66, R29.reuse, RZ ;  /* 0x0000001d42037224 */ /* 0x080fe400078e02ff */
[-C--:B------:R-:W-:Y:S01]  /*8e80*/  IMAD R5, R64, R29.reuse, RZ ;  /* 0x0000001d40057224 */ /* 0x080fe200078e02ff */
[----:B------:R-:W4:Y:S01]  /*8e90*/  LDC R146, c[0x0][0x238] ;  /* 0x00008e00ff927b82 */ /* 0x000f220000000800 */
[-C--:B------:R-:W-:Y:S02]  /*8ea0*/  IMAD R7, R62, R29.reuse, RZ ;  /* 0x0000001d3e077224 */ /* 0x080fe400078e02ff */
[-C--:B------:R-:W-:Y:S02]  /*8eb0*/  IMAD R9, R60, R29.reuse, RZ ;  /* 0x0000001d3c097224 */ /* 0x080fe400078e02ff */
[-C--:B------:R-:W-:Y:S01]  /*8ec0*/  IMAD R11, R58, R29.reuse, RZ ;  /* 0x0000001d3a0b7224 */ /* 0x080fe200078e02ff */
[----:B---3--:R-:W-:Y:S01]  /*8ed0*/  IADD3 R42, P5, R239, R2, RZ ;  /* 0x00000002ef2a7210 */ /* 0x008fe20007fbe0ff */
[-C--:B------:R-:W-:Y:S01]  /*8ee0*/  IMAD R13, R56, R29.reuse, RZ ;  /* 0x0000001d380d7224 */ /* 0x080fe200078e02ff */
[----:B------:R-:W3:Y:S01]  /*8ef0*/  LDC R148, c[0x0][0x238] ;  /* 0x00008e00ff947b82 */ /* 0x000ee20000000800 */
[----:B------:R-:W-:-:S02]  /*8f00*/  IMAD R15, R54, R29, RZ ;  /* 0x0000001d360f7224 */ /* 0x000fc400078e02ff */
[-C--:B------:R-:W-:Y:S02]  /*8f10*/  IMAD R17, R52, R29.reuse, RZ ;  /* 0x0000001d34117224 */ /* 0x080fe400078e02ff */
[-C--:B------:R-:W-:Y:S02]  /*8f20*/  IMAD R19, R50, R29.reuse, RZ ;  /* 0x0000001d32137224 */ /* 0x080fe400078e02ff */
[-C--:B------:R-:W-:Y:S01]  /*8f30*/  IMAD R21, R48, R29.reuse, RZ ;  /* 0x0000001d30157224 */ /* 0x080fe200078e02ff */
[----:B------:R-:W5:Y:S01]  /*8f40*/  LDC R150, c[0x0][0x238] ;  /* 0x00008e00ff967b82 */ /* 0x000f620000000800 */
[-C--:B------:R-:W-:Y:S02]  /*8f50*/  IMAD R23, R46, R29.reuse, RZ ;  /* 0x0000001d2e177224 */ /* 0x080fe400078e02ff */
[-C--:B------:R-:W-:Y:S01]  /*8f60*/  IMAD R27, R40, R29.reuse, RZ ;  /* 0x0000001d281b7224 */ /* 0x080fe200078e02ff */
[-C--:B------:R-:W-:Y:S01]  /*8f70*/  IADD3 R40, P3, R243, R2.reuse, RZ ;  /* 0x00000002f3287210 */ /* 0x080fe20007f7e0ff */
[----:B------:R-:W-:Y:S01]  /*8f80*/  IMAD R29, R38, R29, RZ ;  /* 0x0000001d261d7224 */ /* 0x000fe200078e02ff */
[----:B------:R-:W-:-:S02]  /*8f90*/  IADD3 R38, P4, R241, R2, RZ ;  /* 0x00000002f1267210 */ /* 0x000fc40007f9e0ff */
[----:B------:R-:W0:Y:S01]  /*8fa0*/  LDC R250, c[0x0][0x238] ;  /* 0x00008e00fffa7b82 */ /* 0x000e220000000800 */
[----:B------:R2:W-:Y:S04]  /*8fb0*/  STL [R1+0x1d10], R40 ;  /* 0x001d102801007387 */ /* 0x0005e80000100800 */
[----:B------:R1:W-:Y:S03]  /*8fc0*/  STL [R1+0x1d18], R38 ;  /* 0x001d182601007387 */ /* 0x0003e60000100800 */
[----:B------:R-:W0:Y:S01]  /*8fd0*/  LDC R252, c[0x0][0x238] ;  /* 0x00008e00fffc7b82 */ /* 0x000e220000000800 */
[----:B------:R1:W-:Y:S01]  /*8fe0*/  STL [R1+0x1d20], R42 ;  /* 0x001d202a01007387 */ /* 0x0003e20000100800 */
[----:B--2---:R-:W-:-:S02]  /*8ff0*/  IADD3 R40, P6, R223, R2, RZ ;  /* 0x00000002df287210 */ /* 0x004fc40007fde0ff */
[----:B-1----:R-:W-:-:S03]  /*9000*/  IADD3 R38, P0, R221, R2, RZ ;  /* 0x00000002dd267210 */ /* 0x002fc60007f1e0ff */
[----:B------:R1:W-:Y:S01]  /*9010*/  STL [R1+0x1d28], R40 ;  /* 0x001d282801007387 */ /* 0x0003e20000100800 */
[----:B------:R-:W2:Y:S01]  /*9020*/  LDC R46, c[0x0][0x238] ;  /* 0x00008e00ff2e7b82 */ /* 0x000ea20000000800 */
[----:B------:R-:W-:Y:S02]  /*9030*/  IADD3 R42, P1, R219, R2, RZ ;  /* 0x00000002db2a7210 */ /* 0x000fe40007f3e0ff */
[----:B------:R4:W-:Y:S04]  /*9040*/  STL [R1+0x1d30], R38 ;  /* 0x001d302601007387 */ /* 0x0009e80000100800 */
[----:B------:R3:W-:Y:S01]  /*9050*/  STL [R1+0x1d38], R42 ;  /* 0x001d382a01007387 */ /* 0x0007e20000100800 */
[----:B------:R-:W0:Y:S01]  /*9060*/  LDC R48, c[0x0][0x238] ;  /* 0x00008e00ff307b82 */ /* 0x000e220000000800 */
[----:B-1----:R-:W-:-:S02]  /*9070*/  LEA.HI.X.SX32 R40, R245, R0, 0x1, P2 ;  /* 0x00000000f5287211 */ /* 0x002fc400010f0eff */
[----:B----4-:R-:W-:-:S03]  /*9080*/  IADD3 R38, P2, R217, R2, RZ ;  /* 0x00000002d9267210 */ /* 0x010fc60007f5e0ff */
[----:B------:R1:W-:Y:S02]  /*9090*/  STL [R1+0x2104], R40 ;  /* 0x0021042801007387 */ /* 0x0003e40000100800 */
[----:B------:R-:W4:Y:S01]  /*90a0*/  LDC R245, c[0x0][0x238] ;  /* 0x00008e00fff57b82 */ /* 0x000f220000000800 */
[----:B---3--:R-:W-:Y:S01]  /*90b0*/  LEA.HI.X.SX32 R42, R243, R0, 0x1, P3 ;  /* 0x00000000f32a7211 */ /* 0x008fe200018f0eff */
[----:B------:R3:W-:Y:S04]  /*90c0*/  STL [R1+0x1d40], R38 ;  /* 0x001d402601007387 */ /* 0x0007e80000100800 */
[----:B------:R5:W-:Y:S01]  /*90d0*/  STL [R1+0x1d0c], R42 ;  /* 0x001d0c2a01007387 */ /* 0x000be20000100800 */
[----:B-1----:R-:W-:Y:S01]  /*90e0*/  IADD3 R40, P3, R215, R2, RZ ;  /* 0x00000002d7287210 */ /* 0x002fe20007f7e0ff */
[----:B------:R-:W1:Y:S01]  /*90f0*/  LDC R243, c[0x0][0x238] ;  /* 0x00008e00fff37b82 */ /* 0x000e620000000800 */
[----:B---3--:R-:W-:-:S03]  /*9100*/  LEA.HI.X.SX32 R38, R241, R0, 0x1, P4 ;  /* 0x00000000f1267211 */ /* 0x008fc600020f0eff */
[----:B------:R3:W-:Y:S01]  /*9110*/  STL [R1+0x1d48], R40 ;  /* 0x001d482801007387 */ /* 0x0007e20000100800 */
[----:B-----5:R-:W-:-:S03]  /*9120*/  IADD3 R42, P4, R213, R2, RZ ;  /* 0x00000002d52a7210 */ /* 0x020fc60007f9e0ff */
[----:B------:R5:W-:Y:S01]  /*9130*/  STL [R1+0x1d14], R38 ;  /* 0x001d142601007387 */ /* 0x000be20000100800 */
[----:B------:R-:W0:Y:S03]  /*9140*/  LDC R241, c[0x0][0x238] ;  /* 0x00008e00fff17b82 */ /* 0x000e260000000800 */
[----:B------:R2:W-:Y:S01]  /*9150*/  STL [R1+0x1d50], R42 ;  /* 0x001d502a01007387 */ /* 0x0005e20000100800 */
[----:B---3--:R-:W-:-:S04]  /*9160*/  LEA.HI.X.SX32 R40, R239, R0, 0x1, P5 ;  /* 0x00000000ef287211 */ /* 0x008fc800028f0eff */
[----:B------:R-:W3:Y:S01]  /*9170*/  LDC R239, c[0x0][0x238] ;  /* 0x00008e00ffef7b82 */ /* 0x000ee20000000800 */
[----:B-----5:R-:W-:Y:S01]  /*9180*/  IADD3 R38, P5, R211, R2, RZ ;  /* 0x00000002d3267210 */ /* 0x020fe20007fbe0ff */
[----:B------:R5:W-:Y:S01]  /*9190*/  STL [R1+0x1d1c], R40 ;  /* 0x001d1c2801007387 */ /* 0x000be20000100800 */
[----:B--2---:R-:W-:-:S03]  /*91a0*/  LEA.HI.X.SX32 R42, R223, R0, 0x1, P6 ;  /* 0x00000000df2a7211 */ /* 0x004fc600030f0eff */
[----:B------:R2:W-:Y:S02]  /*91b0*/  STL [R1+0x1d58], R38 ;  /* 0x001d582601007387 */ /* 0x0005e40000100800 */
[----:B------:R-:W4:Y:S02]  /*91c0*/  LDC R223, c[0x0][0x238] ;  /* 0x00008e00ffdf7b82 */ /* 0x000f240000000800 */
[----:B------:R2:W-:Y:S01]  /*91d0*/  STL [R1+0x1d24], R42 ;  /* 0x001d242a01007387 */ /* 0x0005e20000100800 */
[----:B-----5:R-:W-:Y:S02]  /*91e0*/  IADD3 R40, P6, R209, R2, RZ ;  /* 0x00000002d1287210 */ /* 0x020fe40007fde0ff */
[----:B--2---:R-:W-:-:S03]  /*91f0*/  LEA.HI.X.SX32 R38, R221, R0, 0x1, P0 ;  /* 0x00000000dd267211 */ /* 0x004fc600000f0eff */
[----:B------:R2:W-:Y:S01]  /*9200*/  STL [R1+0x1d60], R40 ;  /* 0x001d602801007387 */ /* 0x0005e20000100800 */
[----:B------:R-:W5:Y:S01]  /*9210*/  LDC R221, c[0x0][0x238] ;  /* 0x00008e00ffdd7b82 */ /* 0x000f620000000800 */
[----:B------:R-:W-:Y:S02]  /*9220*/  IADD3 R42, P0, R207, R2, RZ ;  /* 0x00000002cf2a7210 */ /* 0x000fe40007f1e0ff */
[----:B------:R1:W-:Y:S04]  /*9230*/  STL [R1+0x1d2c], R38 ;  /* 0x001d2c2601007387 */ /* 0x0003e80000100800 */
[----:B------:R0:W-:Y:S01]  /*9240*/  STL [R1+0x1d68], R42 ;  /* 0x001d682a01007387 */ /* 0x0001e20000100800 */
[----:B------:R-:W3:Y:S01]  /*9250*/  LDC R50, c[0x0][0x238] ;  /* 0x00008e00ff327b82 */ /* 0x000ee20000000800 */
[----:B--2---:R-:W-:-:S02]  /*9260*/  LEA.HI.X.SX32 R40, R219, R0, 0x1, P1 ;  /* 0x00000000db287211 */ /* 0x004fc400008f0eff */
[----:B-1----:R-:W-:-:S03]  /*9270*/  IADD3 R38, P1, R205, R2, RZ ;  /* 0x00000002cd267210 */ /* 0x002fc60007f3e0ff */
[----:B------:R1:W-:Y:S02]  /*9280*/  STL [R1+0x1d34], R40 ;  /* 0x001d342801007387 */ /* 0x0003e40000100800 */
[----:B------:R-:W2:Y:S01]  /*9290*/  LDC R219, c[0x0][0x238] ;  /* 0x00008e00ffdb7b82 */ /* 0x000ea20000000800 */
[----:B0-----:R-:W-:Y:S01]  /*92a0*/  LEA.HI.X.SX32 R42, R217, R0, 0x1, P2 ;  /* 0x00000000d92a7211 */ /* 0x001fe200010f0eff */
[----:B------:R0:W-:Y:S04]  /*92b0*/  STL [R1+0x1d70], R38 ;  /* 0x001d702601007387 */ /* 0x0001e80000100800 */
[----:B------:R0:W-:Y:S01]  /*92c0*/  STL [R1+0x1d3c], R42 ;  /* 0x001d3c2a01007387 */ /* 0x0001e20000100800 */
[----:B-1----:R-:W-:Y:S01]  /*92d0*/  IADD3 R40, P2, R203, R2, RZ ;  /* 0x00000002cb287210 */ /* 0x002fe20007f5e0ff */
[----:B------:R-:W1:Y:S01]  /*92e0*/  LDC R217, c[0x0][0x238] ;  /* 0x00008e00ffd97b82 */ /* 0x000e620000000800 */
[----:B0-----:R-:W-:-:S03]  /*92f0*/  LEA.HI.X.SX32 R38, R215, R0, 0x1, P3 ;  /* 0x00000000d7267211 */ /* 0x001fc600018f0eff */
[----:B------:R0:W-:Y:S01]  /*9300*/  STL [R1+0x1d78], R40 ;  /* 0x001d782801007387 */ /* 0x0001e20000100800 */
[----:B------:R-:W-:Y:S02]  /*9310*/  CS2R R214, SRZ ;  /* 0x0000000000d67805 */ /* 0x000fe4000001ff00 */
[----:B------:R-:W-:Y:S01]  /*9320*/  IADD3 R42, P3, R201, R2, RZ ;  /* 0x00000002c92a7210 */ /* 0x000fe20007f7e0ff */
[----:B------:R4:W-:Y:S01]  /*9330*/  STL [R1+0x1d44], R38 ;  /* 0x001d442601007387 */ /* 0x0009e20000100800 */
[----:B------:R-:W3:Y:S03]  /*9340*/  LDC R58, c[0x0][0x238] ;  /* 0x00008e00ff3a7b82 */ /* 0x000ee60000000800 */
[----:B------:R5:W-:Y:S01]  /*9350*/  STL [R1+0x1d80], R42 ;  /* 0x001d802a01007387 */ /* 0x000be20000100800 */
[----:B0-----:R-:W-:Y:S02]  /*9360*/  LEA.HI.X.SX32 R40, R213, R0, 0x1, P4 ;  /* 0x00000000d5287211 */ /* 0x001fe400020f0eff */
[----:B------:R-:W-:-:S02]  /*9370*/  CS2R R212, SRZ ;  /* 0x0000000000d47805 */ /* 0x000fc4000001ff00 */
[----:B------:R-:W0:Y:S01]  /*9380*/  LDC R60, c[0x0][0x238] ;  /* 0x00008e00ff3c7b82 */ /* 0x000e220000000800 */
[----:B----4-:R-:W-:Y:S01]  /*9390*/  IADD3 R38, P4, R199, R2, RZ ;  /* 0x00000002c7267210 */ /* 0x010fe20007f9e0ff */
[----:B------:R4:W-:Y:S01]  /*93a0*/  STL [R1+0x1d4c], R40 ;  /* 0x001d4c2801007387 */ /* 0x0009e20000100800 */
[----:B-----5:R-:W-:-:S03]  /*93b0*/  LEA.HI.X.SX32 R42, R211, R0, 0x1, P5 ;  /* 0x00000000d32a7211 */ /* 0x020fc600028f0eff */
[----:B------:R5:W-:Y:S01]  /*93c0*/  STL [R1+0x1d88], R38 ;  /* 0x001d882601007387 */ /* 0x000be20000100800 */
[----:B------:R-:W-:Y:S01]  /*93d0*/  CS2R R210, SRZ ;  /* 0x0000000000d27805 */ /* 0x000fe2000001ff00 */
[----:B------:R-:W0:Y:S02]  /*93e0*/  LDC R62, c[0x0][0x238] ;  /* 0x00008e00ff3e7b82 */ /* 0x000e240000000800 */
[----:B------:R2:W-:Y:S01]  /*93f0*/  STL [R1+0x1d54], R42 ;  /* 0x001d542a01007387 */ /* 0x0005e20000100800 */
[----:B----4-:R-:W-:Y:S02]  /*9400*/  IADD3 R40, P5, R197, R2, RZ ;  /* 0x00000002c5287210 */ /* 0x010fe40007fbe0ff */
[----:B-----5:R-:W-:-:S03]  /*9410*/  LEA.HI.X.SX32 R38, R209, R0, 0x1, P6 ;  /* 0x00000000d1267211 */ /* 0x020fc600030f0eff */
[----:B------:R4:W-:Y:S01]  /*9420*/  STL [R1+0x1d90], R40 ;  /* 0x001d902801007387 */ /* 0x0009e20000100800 */
[----:B------:R-:W5:Y:S01]  /*9430*/  LDC R64, c[0x0][0x238] ;  /* 0x00008e00ff407b82 */ /* 0x000f620000000800 */
[----:B------:R-:W-:Y:S02]  /*9440*/  CS2R R208, SRZ ;  /* 0x0000000000d07805 */ /* 0x000fe4000001ff00 */
[----:B--2---:R-:W-:Y:S01]  /*9450*/  IADD3 R42, P6, R195, R2, RZ ;  /* 0x00000002c32a7210 */ /* 0x004fe20007fde0ff */
[----:B------:R2:W-:Y:S04]  /*9460*/  STL [R1+0x1d5c], R38 ;  /* 0x001d5c2601007387 */ /* 0x0005e80000100800 */
[----:B------:R1:W-:Y:S01]  /*9470*/  STL [R1+0x1d98], R42 ;  /* 0x001d982a01007387 */ /* 0x0003e20000100800 */
[----:B------:R-:W5:Y:S01]  /*9480*/  LDC R66, c[0x0][0x238] ;  /* 0x00008e00ff427b82 */ /* 0x000f620000000800 */
[----:B----4-:R-:W-:-:S02]  /*9490*/  LEA.HI.X.SX32 R40, R207, R0, 0x1, P0 ;  /* 0x00000000cf287211 */ /* 0x010fc400000f0eff */
[----:B------:R-:W-:Y:S02]  /*94a0*/  CS2R R206, SRZ ;  /* 0x0000000000ce7805 */ /* 0x000fe4000001ff00 */
[----:B--2---:R-:W-:Y:S01]  /*94b0*/  IADD3 R38, P0, R193, R2, RZ ;  /* 0x00000002c1267210 */ /* 0x004fe20007f1e0ff */
[----:B------:R2:W-:Y:S02]  /*94c0*/  STL [R1+0x1d64], R40 ;  /* 0x001d642801007387 */ /* 0x0005e40000100800 */
[----:B------:R-:W4:Y:S01]  /*94d0*/  LDC R76, c[0x0][0x238] ;  /* 0x00008e00ff4c7b82 */ /* 0x000f220000000800 */
[----:B-1----:R-:W-:Y:S01]  /*94e0*/  LEA.HI.X.SX32 R42, R205, R0, 0x1, P1 ;  /* 0x00000000cd2a7211 */ /* 0x002fe200008f0eff */
[----:B------:R1:W-:Y:S01]  /*94f0*/  STL [R1+0x1da0], R38 ;  /* 0x001da02601007387 */ /* 0x0003e20000100800 */
[----:B------:R-:W-:-:S03]  /*9500*/  CS2R R204, SRZ ;  /* 0x0000000000cc7805 */ /* 0x000fc6000001ff00 */
[----:B------:R3:W-:Y:S01]  /*9510*/  STL [R1+0x1d6c], R42 ;  /* 0x001d6c2a01007387 */ /* 0x0007e20000100800 */
[----:B--2---:R-:W-:Y:S01]  /*9520*/  IADD3 R40, P1, R191, R2, RZ ;  /* 0x00000002bf287210 */ /* 0x004fe20007f3e0ff */
[----:B------:R-:W2:Y:S01]  /*9530*/  LDC R78, c[0x0][0x238] ;  /* 0x00008e00ff4e7b82 */ /* 0x000ea20000000800 */
[----:B-1----:R-:W-:-:S03]  /*9540*/  LEA.HI.X.SX32 R38, R203, R0, 0x1, P2 ;  /* 0x00000000cb267211 */ /* 0x002fc600010f0eff */
[----:B------:R1:W-:Y:S01]  /*9550*/  STL [R1+0x1da8], R40 ;  /* 0x001da82801007387 */ /* 0x0003e20000100800 */
[----:B------:R-:W-:Y:S02]  /*9560*/  CS2R R202, SRZ ;  /* 0x0000000000ca7805 */ /* 0x000fe4000001ff00 */
[----:B---3--:R-:W-:Y:S01]  /*9570*/  IADD3 R42, P2, R189, R2, RZ ;  /* 0x00000002bd2a7210 */ /* 0x008fe20007f5e0ff */
[----:B------:R3:W-:Y:S01]  /*9580*/  STL [R1+0x1d74], R38 ;  /* 0x001d742601007387 */ /* 0x0007e20000100800 */
[----:B------:R-:W2:Y:S03]  /*9590*/  LDC R80, c[0x0][0x238] ;  /* 0x00008e00ff507b82 */ /* 0x000ea60000000800 */
[----:B------:R0:W-:Y:S01]  /*95a0*/  STL [R1+0x1db0], R42 ;  /* 0x001db02a01007387 */ /* 0x0001e20000100800 */
[----:B-1----:R-:W-:Y:S02]  /*95b0*/  LEA.HI.X.SX32 R40, R201, R0, 0x1, P3 ;  /* 0x00000000c9287211 */ /* 0x002fe400018f0eff */
[----:B------:R-:W-:-:S02]  /*95c0*/  CS2R R200, SRZ ;  /* 0x0000000000c87805 */ /* 0x000fc4000001ff00 */
[----:B------:R-:W1:Y:S01]  /*95d0*/  LDC R82, c[0x0][0x238] ;  /* 0x00008e00ff527b82 */ /* 0x000e620000000800 */
[----:B---3--:R-:W-:Y:S01]  /*95e0*/  IADD3 R38, P3, R187, R2, RZ ;  /* 0x00000002bb267210 */ /* 0x008fe20007f7e0ff */
[----:B------:R3:W-:Y:S01]  /*95f0*/  STL [R1+0x1d7c], R40 ;  /* 0x001d7c2801007387 */ /* 0x0007e20000100800 */
[----:B0-----:R-:W-:-:S03]  /*9600*/  LEA.HI.X.SX32 R42, R199, R0, 0x1, P4 ;  /* 0x00000000c72a7211 */ /* 0x001fc600020f0eff */
[----:B------:R0:W-:Y:S01]  /*9610*/  STL [R1+0x1db8], R38 ;  /* 0x001db82601007387 */ /* 0x0001e20000100800 */
[----:B------:R-:W-:Y:S01]  /*9620*/  CS2R R198, SRZ ;  /* 0x0000000000c67805 */ /* 0x000fe2000001ff00 */
[----:B------:R-:W1:Y:S02]  /*9630*/  LDC R84, c[0x0][0x238] ;  /* 0x00008e00ff547b82 */ /* 0x000e640000000800 */
[----:B------:R5:W-:Y:S01]  /*9640*/  STL [R1+0x1d84], R42 ;  /* 0x001d842a01007387 */ /* 0x000be20000100800 */
[----:B---3--:R-:W-:Y:S02]  /*9650*/  IADD3 R40, P4, R185, R2, RZ ;  /* 0x00000002b9287210 */ /* 0x008fe40007f9e0ff */
[----:B0-----:R-:W-:-:S03]  /*9660*/  LEA.HI.X.SX32 R38, R197, R0, 0x1, P5 ;  /* 0x00000000c5267211 */ /* 0x001fc600028f0eff */
[----:B------:R0:W-:Y:S01]  /*9670*/  STL [R1+0x1dc0], R40 ;  /* 0x001dc02801007387 */ /* 0x0001e20000100800 */
[----:B------:R-:W3:Y:S01]  /*9680*/  LDC R116, c[0x0][0x238] ;  /* 0x00008e00ff747b82 */ /* 0x000ee20000000800 */
[----:B------:R-:W-:Y:S02]  /*9690*/  CS2R R196, SRZ ;  /* 0x0000000000c47805 */ /* 0x000fe4000001ff00 */
[----:B-----5:R-:W-:Y:S01]  /*96a0*/  IADD3 R42, P5, R183, R2, RZ ;  /* 0x00000002b72a7210 */ /* 0x020fe20007fbe0ff */
[----:B------:R5:W-:Y:S04]  /*96b0*/  STL [R1+0x1d8c], R38 ;  /* 0x001d8c2601007387 */ /* 0x000be80000100800 */
[----:B------:R4:W-:Y:S01]  /*96c0*/  STL [R1+0x1dc8], R42 ;  /* 0x001dc82a01007387 */ /* 0x0009e20000100800 */
[----:B------:R-:W3:Y:S01]  /*96d0*/  LDC R118, c[0x0][0x238] ;  /* 0x00008e00ff767b82 */ /* 0x000ee20000000800 */
[----:B0-----:R-:W-:-:S02]  /*96e0*/  LEA.HI.X.SX32 R40, R195, R0, 0x1, P6 ;  /* 0x00000000c3287211 */ /* 0x001fc400030f0eff */
[----:B------:R-:W-:Y:S02]  /*96f0*/  CS2R R194, SRZ ;  /* 0x0000000000c27805 */ /* 0x000fe4000001ff00 */
[----:B-----5:R-:W-:Y:S01]  /*9700*/  IADD3 R38, P6, R181, R2, RZ ;  /* 0x00000002b5267210 */ /* 0x020fe20007fde0ff */
[----:B------:R0:W-:Y:S02]  /*9710*/  STL [R1+0x1d94], R40 ;  /* 0x001d942801007387 */ /* 0x0001e40000100800 */
[----:B------:R-:W5:Y:S01]  /*9720*/  LDC R120, c[0x0][0x238] ;  /* 0x00008e00ff787b82 */ /* 0x000f620000000800 */
[----:B----4-:R-:W-:Y:S01]  /*9730*/  LEA.HI.X.SX32 R42, R193, R0, 0x1, P0 ;  /* 0x00000000c12a7211 */ /* 0x010fe200000f0eff */
[----:B------:R4:W-:Y:S01]  /*9740*/  STL [R1+0x1dd0], R38 ;  /* 0x001dd02601007387 */ /* 0x0009e20000100800 */
[----:B------:R-:W-:-:S03]  /*9750*/  CS2R R192, SRZ ;  /* 0x0000000000c07805 */ /* 0x000fc6000001ff00 */
[----:B------:R2:W-:Y:S01]  /*9760*/  STL [R1+0x1d9c], R42 ;  /* 0x001d9c2a01007387 */ /* 0x0005e20000100800 */
[----:B0-----:R-:W-:Y:S01]  /*9770*/  IADD3 R40, P0, R179, R2, RZ ;  /* 0x00000002b3287210 */ /* 0x001fe20007f1e0ff */
[----:B------:R-:W0:Y:S01]  /*9780*/  LDC R122, c[0x0][0x238] ;  /* 0x00008e00ff7a7b82 */ /* 0x000e220000000800 */
[----:B----4-:R-:W-:-:S03]  /*9790*/  LEA.HI.X.SX32 R38, R191, R0, 0x1, P1 ;  /* 0x00000000bf267211 */ /* 0x010fc600008f0eff */
[----:B------:R4:W-:Y:S01]  /*97a0*/  STL [R1+0x1dd8], R40 ;  /* 0x001dd82801007387 */ /* 0x0009e20000100800 */
[----:B------:R-:W-:Y:S02]  /*97b0*/  CS2R R190, SRZ ;  /* 0x0000000000be7805 */ /* 0x000fe4000001ff00 */
[----:B--2---:R-:W-:Y:S01]  /*97c0*/  IADD3 R42, P1, R177, R2, RZ ;  /* 0x00000002b12a7210 */ /* 0x004fe20007f3e0ff */
[----:B------:R2:W-:Y:S01]  /*97d0*/  STL [R1+0x1da4], R38 ;  /* 0x001da42601007387 */ /* 0x0005e20000100800 */
[----:B------:R-:W1:Y:S03]  /*97e0*/  LDC R124, c[0x0][0x238] ;  /* 0x00008e00ff7c7b82 */ /* 0x000e660000000800 */
[----:B------:R2:W-:Y:S01]  /*97f0*/  STL [R1+0x1de0], R42 ;  /* 0x001de02a01007387 */ /* 0x0005e20000100800 */
[----:B----4-:R-:W-:Y:S02]  /*9800*/  LEA.HI.X.SX32 R40, R189, R0, 0x1, P2 ;  /* 0x00000000bd287211 */ /* 0x010fe400010f0eff */
[----:B------:R-:W-:-:S02]  /*9810*/  CS2R R188, SRZ ;  /* 0x0000000000bc7805 */ /* 0x000fc4000001ff00 */
[----:B------:R-:W4:Y:S01]  /*9820*/  LDC R134, c[0x0][0x238] ;  /* 0x00008e00ff867b82 */ /* 0x000f220000000800 */
[----:B--2---:R-:W-:Y:S01]  /*9830*/  IADD3 R38, P2, R175, R2, RZ ;  /* 0x00000002af267210 */ /* 0x004fe20007f5e0ff */
[----:B------:R2:W-:Y:S01]  /*9840*/  STL [R1+0x1dac], R40 ;  /* 0x001dac2801007387 */ /* 0x0005e20000100800 */
[----:B------:R-:W-:-:S03]  /*9850*/  LEA.HI.X.SX32 R42, R187, R0, 0x1, P3 ;  /* 0x00000000bb2a7211 */ /* 0x000fc600018f0eff */
[----:B------:R3:W-:Y:S01]  /*9860*/  STL [R1+0x1de8], R38 ;  /* 0x001de82601007387 */ /* 0x0007e20000100800 */
[----:B------:R-:W-:Y:S01]  /*9870*/  CS2R R186, SRZ ;  /* 0x0000000000ba7805 */ /* 0x000fe2000001ff00 */
[----:B------:R-:W5:Y:S02]  /*9880*/  LDC R136, c[0x0][0x238] ;  /* 0x00008e00ff887b82 */ /* 0x000f640000000800 */
[----:B------:R3:W-:Y:S01]  /*9890*/  STL [R1+0x1db4], R42 ;  /* 0x001db42a01007387 */ /* 0x0007e20000100800 */
[----:B--2---:R-:W-:Y:S02]  /*98a0*/  IADD3 R40, P3, R173, R2, RZ ;  /* 0x00000002ad287210 */ /* 0x004fe40007f7e0ff */
[----:B---3--:R-:W-:-:S03]  /*98b0*/  LEA.HI.X.SX32 R38, R185, R0, 0x1, P4 ;  /* 0x00000000b9267211 */ /* 0x008fc600020f0eff */
[----:B------:R2:W-:Y:S01]  /*98c0*/  STL [R1+0x1df0], R40 ;  /* 0x001df02801007387 */ /* 0x0005e20000100800 */
[----:B------:R-:W3:Y:S01]  /*98d0*/  LDC R138, c[0x0][0x238] ;  /* 0x00008e00ff8a7b82 */ /* 0x000ee20000000800 */
[----:B------:R-:W-:Y:S02]  /*98e0*/  CS2R R184, SRZ ;  /* 0x0000000000b87805 */ /* 0x000fe4000001ff00 */
[----:B------:R-:W-:Y:S01]  /*98f0*/  IADD3 R42, P4, R171, R2, RZ ;  /* 0x00000002ab2a7210 */ /* 0x000fe20007f9e0ff */
[----:B------:R0:W-:Y:S04]  /*9900*/  STL [R1+0x1dbc], R38 ;  /* 0x001dbc2601007387 */ /* 0x0001e80000100800 */
[----:B------:R1:W-:Y:S01]  /*9910*/  STL [R1+0x1df8], R42 ;  /* 0x001df82a01007387 */ /* 0x0003e20000100800 */
[----:B------:R-:W4:Y:S01]  /*9920*/  LDC R140, c[0x0][0x238] ;  /* 0x00008e00ff8c7b82 */ /* 0x000f220000000800 */
[----:B--2---:R-:W-:-:S02]  /*9930*/  LEA.HI.X.SX32 R40, R183, R0, 0x1, P5 ;  /* 0x00000000b7287211 */ /* 0x004fc400028f0eff */
[----:B------:R-:W-:Y:S02]  /*9940*/  CS2R R182, SRZ ;  /* 0x0000000000b67805 */ /* 0x000fe4000001ff00 */
[----:B0-----:R-:W-:Y:S01]  /*9950*/  IADD3 R38, P5, R169, R2, RZ ;  /* 0x00000002a9267210 */ /* 0x001fe20007fbe0ff */
[----:B------:R0:W-:Y:S02]  /*9960*/  STL [R1+0x1dc4], R40 ;  /* 0x001dc42801007387 */ /* 0x0001e40000100800 */
[----:B------:R-:W2:Y:S01]  /*9970*/  LDC R142, c[0x0][0x238] ;  /* 0x00008e00ff8e7b82 */ /* 0x000ea20000000800 */
[----:B-1----:R-:W-:Y:S01]  /*9980*/  LEA.HI.X.SX32 R42, R181, R0, 0x1, P6 ;  /* 0x00000000b52a7211 */ /* 0x002fe200030f0eff */
[----:B------:R1:W-:Y:S01]  /*9990*/  STL [R1+0x1e00], R38 ;  /* 0x001e002601007387 */ /* 0x0003e20000100800 */
[----:B------:R-:W-:-:S03]  /*99a0*/  CS2R R180, SRZ ;  /* 0x0000000000b47805 */ /* 0x000fc6000001ff00 */
[----:B------:R1:W-:Y:S01]  /*99b0*/  STL [R1+0x1dcc], R42 ;  /* 0x001dcc2a01007387 */ /* 0x0003e20000100800 */
[----:B0-----:R-:W-:Y:S02]  /*99c0*/  IADD3 R40, P6, R167, R2, RZ ;  /* 0x00000002a7287210 */ /* 0x001fe40007fde0ff */
[----:B-1----:R-:W-:-:S03]  /*99d0*/  LEA.HI.X.SX32 R38, R179, R0, 0x1, P0 ;  /* 0x00000000b3267211 */ /* 0x002fc600000f0eff */
[----:B------:R0:W-:Y:S01]  /*99e0*/  STL [R1+0x1e08], R40 ;  /* 0x001e082801007387 */ /* 0x0001e20000100800 */
[----:B------:R-:W-:Y:S02]  /*99f0*/  CS2R R178, SRZ ;  /* 0x0000000000b27805 */ /* 0x000fe4000001ff00 */
[----:B------:R-:W-:Y:S01]  /*9a00*/  IADD3 R42, P0, R165, R2, RZ ;  /* 0x00000002a52a7210 */ /* 0x000fe20007f1e0ff */
[----:B------:R1:W-:Y:S04]  /*9a10*/  STL [R1+0x1dd4], R38 ;  /* 0x001dd42601007387 */ /* 0x0003e80000100800 */
[----:B------:R5:W-:Y:S01]  /*9a20*/  STL [R1+0x1e10], R42 ;  /* 0x001e102a01007387 */ /* 0x000be20000100800 */
[----:B0-----:R-:W-:Y:S02]  /*9a30*/  LEA.HI.X.SX32 R40, R177, R0, 0x1, P1 ;  /* 0x00000000b1287211 */ /* 0x001fe400008f0eff */
[----:B------:R-:W-:-:S02]  /*9a40*/  CS2R R176, SRZ ;  /* 0x0000000000b07805 */ /* 0x000fc4000001ff00 */
[----:B-1----:R-:W-:Y:S01]  /*9a50*/  IADD3 R38, P1, R163, R2, RZ ;  /* 0x00000002a3267210 */ /* 0x002fe20007f3e0ff */
[----:B------:R0:W-:Y:S01]  /*9a60*/  STL [R1+0x1ddc], R40 ;  /* 0x001ddc2801007387 */ /* 0x0001e20000100800 */
[----:B-----5:R-:W-:-:S03]  /*9a70*/  LEA.HI.X.SX32 R42, R175, R0, 0x1, P2 ;  /* 0x00000000af2a7211 */ /* 0x020fc600010f0eff */
[----:B------:R1:W-:Y:S01]  /*9a80*/  STL [R1+0x1e18], R38 ;  /* 0x001e182601007387 */ /* 0x0003e20000100800 */
[----:B------:R-:W-:-:S03]  /*9a90*/  CS2R R174, SRZ ;  /* 0x0000000000ae7805 */ /* 0x000fc6000001ff00 */
[----:B------:R5:W-:Y:S01]  /*9aa0*/  STL [R1+0x1de4], R42 ;  /* 0x001de42a01007387 */ /* 0x000be20000100800 */
[----:B0-----:R-:W-:Y:S02]  /*9ab0*/  IADD3 R40, P2, R161, R2, RZ ;  /* 0x00000002a1287210 */ /* 0x001fe40007f5e0ff */
[----:B-1----:R-:W-:-:S03]  /*9ac0*/  LEA.HI.X.SX32 R38, R173, R0, 0x1, P3 ;  /* 0x00000000ad267211 */ /* 0x002fc600018f0eff */
[----:B------:R0:W-:Y:S01]  /*9ad0*/  STL [R1+0x1e20], R40 ;  /* 0x001e202801007387 */ /* 0x0001e20000100800 */
[----:B------:R-:W-:Y:S02]  /*9ae0*/  CS2R R172, SRZ ;  /* 0x0000000000ac7805 */ /* 0x000fe4000001ff00 */
[----:B-----5:R-:W-:Y:S01]  /*9af0*/  IADD3 R42, P3, R159, R2, RZ ;  /* 0x000000029f2a7210 */ /* 0x020fe20007f7e0ff */
        /* <DEDUP_REMOVED lines=52> */
[----:B------:R1:W-:Y:S04]  /*9e40*/  STL [R1+0x1e78], R38 ;  /* 0x001e782601007387 */ /* 0x0003e80000100800 */
[----:B------:R5:W-:Y:S01]  /*9e50*/  STL [R1+0x1e44], R42 ;  /* 0x001e442a01007387 */ /* 0x000be20000100800 */
[----:B0-----:R-:W-:Y:S02]  /*9e60*/  IADD3 R40, P0, R137, R2, RZ ;  /* 0x0000000289287210 */ /* 0x001fe40007f1e0ff */
[----:B-1----:R-:W-:-:S03]  /*9e70*/  LEA.HI.X.SX32 R38, R149, R0, 0x1, P1 ;  /* 0x0000000095267211 */ /* 0x002fc600008f0eff */
[----:B------:R0:W-:Y:S01]  /*9e80*/  STL [R1+0x1e80], R40 ;  /* 0x001e802801007387 */ /* 0x0001e20000100800 */
[----:B------:R-:W1:Y:S01]  /*9e90*/  LDC R149, c[0x0][0x238] ;  /* 0x00008e00ff957b82 */ /* 0x000e620000000800 */
[----:B-----5:R-:W-:Y:S02]  /*9ea0*/  IADD3 R42, P1, R135, R2, RZ ;  /* 0x00000002872a7210 */ /* 0x020fe40007f3e0ff */
[----:B------:R5:W-:Y:S04]  /*9eb0*/  STL [R1+0x1e4c], R38 ;  /* 0x001e4c2601007387 */ /* 0x000be80000100800 */
[----:B------:R3:W-:Y:S01]  /*9ec0*/  STL [R1+0x1e88], R42 ;  /* 0x001e882a01007387 */ /* 0x0007e20000100800 */
[----:B0-----:R-:W-:Y:S02]  /*9ed0*/  LEA.HI.X.SX32 R40, R147, R0, 0x1, P2 ;  /* 0x0000000093287211 */ /* 0x001fe400010f0eff */
[----:B------:R-:W0:Y:S01]  /*9ee0*/  LDC R147, c[0x0][0x238] ;  /* 0x00008e00ff937b82 */ /* 0x000e220000000800 */
[----:B-----5:R-:W-:-:S02]  /*9ef0*/  IADD3 R38, P2, R133, R2, RZ ;  /* 0x0000000285267210 */ /* 0x020fc40007f5e0ff */
[----:B------:R5:W-:Y:S01]  /*9f00*/  STL [R1+0x1e54], R40 ;  /* 0x001e542801007387 */ /* 0x000be20000100800 */
[----:B---3--:R-:W-:-:S03]  /*9f10*/  LEA.HI.X.SX32 R42, R145, R0, 0x1, P3 ;  /* 0x00000000912a7211 */ /* 0x008fc600018f0eff */
[----:B------:R3:W-:Y:S01]  /*9f20*/  STL [R1+0x1e90], R38 ;  /* 0x001e902601007387 */ /* 0x0007e20000100800 */
[----:B------:R-:W2:Y:S03]  /*9f30*/  LDC R145, c[0x0][0x238] ;  /* 0x00008e00ff917b82 */ /* 0x000ea60000000800 */
[----:B------:R4:W-:Y:S01]  /*9f40*/  STL [R1+0x1e5c], R42 ;  /* 0x001e5c2a01007387 */ /* 0x0009e20000100800 */
[----:B-----5:R-:W-:Y:S02]  /*9f50*/  IADD3 R40, P3, R131, R2, RZ ;  /* 0x0000000283287210 */ /* 0x020fe40007f7e0ff */
[----:B---3--:R-:W-:-:S03]  /*9f60*/  LEA.HI.X.SX32 R38, R143, R0, 0x1, P4 ;  /* 0x000000008f267211 */ /* 0x008fc600020f0eff */
[----:B------:R3:W-:Y:S01]  /*9f70*/  STL [R1+0x1e98], R40 ;  /* 0x001e982801007387 */ /* 0x0007e20000100800 */
[----:B------:R-:W5:Y:S01]  /*9f80*/  LDC R143, c[0x0][0x238] ;  /* 0x00008e00ff8f7b82 */ /* 0x000f620000000800 */
[----:B----4-:R-:W-:Y:S02]  /*9f90*/  IADD3 R42, P4, R129, R2, RZ ;  /* 0x00000002812a7210 */ /* 0x010fe40007f9e0ff */
[----:B------:R4:W-:Y:S04]  /*9fa0*/  STL [R1+0x1e64], R38 ;  /* 0x001e642601007387 */ /* 0x0009e80000100800 */
[----:B------:R1:W-:Y:S01]  /*9fb0*/  STL [R1+0x1ea0], R42 ;  /* 0x001ea02a01007387 */ /* 0x0003e20000100800 */
[----:B---3--:R-:W-:Y:S02]  /*9fc0*/  LEA.HI.X.SX32 R40, R141, R0, 0x1, P5 ;  /* 0x000000008d287211 */ /* 0x008fe400028f0eff */
[----:B------:R-:W3:Y:S01]  /*9fd0*/  LDC R141, c[0x0][0x238] ;  /* 0x00008e00ff8d7b82 */ /* 0x000ee20000000800 */
[----:B----4-:R-:W-:-:S02]  /*9fe0*/  IADD3 R38, P5, R127, R2, RZ ;  /* 0x000000027f267210 */ /* 0x010fc40007fbe0ff */
[----:B------:R4:W-:Y:S01]  /*9ff0*/  STL [R1+0x1e6c], R40 ;  /* 0x001e6c2801007387 */ /* 0x0009e20000100800 */
[----:B-1----:R-:W-:-:S03]  /*a000*/  LEA.HI.X.SX32 R42, R139, R0, 0x1, P6 ;  /* 0x000000008b2a7211 */ /* 0x002fc600030f0eff */
[----:B------:R1:W-:Y:S01]  /*a010*/  STL [R1+0x1ea8], R38 ;  /* 0x001ea82601007387 */ /* 0x0003e20000100800 */
[----:B------:R-:W3:Y:S03]  /*a020*/  LDC R139, c[0x0][0x238] ;  /* 0x00008e00ff8b7b82 */ /* 0x000ee60000000800 */
[----:B------:R0:W-:Y:S01]  /*a030*/  STL [R1+0x1e74], R42 ;  /* 0x001e742a01007387 */ /* 0x0001e20000100800 */
[----:B----4-:R-:W-:Y:S02]  /*a040*/  IADD3 R40, P6, R125, R2, RZ ;  /* 0x000000027d287210 */ /* 0x010fe40007fde0ff */
[----:B-1----:R-:W-:-:S03]  /*a050*/  LEA.HI.X.SX32 R38, R137, R0, 0x1, P0 ;  /* 0x0000000089267211 */ /* 0x002fc600000f0eff */
[----:B------:R1:W-:Y:S01]  /*a060*/  STL [R1+0x1eb0], R40 ;  /* 0x001eb02801007387 */ /* 0x0003e20000100800 */
[----:B0-----:R-:W-:-:S03]  /*a070*/  IADD3 R42, P0, R123, R2, RZ ;  /* 0x000000027b2a7210 */ /* 0x001fc60007f1e0ff */
[----:B------:R0:W-:Y:S04]  /*a080*/  STL [R1+0x1e7c], R38 ;  /* 0x001e7c2601007387 */ /* 0x0001e80000100800 */
[----:B------:R4:W-:Y:S01]  /*a090*/  STL [R1+0x1eb8], R42 ;  /* 0x001eb82a01007387 */ /* 0x0009e20000100800 */
[----:B-1----:R-:W-:Y:S02]  /*a0a0*/  LEA.HI.X.SX32 R40, R135, R0, 0x1, P1 ;  /* 0x0000000087287211 */ /* 0x002fe400008f0eff */
[----:B0-----:R-:W-:-:S03]  /*a0b0*/  IADD3 R38, P1, R121, R2, RZ ;  /* 0x0000000279267210 */ /* 0x001fc60007f3e0ff */
[----:B------:R0:W-:Y:S01]  /*a0c0*/  STL [R1+0x1e84], R40 ;  /* 0x001e842801007387 */ /* 0x0001e20000100800 */
[----:B----4-:R-:W-:-:S03]  /*a0d0*/  LEA.HI.X.SX32 R42, R133, R0, 0x1, P2 ;  /* 0x00000000852a7211 */ /* 0x010fc600010f0eff */
[----:B------:R1:W-:Y:S01]  /*a0e0*/  STL [R1+0x1ec0], R38 ;  /* 0x001ec02601007387 */ /* 0x0003e20000100800 */
[----:B------:R-:W4:Y:S03]  /*a0f0*/  LDC R133, c[0x0][0x238] ;  /* 0x00008e00ff857b82 */ /* 0x000f260000000800 */
[----:B------:R2:W-:Y:S01]  /*a100*/  STL [R1+0x1e8c], R42 ;  /* 0x001e8c2a01007387 */ /* 0x0005e20000100800 */
[----:B0-----:R-:W-:Y:S02]  /*a110*/  IADD3 R40, P2, R119, R2, RZ ;  /* 0x0000000277287210 */ /* 0x001fe40007f5e0ff */
[----:B-1----:R-:W-:-:S03]  /*a120*/  LEA.HI.X.SX32 R38, R131, R0, 0x1, P3 ;  /* 0x0000000083267211 */ /* 0x002fc600018f0eff */
[----:B------:R0:W-:Y:S01]  /*a130*/  STL [R1+0x1ec8], R40 ;  /* 0x001ec82801007387 */ /* 0x0001e20000100800 */
[----:B------:R-:W1:Y:S01]  /*a140*/  LDC R131, c[0x0][0x238] ;  /* 0x00008e00ff837b82 */ /* 0x000e620000000800 */
[----:B--2---:R-:W-:Y:S02]  /*a150*/  IADD3 R42, P3, R117, R2, RZ ;  /* 0x00000002752a7210 */ /* 0x004fe40007f7e0ff */
[----:B------:R2:W-:Y:S04]  /*a160*/  STL [R1+0x1e94], R38 ;  /* 0x001e942601007387 */ /* 0x0005e80000100800 */
[----:B------:R5:W-:Y:S01]  /*a170*/  STL [R1+0x1ed0], R42 ;  /* 0x001ed02a01007387 */ /* 0x000be20000100800 */
[----:B0-----:R-:W-:Y:S02]  /*a180*/  LEA.HI.X.SX32 R40, R129, R0, 0x1, P4 ;  /* 0x0000000081287211 */ /* 0x001fe400020f0eff */
[----:B------:R-:W0:Y:S01]  /*a190*/  LDC R129, c[0x0][0x238] ;  /* 0x00008e00ff817b82 */ /* 0x000e220000000800 */
[----:B--2---:R-:W-:-:S02]  /*a1a0*/  IADD3 R38, P4, R115, R2, RZ ;  /* 0x0000000273267210 */ /* 0x004fc40007f9e0ff */
[----:B------:R2:W-:Y:S01]  /*a1b0*/  STL [R1+0x1e9c], R40 ;  /* 0x001e9c2801007387 */ /* 0x0005e20000100800 */
[----:B-----5:R-:W-:-:S03]  /*a1c0*/  LEA.HI.X.SX32 R42, R127, R0, 0x1, P5 ;  /* 0x000000007f2a7211 */ /* 0x020fc600028f0eff */
[----:B------:R5:W-:Y:S01]  /*a1d0*/  STL [R1+0x1ed8], R38 ;  /* 0x001ed82601007387 */ /* 0x000be20000100800 */
[----:B------:R-:W4:Y:S03]  /*a1e0*/  LDC R127, c[0x0][0x238] ;  /* 0x00008e00ff7f7b82 */ /* 0x000f260000000800 */
[----:B------:R3:W-:Y:S01]  /*a1f0*/  STL [R1+0x1ea4], R42 ;  /* 0x001ea42a01007387 */ /* 0x0007e20000100800 */
[----:B--2---:R-:W-:Y:S02]  /*a200*/  IADD3 R40, P5, R113, R2, RZ ;  /* 0x0000000271287210 */ /* 0x004fe40007fbe0ff */
[----:B-----5:R-:W-:-:S03]  /*a210*/  LEA.HI.X.SX32 R38, R125, R0, 0x1, P6 ;  /* 0x000000007d267211 */ /* 0x020fc600030f0eff */
[----:B------:R2:W-:Y:S01]  /*a220*/  STL [R1+0x1ee0], R40 ;  /* 0x001ee02801007387 */ /* 0x0005e20000100800 */
[----:B------:R-:W5:Y:S01]  /*a230*/  LDC R125, c[0x0][0x238] ;  /* 0x00008e00ff7d7b82 */ /* 0x000f620000000800 */
[----:B---3--:R-:W-:Y:S02]  /*a240*/  IADD3 R42, P6, R111, R2, RZ ;  /* 0x000000026f2a7210 */ /* 0x008fe40007fde0ff */
[----:B------:R3:W-:Y:S04]  /*a250*/  STL [R1+0x1eac], R38 ;  /* 0x001eac2601007387 */ /* 0x0007e80000100800 */
[----:B------:R1:W-:Y:S01]  /*a260*/  STL [R1+0x1ee8], R42 ;  /* 0x001ee82a01007387 */ /* 0x0003e20000100800 */
[----:B--2---:R-:W-:Y:S02]  /*a270*/  LEA.HI.X.SX32 R40, R123, R0, 0x1, P0 ;  /* 0x000000007b287211 */ /* 0x004fe400000f0eff */
[----:B---3--:R-:W-:-:S03]  /*a280*/  IADD3 R38, P0, R109, R2, RZ ;  /* 0x000000026d267210 */ /* 0x008fc60007f1e0ff */
[----:B------:R2:W-:Y:S01]  /*a290*/  STL [R1+0x1eb4], R40 ;  /* 0x001eb42801007387 */ /* 0x0005e20000100800 */
[----:B-1----:R-:W-:-:S03]  /*a2a0*/  LEA.HI.X.SX32 R42, R121, R0, 0x1, P1 ;  /* 0x00000000792a7211 */ /* 0x002fc600008f0eff */
[----:B------:R1:W-:Y:S04]  /*a2b0*/  STL [R1+0x1ef0], R38 ;  /* 0x001ef02601007387 */ /* 0x0003e80000100800 */
[----:B------:R3:W-:Y:S01]  /*a2c0*/  STL [R1+0x1ebc], R42 ;  /* 0x001ebc2a01007387 */ /* 0x0007e20000100800 */
[----:B--2---:R-:W-:Y:S02]  /*a2d0*/  IADD3 R40, P1, R107, R2, RZ ;  /* 0x000000026b287210 */ /* 0x004fe40007f3e0ff */
[----:B-1----:R-:W-:-:S03]  /*a2e0*/  LEA.HI.X.SX32 R38, R119, R0, 0x1, P2 ;  /* 0x0000000077267211 */ /* 0x002fc600010f0eff */
[----:B------:R1:W-:Y:S01]  /*a2f0*/  STL [R1+0x1ef8], R40 ;  /* 0x001ef82801007387 */ /* 0x0003e20000100800 */
[----:B---3--:R-:W-:-:S03]  /*a300*/  IADD3 R42, P2, R105, R2, RZ ;  /* 0x00000002692a7210 */ /* 0x008fc60007f5e0ff */
[----:B------:R2:W-:Y:S04]  /*a310*/  STL [R1+0x1ec4], R38 ;  /* 0x001ec42601007387 */ /* 0x0005e80000100800 */
[----:B------:R3:W-:Y:S01]  /*a320*/  STL [R1+0x1f00], R42 ;  /* 0x001f002a01007387 */ /* 0x0007e20000100800 */
[----:B-1----:R-:W-:Y:S02]  /*a330*/  LEA.HI.X.SX32 R40, R117, R0, 0x1, P3 ;  /* 0x0000000075287211 */ /* 0x002fe400018f0eff */
[----:B--2---:R-:W-:-:S03]  /*a340*/  IADD3 R38, P3, R103, R2, RZ ;  /* 0x0000000267267210 */ /* 0x004fc60007f7e0ff */
[----:B------:R1:W-:Y:S01]  /*a350*/  STL [R1+0x1ecc], R40 ;  /* 0x001ecc2801007387 */ /* 0x0003e20000100800 */
[----:B---3--:R-:W-:-:S03]  /*a360*/  LEA.HI.X.SX32 R42, R115, R0, 0x1, P4 ;  /* 0x00000000732a7211 */ /* 0x008fc600020f0eff */
[----:B------:R2:W-:Y:S01]  /*a370*/  STL [R1+0x1f08], R38 ;  /* 0x001f082601007387 */ /* 0x0005e20000100800 */
[----:B------:R-:W3:Y:S03]  /*a380*/  LDC R115, c[0x0][0x238] ;  /* 0x00008e00ff737b82 */ /* 0x000ee60000000800 */
[----:B------:R0:W-:Y:S01]  /*a390*/  STL [R1+0x1ed4], R42 ;  /* 0x001ed42a01007387 */ /* 0x0001e20000100800 */
[----:B-1----:R-:W-:Y:S02]  /*a3a0*/  IADD3 R40, P4, R101, R2, RZ ;  /* 0x0000000265287210 */ /* 0x002fe40007f9e0ff */
[----:B--2---:R-:W-:-:S03]  /*a3b0*/  LEA.HI.X.SX32 R38, R113, R0, 0x1, P5 ;  /* 0x0000000071267211 */ /* 0x004fc600028f0eff */
[----:B------:R1:W-:Y:S01]  /*a3c0*/  STL [R1+0x1f10], R40 ;  /* 0x001f102801007387 */ /* 0x0003e20000100800 */
[----:B------:R-:W2:Y:S01]  /*a3d0*/  LDC R113, c[0x0][0x238] ;  /* 0x00008e00ff717b82 */ /* 0x000ea20000000800 */
[----:B0-----:R-:W-:Y:S02]  /*a3e0*/  IADD3 R42, P5, R99, R2, RZ ;  /* 0x00000002632a7210 */ /* 0x001fe40007fbe0ff */
[----:B------:R0:W-:Y:S04]  /*a3f0*/  STL [R1+0x1edc], R38 ;  /* 0x001edc2601007387 */ /* 0x0001e80000100800 */
[----:B------:R4:W-:Y:S01]  /*a400*/  STL [R1+0x1f18], R42 ;  /* 0x001f182a01007387 */ /* 0x0009e20000100800 */
[----:B-1----:R-:W-:Y:S02]  /*a410*/  LEA.HI.X.SX32 R40, R111, R0, 0x1, P6 ;  /* 0x000000006f287211 */ /* 0x002fe400030f0eff */
[----:B------:R-:W1:Y:S01]  /*a420*/  LDC R111, c[0x0][0x238] ;  /* 0x00008e00ff6f7b82 */ /* 0x000e620000000800 */
[----:B0-----:R-:W-:-:S02]  /*a430*/  IADD3 R38, P6, R97, R2, RZ ;  /* 0x0000000261267210 */ /* 0x001fc40007fde0ff */
[----:B------:R0:W-:Y:S01]  /*a440*/  STL [R1+0x1ee4], R40 ;  /* 0x001ee42801007387 */ /* 0x0001e20000100800 */
[----:B----4-:R-:W-:-:S03]  /*a450*/  LEA.HI.X.SX32 R42, R109, R0, 0x1, P0 ;  /* 0x000000006d2a7211 */ /* 0x010fc600000f0eff */
[----:B------:R4:W-:Y:S01]  /*a460*/  STL [R1+0x1f20], R38 ;  /* 0x001f202601007387 */ /* 0x0009e20000100800 */
[----:B------:R-:W-:-:S03]  /*a470*/  CS2R R108, SRZ ;  /* 0x00000000006c7805 */ /* 0x000fc6000001ff00 */
[----:B------:R5:W-:Y:S01]  /*a480*/  STL [R1+0x1eec], R42 ;  /* 0x001eec2a01007387 */ /* 0x000be20000100800 */
[----:B0-----:R-:W-:Y:S02]  /*a490*/  IADD3 R40, P0, R95, R2, RZ ;  /* 0x000000025f287210 */ /* 0x001fe40007f1e0ff */
[----:B----4-:R-:W-:-:S03]  /*a4a0*/  LEA.HI.X.SX32 R38, R107, R0, 0x1, P1 ;  /* 0x000000006b267211 */ /* 0x010fc600008f0eff */
[----:B------:R0:W-:Y:S01]  /*a4b0*/  STL [R1+0x1f28], R40 ;  /* 0x001f282801007387 */ /* 0x0001e20000100800 */
[----:B------:R-:W-:Y:S02]  /*a4c0*/  CS2R R106, SRZ ;  /* 0x00000000006a7805 */ /* 0x000fe4000001ff00 */
[----:B-----5:R-:W-:Y:S01]  /*a4d0*/  IADD3 R42, P1, R93, R2, RZ ;  /* 0x000000025d2a7210 */ /* 0x020fe20007f3e0ff */
[----:B------:R4:W-:Y:S04]  /*a4e0*/  STL [R1+0x1ef4], R38 ;  /* 0x001ef42601007387 */ /* 0x0009e80000100800 */
[----:B------:R5:W-:Y:S01]  /*a4f0*/  STL [R1+0x1f30], R42 ;  /* 0x001f302a01007387 */ /* 0x000be20000100800 */
[----:B0-----:R-:W-:Y:S02]  /*a500*/  LEA.HI.X.SX32 R40, R105, R0, 0x1, P2 ;  /* 0x0000000069287211 */ /* 0x001fe400010f0eff */
[----:B------:R-:W-:-:S02]  /*a510*/  CS2R R104, SRZ ;  /* 0x0000000000687805 */ /* 0x000fc4000001ff00 */
[----:B----4-:R-:W-:Y:S01]  /*a520*/  IADD3 R38, P2, R91, R2, RZ ;  /* 0x000000025b267210 */ /* 0x010fe20007f5e0ff */
[----:B------:R0:W-:Y:S01]  /*a530*/  STL [R1+0x1efc], R40 ;  /* 0x001efc2801007387 */ /* 0x0001e20000100800 */
[----:B-----5:R-:W-:-:S03]  /*a540*/  LEA.HI.X.SX32 R42, R103, R0, 0x1, P3 ;  /* 0x00000000672a7211 */ /* 0x020fc600018f0eff */
        /* <DEDUP_REMOVED lines=20> */
[----:B------:R-:W-:Y:S01]  /*a690*/  STL [R1+0x1f58], R40 ;  /* 0x001f582801007387 */ /* 0x000fe20000100800 */
[----:B------:R-:W-:Y:S02]  /*a6a0*/  CS2R R94, SRZ ;  /* 0x00000000005e7805 */ /* 0x000fe4000001ff00 */
[----:B-----5:R-:W-:Y:S01]  /*a6b0*/  IADD3 R42, P0, R81, R2, RZ ;  /* 0x00000002512a7210 */ /* 0x020fe20007f1e0ff */
[----:B------:R0:W-:Y:S04]  /*a6c0*/  STL [R1+0x1f24], R38 ;  /* 0x001f242601007387 */ /* 0x0001e80000100800 */
[----:B------:R4:W-:Y:S01]  /*a6d0*/  STL [R1+0x1f60], R42 ;  /* 0x001f602a01007387 */ /* 0x0009e20000100800 */
[----:B0-----:R-:W-:Y:S02]  /*a6e0*/  LEA.HI.X.SX32 R38, R93, R0, 0x1, P1 ;  /* 0x000000005d267211 */ /* 0x001fe400008f0eff */
[----:B------:R-:W-:-:S02]  /*a6f0*/  CS2R R92, SRZ ;  /* 0x00000000005c7805 */ /* 0x000fc4000001ff00 */
[----:B------:R-:W-:Y:S02]  /*a700*/  IADD3 R40, P1, R79, R2, RZ ;  /* 0x000000024f287210 */ /* 0x000fe40007f3e0ff */
[----:B----4-:R-:W-:Y:S01]  /*a710*/  LEA.HI.X.SX32 R42, R91, R0, 0x1, P2 ;  /* 0x000000005b2a7211 */ /* 0x010fe200010f0eff */
[----:B------:R0:W-:Y:S01]  /*a720*/  STL [R1+0x1f2c], R38 ;  /* 0x001f2c2601007387 */ /* 0x0001e20000100800 */
[----:B------:R-:W-:-:S03]  /*a730*/  CS2R R90, SRZ ;  /* 0x00000000005a7805 */ /* 0x000fc6000001ff00 */
[----:B------:R4:W-:Y:S04]  /*a740*/  STL [R1+0x1f68], R40 ;  /* 0x001f682801007387 */ /* 0x0009e80000100800 */
        /* <DEDUP_REMOVED lines=9> */
[----:B------:R-:W0:Y:S01]  /*a7e0*/  LDC R87, c[0x0][0x238] ;  /* 0x00008e00ff577b82 */ /* 0x000e220000000800 */
[----:B----4-:R-:W-:-:S02]  /*a7f0*/  IADD3 R40, P4, R73, R2, RZ ;  /* 0x0000000249287210 */ /* 0x010fc40007f9e0ff */
[----:B------:R4:W-:Y:S01]  /*a800*/  STL [R1+0x1f44], R38 ;  /* 0x001f442601007387 */ /* 0x0009e20000100800 */
[----:B-----5:R-:W-:-:S03]  /*a810*/  LEA.HI.X.SX32 R42, R85, R0, 0x1, P5 ;  /* 0x00000000552a7211 */ /* 0x020fc600028f0eff */
[----:B------:R5:W-:Y:S01]  /*a820*/  STL [R1+0x1f80], R40 ;  /* 0x001f802801007387 */ /* 0x000be20000100800 */
[----:B------:R-:W3:Y:S03]  /*a830*/  LDC R85, c[0x0][0x238] ;  /* 0x00008e00ff557b82 */ /* 0x000ee60000000800 */
[----:B------:R2:W-:Y:S01]  /*a840*/  STL [R1+0x1f4c], R42 ;  /* 0x001f4c2a01007387 */ /* 0x0005e20000100800 */
[----:B----4-:R-:W-:Y:S02]  /*a850*/  IADD3 R38, P5, R71, R2, RZ ;  /* 0x0000000247267210 */ /* 0x010fe40007fbe0ff */
[----:B-----5:R-:W-:-:S03]  /*a860*/  LEA.HI.X.SX32 R40, R83, R0, 0x1, P6 ;  /* 0x0000000053287211 */ /* 0x020fc600030f0eff */
[----:B------:R4:W-:Y:S01]  /*a870*/  STL [R1+0x1f88], R38 ;  /* 0x001f882601007387 */ /* 0x0009e20000100800 */
[----:B--2---:R-:W-:-:S03]  /*a880*/  IADD3 R42, P6, R69, R2, RZ ;  /* 0x00000002452a7210 */ /* 0x004fc60007fde0ff */
[----:B------:R2:W-:Y:S04]  /*a890*/  STL [R1+0x1f54], R40 ;  /* 0x001f542801007387 */ /* 0x0005e80000100800 */
[----:B------:R5:W-:Y:S01]  /*a8a0*/  STL [R1+0x1f90], R42 ;  /* 0x001f902a01007387 */ /* 0x000be20000100800 */
[----:B----4-:R-:W-:Y:S02]  /*a8b0*/  LEA.HI.X.SX32 R38, R81, R0, 0x1, P0 ;  /* 0x0000000051267211 */ /* 0x010fe400000f0eff */
[----:B--2---:R-:W-:-:S03]  /*a8c0*/  IADD3 R40, P0, R67, R2, RZ ;  /* 0x0000000243287210 */ /* 0x004fc60007f1e0ff */
[----:B------:R2:W-:Y:S01]  /*a8d0*/  STL [R1+0x1f5c], R38 ;  /* 0x001f5c2601007387 */ /* 0x0005e20000100800 */
[----:B-----5:R-:W-:-:S03]  /*a8e0*/  LEA.HI.X.SX32 R42, R79, R0, 0x1, P1 ;  /* 0x000000004f2a7211 */ /* 0x020fc600008f0eff */
[----:B------:R4:W-:Y:S04]  /*a8f0*/  STL [R1+0x1f98], R40 ;  /* 0x001f982801007387 */ /* 0x0009e80000100800 */
[----:B------:R5:W-:Y:S01]  /*a900*/  STL [R1+0x1f64], R42 ;  /* 0x001f642a01007387 */ /* 0x000be20000100800 */
[----:B--2---:R-:W-:Y:S02]  /*a910*/  IADD3 R38, P1, R65, R2, RZ ;  /* 0x0000000241267210 */ /* 0x004fe40007f3e0ff */
[----:B----4-:R-:W-:-:S03]  /*a920*/  LEA.HI.X.SX32 R40, R77, R0, 0x1, P2 ;  /* 0x000000004d287211 */ /* 0x010fc600010f0eff */
[----:B------:R2:W-:Y:S01]  /*a930*/  STL [R1+0x1fa0], R38 ;  /* 0x001fa02601007387 */ /* 0x0005e20000100800 */
[----:B-----5:R-:W-:-:S03]  /*a940*/  IADD3 R42, P2, R63, R2, RZ ;  /* 0x000000023f2a7210 */ /* 0x020fc60007f5e0ff */
[----:B------:R4:W-:Y:S04]  /*a950*/  STL [R1+0x1f6c], R40 ;  /* 0x001f6c2801007387 */ /* 0x0009e80000100800 */
[----:B------:R5:W-:Y:S01]  /*a960*/  STL [R1+0x1fa8], R42 ;  /* 0x001fa82a01007387 */ /* 0x000be20000100800 */
[----:B--2---:R-:W-:Y:S02]  /*a970*/  LEA.HI.X.SX32 R38, R75, R0, 0x1, P3 ;  /* 0x000000004b267211 */ /* 0x004fe400018f0eff */
[----:B------:R-:W2:Y:S01]  /*a980*/  LDC R75, c[0x0][0x238] ;  /* 0x00008e00ff4b7b82 */ /* 0x000ea20000000800 */
[----:B----4-:R-:W-:Y:S02]  /*a990*/  IADD3 R40, P3, R61, R2, RZ ;  /* 0x000000023d287210 */ /* 0x010fe40007f7e0ff */
[----:B------:R4:W-:Y:S01]  /*a9a0*/  STL [R1+0x1f74], R38 ;  /* 0x001f742601007387 */ /* 0x0009e20000100800 */
[----:B-----5:R-:W-:-:S03]  /*a9b0*/  LEA.HI.X.SX32 R42, R73, R0, 0x1, P4 ;  /* 0x00000000492a7211 */ /* 0x020fc600020f0eff */
[----:B------:R5:W-:Y:S01]  /*a9c0*/  STL [R1+0x1fb0], R40 ;  /* 0x001fb02801007387 */ /* 0x000be20000100800 */
[----:B------:R-:W1:Y:S03]  /*a9d0*/  LDC R73, c[0x0][0x238] ;  /* 0x00008e00ff497b82 */ /* 0x000e660000000800 */
[----:B------:R0:W-:Y:S01]  /*a9e0*/  STL [R1+0x1f7c], R42 ;  /* 0x001f7c2a01007387 */ /* 0x0001e20000100800 */
[----:B----4-:R-:W-:Y:S02]  /*a9f0*/  IADD3 R38, P4, R59, R2, RZ ;  /* 0x000000023b267210 */ /* 0x010fe40007f9e0ff */
[----:B-----5:R-:W-:-:S03]  /*aa00*/  LEA.HI.X.SX32 R40, R71, R0, 0x1, P5 ;  /* 0x0000000047287211 */ /* 0x020fc600028f0eff */
[----:B------:R4:W-:Y:S01]  /*aa10*/  STL [R1+0x1fb8], R38 ;  /* 0x001fb82601007387 */ /* 0x0009e20000100800 */
[----:B------:R-:W5:Y:S01]  /*aa20*/  LDC R71, c[0x0][0x238] ;  /* 0x00008e00ff477b82 */ /* 0x000f620000000800 */
[----:B0-----:R-:W-:Y:S02]  /*aa30*/  IADD3 R42, P5, R57, R2, RZ ;  /* 0x00000002392a7210 */ /* 0x001fe40007fbe0ff */
[----:B------:R0:W-:Y:S04]  /*aa40*/  STL [R1+0x1f84], R40 ;  /* 0x001f842801007387 */ /* 0x0001e80000100800 */
[----:B------:R3:W-:Y:S01]  /*aa50*/  STL [R1+0x1fc0], R42 ;  /* 0x001fc02a01007387 */ /* 0x0007e20000100800 */
[----:B----4-:R-:W-:Y:S02]  /*aa60*/  LEA.HI.X.SX32 R38, R69, R0, 0x1, P6 ;  /* 0x0000000045267211 */ /* 0x010fe400030f0eff */
[----:B------:R-:W4:Y:S01]  /*aa70*/  LDC R69, c[0x0][0x238] ;  /* 0x00008e00ff457b82 */ /* 0x000f220000000800 */
[----:B0-----:R-:W-:-:S02]  /*aa80*/  IADD3 R40, P6, R55, R2, RZ ;  /* 0x0000000237287210 */ /* 0x001fc40007fde0ff */
[----:B------:R0:W-:Y:S01]  /*aa90*/  STL [R1+0x1f8c], R38 ;  /* 0x001f8c2601007387 */ /* 0x0001e20000100800 */
[----:B---3--:R-:W-:-:S03]  /*aaa0*/  LEA.HI.X.SX32 R42, R67, R0, 0x1, P0 ;  /* 0x00000000432a7211 */ /* 0x008fc600000f0eff */
[----:B------:R3:W-:Y:S01]  /*aab0*/  STL [R1+0x1fc8], R40 ;  /* 0x001fc82801007387 */ /* 0x0007e20000100800 */
[----:B------:R-:W2:Y:S03]  /*aac0*/  LDC R67, c[0x0][0x238] ;  /* 0x00008e00ff437b82 */ /* 0x000ea60000000800 */
[----:B------:R-:W-:Y:S01]  /*aad0*/  STL [R1+0x1f94], R42 ;  /* 0x001f942a01007387 */ /* 0x000fe20000100800 */
[----:B0-----:R-:W-:Y:S02]  /*aae0*/  IADD3 R38, P0, R53, R2, RZ ;  /* 0x0000000235267210 */ /* 0x001fe40007f1e0ff */
[----:B---3--:R-:W-:-:S03]  /*aaf0*/  LEA.HI.X.SX32 R40, R65, R0, 0x1, P1 ;  /* 0x0000000041287211 */ /* 0x008fc600008f0eff */
[----:B------:R0:W-:Y:S04]  /*ab00*/  STL [R1+0x1fd0], R38 ;  /* 0x001fd02601007387 */ /* 0x0001e80000100800 */
[----:B------:R3:W-:Y:S01]  /*ab10*/  STL [R1+0x1f9c], R40 ;  /* 0x001f9c2801007387 */ /* 0x0007e20000100800 */
[----:B0-----:R-:W-:Y:S02]  /*ab20*/  IADD3 R38, P1, R51, R2, RZ ;  /* 0x0000000233267210 */ /* 0x001fe40007f3e0ff */
[----:B---3--:R-:W-:-:S03]  /*ab30*/  LEA.HI.X.SX32 R40, R63, R0, 0x1, P2 ;  /* 0x000000003f287211 */ /* 0x008fc600010f0eff */
[----:B------:R0:W-:Y:S01]  /*ab40*/  STL [R1+0x1fd8], R38 ;  /* 0x001fd82601007387 */ /* 0x0001e20000100800 */
[----:B------:R-:W-:-:S03]  /*ab50*/  IADD3 R42, P2, R49, R2, RZ ;  /* 0x00000002312a7210 */ /* 0x000fc60007f5e0ff */
[----:B------:R3:W-:Y:S04]  /*ab60*/  STL [R1+0x1fa4], R40 ;  /* 0x001fa42801007387 */ /* 0x0007e80000100800 */
[----:B------:R1:W-:Y:S01]  /*ab70*/  STL [R1+0x1fe0], R42 ;  /* 0x001fe02a01007387 */ /* 0x0003e20000100800 */
[----:B0-----:R-:W-:Y:S02]  /*ab80*/  LEA.HI.X.SX32 R38, R61, R0, 0x1, P3 ;  /* 0x000000003d267211 */ /* 0x001fe400018f0eff */
[----:B---3--:R-:W-:-:S03]  /*ab90*/  IADD3 R40, P3, R47, R2, RZ ;  /* 0x000000022f287210 */ /* 0x008fc60007f7e0ff */
[----:B------:R0:W-:Y:S01]  /*aba0*/  STL [R1+0x1fac], R38 ;  /* 0x001fac2601007387 */ /* 0x0001e20000100800 */
[----:B-1----:R-:W-:-:S03]  /*abb0*/  LEA.HI.X.SX32 R42, R59, R0, 0x1, P4 ;  /* 0x000000003b2a7211 */ /* 0x002fc600020f0eff */
[----:B------:R1:W-:Y:S04]  /*abc0*/  STL [R1+0x1fe8], R40 ;  /* 0x001fe82801007387 */ /* 0x0003e80000100800 */
[----:B------:R3:W-:Y:S01]  /*abd0*/  STL [R1+0x1fb4], R42 ;  /* 0x001fb42a01007387 */ /* 0x0007e20000100800 */
[----:B0-----:R-:W-:Y:S02]  /*abe0*/  IADD3 R38, P4, R45, R2, RZ ;  /* 0x000000022d267210 */ /* 0x001fe40007f9e0ff */
[----:B-1----:R-:W-:-:S03]  /*abf0*/  LEA.HI.X.SX32 R40, R57, R0, 0x1, P5 ;  /* 0x0000000039287211 */ /* 0x002fc600028f0eff */
[----:B------:R0:W-:Y:S01]  /*ac00*/  STL [R1+0x1ff0], R38 ;  /* 0x001ff02601007387 */ /* 0x0001e20000100800 */
[----:B------:R-:W1:Y:S01]  /*ac10*/  LDC R57, c[0x0][0x238] ;  /* 0x00008e00ff397b82 */ /* 0x000e620000000800 */
[----:B---3--:R-:W-:Y:S02]  /*ac20*/  IADD3 R42, P5, R43, R2, RZ ;  /* 0x000000022b2a7210 */ /* 0x008fe40007fbe0ff */
[----:B------:R3:W-:Y:S04]  /*ac30*/  STL [R1+0x1fbc], R40 ;  /* 0x001fbc2801007387 */ /* 0x0007e80000100800 */
[----:B------:R5:W-:Y:S01]  /*ac40*/  STL [R1+0x1ff8], R42 ;  /* 0x001ff82a01007387 */ /* 0x000be20000100800 */
[----:B0-----:R-:W-:Y:S02]  /*ac50*/  LEA.HI.X.SX32 R38, R55, R0, 0x1, P6 ;  /* 0x0000000037267211 */ /* 0x001fe400030f0eff */
[----:B------:R-:W0:Y:S01]  /*ac60*/  LDC R55, c[0x0][0x238] ;  /* 0x00008e00ff377b82 */ /* 0x000e220000000800 */
[----:B---3--:R-:W-:-:S02]  /*ac70*/  IADD3 R40, P6, R41, R2, RZ ;  /* 0x0000000229287210 */ /* 0x008fc40007fde0ff */
[----:B------:R3:W-:Y:S01]  /*ac80*/  STL [R1+0x1fc4], R38 ;  /* 0x001fc42601007387 */ /* 0x0007e20000100800 */
[----:B-----5:R-:W-:-:S03]  /*ac90*/  LEA.HI.X.SX32 R42, R53, R0, 0x1, P0 ;  /* 0x00000000352a7211 */ /* 0x020fc600000f0eff */
[----:B------:R5:W-:Y:S01]  /*aca0*/  STL [R1+0x2000], R40 ;  /* 0x0020002801007387 */ /* 0x000be20000100800 */
[----:B------:R-:W-:Y:S01]  /*acb0*/  LEA.HI.X.SX32 R41, R41, R0, 0x1, P6 ;  /* 0x0000000029297211 */ /* 0x000fe200030f0eff */
[----:B------:R-:W4:Y:S02]  /*acc0*/  LDC R53, c[0x0][0x238] ;  /* 0x00008e00ff357b82 */ /* 0x000f240000000800 */
[----:B------:R2:W-:Y:S01]  /*acd0*/  STL [R1+0x1fcc], R42 ;  /* 0x001fcc2a01007387 */ /* 0x0005e20000100800 */
[----:B---3--:R-:W-:Y:S02]  /*ace0*/  IADD3 R38, P0, R39, R2, RZ ;  /* 0x0000000227267210 */ /* 0x008fe40007f1e0ff */
[----:B-----5:R-:W-:-:S03]  /*acf0*/  LEA.HI.X.SX32 R40, R51, R0, 0x1, P1 ;  /* 0x0000000033287211 */ /* 0x020fc600008f0eff */
[----:B------:R3:W-:Y:S01]  /*ad00*/  STL [R1+0x2008], R38 ;  /* 0x0020082601007387 */ /* 0x0007e20000100800 */
[----:B------:R-:W5:Y:S01]  /*ad10*/  LDC R51, c[0x0][0x238] ;  /* 0x00008e00ff337b82 */ /* 0x000f620000000800 */
[----:B--2---:R-:W-:Y:S02]  /*ad20*/  IADD3 R42, P1, R37, R2, RZ ;  /* 0x00000002252a7210 */ /* 0x004fe40007f3e0ff */
[----:B------:R2:W-:Y:S04]  /*ad30*/  STL [R1+0x1fd4], R40 ;  /* 0x001fd42801007387 */ /* 0x0005e80000100800 */
[----:B------:R1:W-:Y:S01]  /*ad40*/  STL [R1+0x2010], R42 ;  /* 0x0020102a01007387 */ /* 0x0003e20000100800 */
[----:B---3--:R-:W-:Y:S02]  /*ad50*/  LEA.HI.X.SX32 R38, R49, R0, 0x1, P2 ;  /* 0x0000000031267211 */ /* 0x008fe400010f0eff */
[----:B--2---:R-:W-:-:S03]  /*ad60*/  IADD3 R40, P2, R35, R2, RZ ;  /* 0x0000000223287210 */ /* 0x004fc60007f5e0ff */
[----:B------:R2:W-:Y:S01]  /*ad70*/  STL [R1+0x1fdc], R38 ;  /* 0x001fdc2601007387 */ /* 0x0005e20000100800 */
[----:B-1----:R-:W-:-:S03]  /*ad80*/  LEA.HI.X.SX32 R42, R47, R0, 0x1, P3 ;  /* 0x000000002f2a7211 */ /* 0x002fc600018f0eff */
[----:B------:R1:W-:Y:S01]  /*ad90*/  STL [R1+0x2018], R40 ;  /* 0x0020182801007387 */ /* 0x0003e20000100800 */
[----:B------:R-:W-:-:S03]  /*ada0*/  LEA.HI.X.SX32 R35, R35, R0, 0x1, P2 ;  /* 0x0000000023237211 */ /* 0x000fc600010f0eff */
        /* <DEDUP_REMOVED lines=10> */
[----:B------:R-:W-:-:S03]  /*ae50*/  LEA.HI.X.SX32 R30, R30, R0, 0x1, P5 ;  /* 0x000000001e1e7211 */ /* 0x000fc600028f0eff */
[----:B------:R2:W-:Y:S01]  /*ae60*/  STL [R1+0x2030], R40 ;  /* 0x0020302801007387 */ /* 0x0005e20000100800 */
[----:B---3--:R-:W3:Y:S03]  /*ae70*/  LDC R42, c[0x0][0x238] ;  /* 0x00008e00ff2a7b82 */ /* 0x008ee60000000800 */
[----:B------:R-:W-:Y:S01]  /*ae80*/  STL [R1+0x1ffc], R41 ;  /* 0x001ffc2901007387 */ /* 0x000fe20000100800 */
[----:B-1----:R-:W-:Y:S02]  /*ae90*/  IADD3 R38, P6, R28, R2, RZ ;  /* 0x000000021c267210 */ /* 0x002fe40007fde0ff */
[----:B--2---:R-:W-:-:S03]  /*aea0*/  LEA.HI.X.SX32 R40, R39, R0, 0x1, P0 ;  /* 0x0000000027287211 */ /* 0x004fc600000f0eff */
[----:B------:R1:W-:Y:S01]  /*aeb0*/  STL [R1+0x2038], R38 ;  /* 0x0020382601007387 */ /* 0x0003e20000100800 */
[----:B------:R-:W-:-:S03]  /*aec0*/  IADD3 R39, P0, R26, R2, RZ ;  /* 0x000000021a277210 */ /* 0x000fc60007f1e0ff */
[----:B------:R2:W-:Y:S04]  /*aed0*/  STL [R1+0x2004], R40 ;  /* 0x0020042801007387 */ /* 0x0005e80000100800 */
[----:B------:R-:W-:Y:S01]  /*aee0*/  STL [R1+0x2040], R39 ;  /* 0x0020402701007387 */ /* 0x000fe20000100800 */
[----:B-1----:R-:W-:Y:S02]  /*aef0*/  LEA.HI.X.SX32 R38, R37, R0, 0x1, P1 ;  /* 0x0000000025267211 */ /* 0x002fe400008f0eff */
[C---:B------:R-:W-:Y:S01]  /*af00*/  IADD3 R37, P1, R24.reuse, R2, RZ ;  /* 0x0000000218257210 */ /* 0x040fe20007f3e0ff */
[----:B--2---:R-:W1:Y:S02]  /*af10*/  LDC R40, c[0x0][0x238] ;  /* 0x00008e00ff287b82 */ /* 0x004e640000000800 */
[----:B------:R2:W-:Y:S01]  /*af20*/  STL [R1+0x200c], R38 ;  /* 0x00200c2601007387 */ /* 0x0005e20000100800 */
[----:B------:R-:W-:-:S03]  /*af30*/  LEA.HI.X.SX32 R24, R24, R0, 0x1, P1 ;  /* 0x0000000018187211 */ /* 0x000fc600008f0eff */
[----:B------:R0:W-:Y:S04]  /*af40*/  STL [R1+0x2048], R37 ;  /* 0x0020482501007387 */ /* 0x0001e80000100800 */
[----:B------:R4:W-:Y:S01]  /*af50*/  STL [R1+0x2014], R35 ;  /* 0x0020142301007387 */ /* 0x0009e20000100800 */
[----:B--2---:R-:W-:Y:S02]  /*af60*/  IADD3 R38, P2, R22, R2, RZ ;  /* 0x0000000216267210 */ /* 0x004fe40007f5e0ff */
[----:B0-----:R-:W-:-:S03]  /*af70*/  LEA.HI.X.SX32 R37, R33, R0, 0x1, P3 ;  /* 0x0000000021257211 */ /* 0x001fc600018f0eff */
[----:B------:R0:W-:Y:S01]  /*af80*/  STL [R1+0x2050], R38 ;  /* 0x0020502601007387 */ /* 0x0001e20000100800 */
[----:B------:R-:W-:Y:S02]  /*af90*/  LEA.HI.X.SX32 R33, R31, R0, 0x1, P4 ;  /* 0x000000001f217211 */ /* 0x000fe400020f0eff */
[-C--:B----4-:R-:W-:Y:S01]  /*afa0*/  IADD3 R35, P3, R20, R2.reuse, RZ ;  /* 0x0000000214237210 */ /* 0x090fe20007f7e0ff */
[----:B------:R-:W-:Y:S01]  /*afb0*/  STL [R1+0x201c], R37 ;  /* 0x00201c2501007387 */ /* 0x000fe20000100800 */
[----:B------:R-:W-:-:S03]  /*afc0*/  IADD3 R31, P4, R18, R2, RZ ;  /* 0x00000002121f7210 */ /* 0x000fc60007f9e0ff */
[----:B------:R2:W-:Y:S01]  /*afd0*/  STL [R1+0x2058], R35 ;  /* 0x0020582301007387 */ /* 0x0005e20000100800 */
[----:B------:R-:W-:Y:S01]  /*afe0*/  LEA.HI.X.SX32 R18, R18, R0, 0x1, P4 ;  /* 0x0000000012127211 */ /* 0x000fe200020f0eff */
[----:B0-----:R-:W0:Y:S02]  /*aff0*/  LDC R38, c[0x0][0x238] ;  /* 0x00008e00ff267b82 */ /* 0x001e240000000800 */
[----:B------:R4:W-:Y:S04]  /*b000*/  STL [R1+0x2024], R33 ;  /* 0x0020242101007387 */ /* 0x0009e80000100800 */
[----:B------:R5:W-:Y:S02]  /*b010*/  STL [R1+0x2060], R31 ;  /* 0x0020601f01007387 */ /* 0x000be40000100800 */
[----:B--2---:R-:W2:Y:S02]  /*b020*/  LDC R35, c[0x0][0x238] ;  /* 0x00008e00ff237b82 */ /* 0x004ea40000000800 */
[----:B------:R3:W-:Y:S01]  /*b030*/  STL [R1+0x202c], R30 ;  /* 0x00202c1e01007387 */ /* 0x0007e20000100800 */
[----:B----4-:R-:W-:-:S02]  /*b040*/  IADD3 R33, P5, R16, R2, RZ ;  /* 0x0000000210217210 */ /* 0x010fc40007fbe0ff */
[----:B-----5:R-:W-:-:S03]  /*b050*/  LEA.HI.X.SX32 R31, R28, R0, 0x1, P6 ;  /* 0x000000001c1f7211 */ /* 0x020fc600030f0eff */
[----:B------:R4:W-:Y:S01]  /*b060*/  STL [R1+0x2068], R33 ;  /* 0x0020682101007387 */ /* 0x0009e20000100800 */
[----:B------:R-:W-:Y:S01]  /*b070*/  LEA.HI.X.SX32 R28, R26, R0, 0x1, P0 ;  /* 0x000000001a1c7211 */ /* 0x000fe200000f0eff */
[----:B------:R-:W5:Y:S01]  /*b080*/  LDC R37, c[0x0][0x238] ;  /* 0x00008e00ff257b82 */ /* 0x000f620000000800 */
[-C--:B---3--:R-:W-:Y:S01]  /*b090*/  IADD3 R30, P6, R14, R2.reuse, RZ ;  /* 0x000000020e1e7210 */ /* 0x088fe20007fde0ff */
[----:B------:R-:W-:Y:S01]  /*b0a0*/  STL [R1+0x2034], R31 ;  /* 0x0020341f01007387 */ /* 0x000fe20000100800 */
[----:B------:R-:W-:-:S03]  /*b0b0*/  IADD3 R26, P0, R12, R2, RZ ;  /* 0x000000020c1a7210 */ /* 0x000fc60007f1e0ff */
[----:B------:R3:W-:Y:S01]  /*b0c0*/  STL [R1+0x2070], R30 ;  /* 0x0020701e01007387 */ /* 0x0007e20000100800 */
[----:B------:R-:W-:Y:S01]  /*b0d0*/  LEA.HI.X.SX32 R12, R12, R0, 0x1, P0 ;  /* 0x000000000c0c7211 */ /* 0x000fe200000f0eff */
[----:B----4-:R-:W4:Y:S02]  /*b0e0*/  LDC R33, c[0x0][0x238] ;  /* 0x00008e00ff217b82 */ /* 0x010f240000000800 */
[----:B------:R1:W-:Y:S04]  /*b0f0*/  STL [R1+0x203c], R28 ;  /* 0x00203c1c01007387 */ /* 0x0003e80000100800 */
[----:B------:R1:W-:Y:S02]  /*b100*/  STL [R1+0x2078], R26 ;  /* 0x0020781a01007387 */ /* 0x0003e40000100800 */
[----:B---3--:R-:W3:Y:S02]  /*b110*/  LDC R30, c[0x0][0x238] ;  /* 0x00008e00ff1e7b82 */ /* 0x008ee40000000800 */
[----:B------:R0:W-:Y:S01]  /*b120*/  STL [R1+0x2044], R24 ;  /* 0x0020441801007387 */ /* 0x0001e20000100800 */
[----:B-1----:R-:W-:-:S02]  /*b130*/  IADD3 R28, P1, R10, R2, RZ ;  /* 0x000000020a1c7210 */ /* 0x002fc40007f3e0ff */
[----:B------:R-:W-:-:S03]  /*b140*/  LEA.HI.X.SX32 R26, R22, R0, 0x1, P2 ;  /* 0x00000000161a7211 */ /* 0x000fc600010f0eff */
[----:B------:R1:W-:Y:S01]  /*b150*/  STL [R1+0x2080], R28 ;  /* 0x0020801c01007387 */ /* 0x0003e20000100800 */
[----:B------:R-:W-:Y:S01]  /*b160*/  LEA.HI.X.SX32 R22, R20, R0, 0x1, P3 ;  /* 0x0000000014167211 */ /* 0x000fe200018f0eff */
[----:B------:R-:W2:Y:S01]  /*b170*/  LDC R31, c[0x0][0x238] ;  /* 0x00008e00ff1f7b82 */ /* 0x000ea20000000800 */
[-C--:B0-----:R-:W-:Y:S01]  /*b180*/  IADD3 R24, P2, R8, R2.reuse, RZ ;  /* 0x0000000208187210 */ /* 0x081fe20007f5e0ff */
[----:B------:R-:W-:Y:S01]  /*b190*/  STL [R1+0x204c], R26 ;  /* 0x00204c1a01007387 */ /* 0x000fe20000100800 */
[----:B------:R-:W-:-:S03]  /*b1a0*/  IADD3 R20, P3, R6, R2, RZ ;  /* 0x0000000206147210 */ /* 0x000fc60007f7e0ff */
[----:B------:R0:W-:Y:S01]  /*b1b0*/  STL [R1+0x2088], R24 ;  /* 0x0020881801007387 */ /* 0x0001e20000100800 */
[----:B------:R-:W-:Y:S01]  /*b1c0*/  LEA.HI.X.SX32 R6, R6, R0, 0x1, P3 ;  /* 0x0000000006067211 */ /* 0x000fe200018f0eff */
[----:B-1----:R-:W1:Y:S02]  /*b1d0*/  LDC R28, c[0x0][0x238] ;  /* 0x00008e00ff1c7b82 */ /* 0x002e640000000800 */
[----:B------:R5:W-:Y:S04]  /*b1e0*/  STL [R1+0x2054], R22 ;  /* 0x0020541601007387 */ /* 0x000be80000100800 */
[----:B------:R5:W-:Y:S02]  /*b1f0*/  STL [R1+0x2090], R20 ;  /* 0x0020901401007387 */ /* 0x000be40000100800 */
[----:B0-----:R-:W0:Y:S02]  /*b200*/  LDC R24, c[0x0][0x238] ;  /* 0x00008e00ff187b82 */ /* 0x001e240000000800 */
[----:B------:R4:W-:Y:S01]  /*b210*/  STL [R1+0x205c], R18 ;  /* 0x00205c1201007387 */ /* 0x0009e20000100800 */
[----:B-----5:R-:W-:-:S02]  /*b220*/  IADD3 R22, P4, R3, R2, RZ ;  /* 0x0000000203167210 */ /* 0x020fc40007f9e0ff */
[----:B------:R-:W-:-:S03]  /*b230*/  LEA.HI.X.SX32 R20, R16, R0, 0x1, P5 ;  /* 0x0000000010147211 */ /* 0x000fc600028f0eff */
[----:B------:R5:W-:Y:S01]  /*b240*/  STL [R1+0x2098], R22 ;  /* 0x0020981601007387 */ /* 0x000be20000100800 */
[----:B------:R-:W-:Y:S01]  /*b250*/  LEA.HI.X.SX32 R16, R14, R0, 0x1, P6 ;  /* 0x000000000e107211 */ /* 0x000fe200030f0eff */
[----:B------:R-:W3:Y:S01]  /*b260*/  LDC R26, c[0x0][0x238] ;  /* 0x00008e00ff1a7b82 */ /* 0x000ee20000000800 */
[-C--:B----4-:R-:W-:Y:S01]  /*b270*/  IADD3 R18, P5, R5, R2.reuse, RZ ;  /* 0x0000000205127210 */ /* 0x090fe20007fbe0ff */
[----:B------:R-:W-:Y:S01]  /*b280*/  STL [R1+0x2064], R20 ;  /* 0x0020641401007387 */ /* 0x000fe20000100800 */
[----:B------:R-:W-:Y:S02]  /*b290*/  IADD3 R14, P6, R7, R2, RZ ;  /* 0x00000002070e7210 */ /* 0x000fe40007fde0ff */
[----:B------:R-:W-:Y:S01]  /*b2a0*/  LEA.HI.X.SX32 R5, R5, R0, 0x1, P5 ;  /* 0x0000000005057211 */ /* 0x000fe200028f0eff */
[----:B------:R4:W-:Y:S02]  /*b2b0*/  STL [R1+0x20a0], R18 ;  /* 0x0020a01201007387 */ /* 0x0009e40000100800 */
[----:B-----5:R-:W5:Y:S02]  /*b2c0*/  LDC R22, c[0x0][0x238] ;  /* 0x00008e00ff167b82 */ /* 0x020f640000000800 */
[----:B------:R2:W-:Y:S04]  /*b2d0*/  STL [R1+0x206c], R16 ;  /* 0x00206c1001007387 */ /* 0x0005e80000100800 */
[----:B------:R2:W-:Y:S02]  /*b2e0*/  STL [R1+0x20a8], R14 ;  /* 0x0020a80e01007387 */ /* 0x0005e40000100800 */
[----:B----4-:R-:W4:Y:S02]  /*b2f0*/  LDC R18, c[0x0][0x238] ;  /* 0x00008e00ff127b82 */ /* 0x010f240000000800 */
[----:B------:R1:W-:Y:S01]  /*b300*/  STL [R1+0x2074], R12 ;  /* 0x0020740c01007387 */ /* 0x0003e20000100800 */
[----:B--2---:R-:W-:-:S02]  /*b310*/  IADD3 R16, P0, R9, R2, RZ ;  /* 0x0000000209107210 */ /* 0x004fc40007f1e0ff */
[----:B------:R-:W-:-:S03]  /*b320*/  LEA.HI.X.SX32 R14, R10, R0, 0x1, P1 ;  /* 0x000000000a0e7211 */ /* 0x000fc600008f0eff */
[----:B------:R2:W-:Y:S01]  /*b330*/  STL [R1+0x20b0], R16 ;  /* 0x0020b01001007387 */ /* 0x0005e20000100800 */
[----:B------:R-:W-:Y:S01]  /*b340*/  LEA.HI.X.SX32 R10, R8, R0, 0x1, P2 ;  /* 0x00000000080a7211 */ /* 0x000fe200010f0eff */
[----:B------:R-:W4:Y:S01]  /*b350*/  LDC R20, c[0x0][0x238] ;  /* 0x00008e00ff147b82 */ /* 0x000f220000000800 */
[-C--:B-1----:R-:W-:Y:S01]  /*b360*/  IADD3 R12, P1, R11, R2.reuse, RZ ;  /* 0x000000020b0c7210 */ /* 0x082fe20007f3e0ff */
[----:B------:R-:W-:Y:S01]  /*b370*/  STL [R1+0x207c], R14 ;  /* 0x00207c0e01007387 */ /* 0x000fe20000100800 */
[----:B------:R-:W-:-:S03]  /*b380*/  IADD3 R8, P2, R13, R2, RZ ;  /* 0x000000020d087210 */ /* 0x000fc60007f5e0ff */
[----:B------:R1:W-:Y:S02]  /*b390*/  STL [R1+0x20b8], R12 ;  /* 0x0020b80c01007387 */ /* 0x0003e40000100800 */
[----:B--2---:R-:W5:Y:S02]  /*b3a0*/  LDC R16, c[0x0][0x238] ;  /* 0x00008e00ff107b82 */ /* 0x004f640000000800 */
[----:B------:R2:W-:Y:S04]  /*b3b0*/  STL [R1+0x2084], R10 ;  /* 0x0020840a01007387 */ /* 0x0005e80000100800 */
[----:B------:R0:W-:Y:S02]  /*b3c0*/  STL [R1+0x20e0], R8 ;  /* 0x0020e00801007387 */ /* 0x0001e40000100800 */
[----:B-1----:R-:W3:Y:S02]  /*b3d0*/  LDC R12, c[0x0][0x238] ;  /* 0x00008e00ff0c7b82 */ /* 0x002ee40000000800 */
[----:B------:R1:W-:Y:S01]  /*b3e0*/  STL [R1+0x208c], R6 ;  /* 0x00208c0601007387 */ /* 0x0003e20000100800 */
[----:B--2---:R-:W-:-:S02]  /*b3f0*/  LOP3.LUT R10, R32, 0x20, RZ, 0x3c, !PT ;  /* 0x00000020200a7812 */ /* 0x004fc400078e3cff */
[----:B0-----:R-:W-:-:S03]  /*b400*/  IADD3 R8, P3, R15, R2, RZ ;  /* 0x000000020f087210 */ /* 0x001fc60007f7e0ff */
[----:B------:R-:W0:Y:S01]  /*b410*/  LDC R14, c[0x0][0x238] ;  /* 0x00008e00ff0e7b82 */ /* 0x000e220000000800 */
[----:B------:R-:W-:Y:S01]  /*b420*/  IMAD.IADD R10, R247, 0x1, R10 ;  /* 0x00000001f70a7824 */ /* 0x000fe200078e020a */
[----:B-1----:R-:W-:Y:S01]  /*b430*/  LEA.HI.X.SX32 R6, R3, R0, 0x1, P4 ;  /* 0x0000000003067211 */ /* 0x002fe200020f0eff */
[----:B------:R1:W-:Y:S01]  /*b440*/  STL [R1+0x20e8], R8 ;  /* 0x0020e80801007387 */ /* 0x0003e20000100800 */
[----:B------:R-:W-:-:S03]  /*b450*/  IADD3 R3, P4, R17, R2, RZ ;  /* 0x0000000211037210 */ /* 0x000fc60007f9e0ff */
[----:B------:R2:W-:Y:S04]  /*b460*/  STL [R1+0x2094], R6 ;  /* 0x0020940601007387 */ /* 0x0005e80000100800 */
[----:B------:R4:W-:Y:S01]  /*b470*/  STL [R1+0x20ec], R3 ;  /* 0x0020ec0301007387 */ /* 0x0009e20000100800 */
[----:B-1----:R-:W-:-:S03]  /*b480*/  LOP3.LUT R8, R32, 0x40, RZ, 0x3c, !PT ;  /* 0x0000004020087812 */ /* 0x002fc600078e3cff */
[----:B------:R1:W-:Y:S01]  /*b490*/  STL [R1+0x209c], R5 ;  /* 0x00209c0501007387 */ /* 0x0003e20000100800 */
[----:B--2---:R-:W-:Y:S01]  /*b4a0*/  IADD3 R6, P5, R19, R2, RZ ;  /* 0x0000000213067210 */ /* 0x004fe20007fbe0ff */
[----:B------:R-:W-:Y:S01]  /*b4b0*/  IMAD.IADD R8, R247, 0x1, R8 ;  /* 0x00000001f7087824 */ /* 0x000fe200078e0208 */
[----:B----4-:R-:W-:-:S03]  /*b4c0*/  LEA.HI.X.SX32 R3, R7, R0, 0x1, P6 ;  /* 0x0000000007037211 */ /* 0x010fc600030f0eff */
[----:B------:R2:W-:Y:S01]  /*b4d0*/  STL [R1+0x20f0], R6 ;  /* 0x0020f00601007387 */ /* 0x0005e20000100800 */
[C---:B------:R-:W-:Y:S02]  /*b4e0*/  LOP3.LUT R7, R32.reuse, 0x50, RZ, 0x3c, !PT ;  /* 0x0000005020077812 */ /* 0x040fe400078e3cff */
[----:B-1----:R-:W-:Y:S01]  /*b4f0*/  IADD3 R5, P6, R21, R2, RZ ;  /* 0x0000000215057210 */ /* 0x002fe20007fde0ff */
[----:B------:R1:W-:Y:S02]  /*b500*/  STL [R1+0x20a4], R3 ;  /* 0x0020a40301007387 */ /* 0x0003e40000100800 */
[----:B------:R-:W-:Y:S02]  /*b510*/  IMAD.IADD R7, R247, 0x1, R7 ;  /* 0x00000001f7077824 */ /* 0x000fe400078e0207 */
[----:B------:R4:W-:Y:S01]  /*b520*/  STL [R1+0x20f4], R5 ;  /* 0x0020f40501007387 */ /* 0x0009e20000100800 */
[----:B--2---:R-:W-:Y:S02]  /*b530*/  LEA.HI.X.SX32 R6, R9, R0, 0x1, P0 ;  /* 0x0000000009067211 */ /* 0x004fe400000f0eff */
[----:B------:R-:W-:-:S02]  /*b540*/  LOP3.LUT R9, R32, 0x30, RZ, 0x3c, !PT ;  /* 0x0000003020097812 */ /* 0x000fc400078e3cff */
[----:B-1----:R-:W-:Y:S01]  /*b550*/  IADD3 R3, P0, R23, R2, RZ ;  /* 0x0000000217037210 */ /* 0x002fe20007f1e0ff */
[----:B------:R1:W-:Y:S02]  /*b560*/  STL [R1+0x20ac], R6 ;  /* 0x0020ac0601007387 */ /* 0x0003e40000100800 */
[----:B------:R-:W-:Y:S01]  /*b570*/  IMAD.IADD R9, R247, 0x1, R9 ;  /* 0x00000001f7097824 */ /* 0x000fe200078e0209 */
[----:B----4-:R-:W-:Y:S01]  /*b580*/  LEA.HI.X.SX32 R5, R11, R0, 0x1, P1 ;  /* 0x000000000b057211 */ /* 0x010fe200008f0eff */
[----:B------:R2:W-:Y:S01]  /*b590*/  STL [R1+0x20f8], R3 ;  /* 0x0020f80301007387 */ /* 0x0005e20000100800 */
[----:B------:R-:W-:-:S03]  /*b5a0*/  LOP3.LUT R11, R32, 0x10, RZ, 0x3c, !PT ;  /* 0x00000010200b7812 */ /* 0x000fc600078e3cff */
[----:B------:R4:W-:Y:S01]  /*b5b0*/  STL [R1+0x20b4], R5 ;  /* 0x0020b40501007387 */ /* 0x0009e20000100800 */
[----:B-1----:R-:W-:Y:S01]  /*b5c0*/  IADD3 R6, P1, R25, R2, RZ ;  /* 0x0000000219067210 */ /* 0x002fe20007f3e0ff */
[----:B------:R-:W-:Y:S01]  /*b5d0*/  IMAD.IADD R11, R247, 0x1, R11 ;  /* 0x00000001f70b7824 */ /* 0x000fe200078e020b */
[----:B--2---:R-:W-:-:S03]  /*b5e0*/  LEA.HI.X.SX32 R3, R13, R0, 0x1, P2 ;  /* 0x000000000d037211 */ /* 0x004fc600010f0eff */
[----:B------:R1:W-:Y:S01]  /*b5f0*/  STL [R1+0x20fc], R6 ;  /* 0x0020fc0601007387 */ /* 0x0003e20000100800 */
[----:B------:R-:W2:Y:S01]  /*b600*/  LDC R13, c[0x0][0x238] ;  /* 0x00008e00ff0d7b82 */ /* 0x000ea20000000800 */
[----:B----4-:R-:W-:Y:S02]  /*b610*/  IADD3 R5, P2, R27, R2, RZ ;  /* 0x000000021b057210 */ /* 0x010fe40007f5e0ff */
[----:B------:R4:W-:Y:S04]  /*b620*/  STL [R1+0x20dc], R3 ;  /* 0x0020dc0301007387 */ /* 0x0009e80000100800 */
[----:B------:R5:W-:Y:S01]  /*b630*/  STL [R1+0x2100], R5 ;  /* 0x0021000501007387 */ /* 0x000be20000100800 */
[----:B-1----:R-:W-:Y:S02]  /*b640*/  LEA.HI.X.SX32 R6, R15, R0, 0x1, P3 ;  /* 0x000000000f067211 */ /* 0x002fe400018f0eff */
[----:B------:R-:W1:Y:S01]  /*b650*/  LDC R15, c[0x0][0x238] ;  /* 0x00008e00ff0f7b82 */ /* 0x000e620000000800 */
[----:B----4-:R-:W-:-:S02]  /*b660*/  IADD3 R3, P3, R29, R2, RZ ;  /* 0x000000021d037210 */ /* 0x010fc40007f7e0ff */
[----:B------:R4:W-:Y:S01]  /*b670*/  STL [R1+0x20e4], R6 ;  /* 0x0020e40601007387 */ /* 0x0009e20000100800 */
[-C--:B------:R-:W-:Y:S02]  /*b680*/  LEA.HI.X.SX32 R2, R19, R0.reuse, 0x1, P5 ;  /* 0x0000000013027211 */ /* 0x080fe400028f0eff */
[----:B-----5:R-:W-:Y:S01]  /*b690*/  LEA.HI.X.SX32 R5, R17, R0, 0x1, P4 ;  /* 0x0000000011057211 */ /* 0x020fe200020f0eff */
[----:B------:R5:W-:Y:S01]  /*b6a0*/  STL [R1+0x20d8], R3 ;  /* 0x0020d80301007387 */ /* 0x000be20000100800 */
[----:B------:R-:W3:Y:S03]  /*b6b0*/  LDC R17, c[0x0][0x238] ;  /* 0x00008e00ff117b82 */ /* 0x000ee60000000800 */
[----:B------:R0:W-:Y:S01]  /*b6c0*/  STL [R1+0x20bc], R5 ;  /* 0x0020bc0501007387 */ /* 0x0001e20000100800 */
[----:B----4-:R-:W-:-:S03]  /*b6d0*/  LOP3.LUT R6, R32, 0x60, RZ, 0x3c, !PT ;  /* 0x0000006020067812 */ /* 0x010fc600078e3cff */
[----:B------:R4:W-:Y:S01]  /*b6e0*/  STL [R1+0x20c4], R2 ;  /* 0x0020c40201007387 */ /* 0x0009e20000100800 */
[----:B------:R-:W1:Y:S01]  /*b6f0*/  LDC R19, c[0x0][0x238] ;  /* 0x00008e00ff137b82 */ /* 0x000e620000000800 */
[-C--:B-----5:R-:W-:Y:S01]  /*b700*/  LEA.HI.X.SX32 R3, R21, R0.reuse, 0x1, P6 ;  /* 0x0000000015037211 */ /* 0x0a0fe200030f0eff */
[----:B------:R-:W-:Y:S01]  /*b710*/  IMAD.IADD R6, R247, 0x1, R6 ;  /* 0x00000001f7067824 */ /* 0x000fe200078e0206 */
[----:B0-----:R-:W-:-:S03]  /*b720*/  LEA.HI.X.SX32 R5, R23, R0, 0x1, P0 ;  /* 0x0000000017057211 */ /* 0x001fc600000f0eff */
[----:B------:R0:W-:Y:S02]  /*b730*/  STL [R1+0x20c8], R3 ;  /* 0x0020c80301007387 */ /* 0x0001e40000100800 */
[----:B------:R-:W3:Y:S01]  /*b740*/  LDC R21, c[0x0][0x238] ;  /* 0x00008e00ff157b82 */ /* 0x000ee20000000800 */
[-C--:B----4-:R-:W-:Y:S01]  /*b750*/  LEA.HI.X.SX32 R2, R25, R0.reuse, 0x1, P1 ;  /* 0x0000000019027211 */ /* 0x090fe200008f0eff */
[----:B------:R4:W-:Y:S04]  /*b760*/  STL [R1+0x20cc], R5 ;  /* 0x0020cc0501007387 */ /* 0x0009e80000100800 */
[----:B------:R5:W-:Y:S01]  /*b770*/  STL [R1+0x20d0], R2 ;  /* 0x0020d00201007387 */ /* 0x000be20000100800 */
[-C--:B0-----:R-:W-:Y:S01]  /*b780*/  LEA.HI.X.SX32 R3, R27, R0.reuse, 0x1, P2 ;  /* 0x000000001b037211 */ /* 0x081fe200010f0eff */
[----:B------:R-:W1:Y:S01]  /*b790*/  LDC R23, c[0x0][0x238] ;  /* 0x00008e00ff177b82 */ /* 0x000e620000000800 */
[----:B------:R-:W-:-:S02]  /*b7a0*/  LEA.HI.X.SX32 R0, R29, R0, 0x1, P3 ;  /* 0x000000001d007211 */ /* 0x000fc400018f0eff */
[----:B----4-:R-:W-:Y:S01]  /*b7b0*/  LOP3.LUT R5, R32, 0x70, RZ, 0x3c, !PT ;  /* 0x0000007020057812 */ /* 0x010fe200078e3cff */
[----:B------:R0:W-:Y:S01]  /*b7c0*/  STL [R1+0x20d4], R3 ;  /* 0x0020d40301007387 */ /* 0x0001e20000100800 */
[----:B-----5:R-:W-:-:S03]  /*b7d0*/  IMAD.SHL.U32 R2, R36, 0x10, RZ ;  /* 0x0000001024027824 */ /* 0x020fc600078e00ff */
[----:B------:R4:W-:Y:S01]  /*b7e0*/  STL [R1+0x20c0], R0 ;  /* 0x0020c00001007387 */ /* 0x0009e20000100800 */
[----:B------:R-:W2:Y:S01]  /*b7f0*/  LDC R25, c[0x0][0x238] ;  /* 0x00008e00ff197b82 */ /* 0x000ea20000000800 */
[----:B------:R-:W-:Y:S02]  /*b800*/  IMAD.IADD R5, R247, 0x1, R5 ;  /* 0x00000001f7057824 */ /* 0x000fe400078e0205 */
[----:B------:R5:W-:Y:S05]  /*b810*/  STL [R1+0x2224], R2 ;  /* 0x0022240201007387 */ /* 0x000bea0000100800 */
[----:B0-----:R-:W0:Y:S01]  /*b820*/  LDC R3, c[0x0][0x238] ;  /* 0x00008e00ff037b82 */ /* 0x001e220000000800 */
[----:B----4-:R-:W-:Y:S01]  /*b830*/  LOP3.LUT R0, R2, 0x70, RZ, 0xc0, !PT ;  /* 0x0000007002007812 */ /* 0x010fe200078ec0ff */
[----:B-----5:R-:W-:-:S04]  /*b840*/  IMAD.IADD R2, R32, 0x1, R247 ;  /* 0x0000000120027824 */ /* 0x020fc800078e02f7 */
[----:B------:R-:W-:Y:S02]  /*b850*/  IMAD R0, R32, 0x80, R0 ;  /* 0x0000008020007824 */ /* 0x000fe400078e0200 */
[----:B------:R-:W4:Y:S01]  /*b860*/  LDC R27, c[0x0][0x238] ;  /* 0x00008e00ff1b7b82 */ /* 0x000f220000000800 */
[----:B------:R5:W-:Y:S04]  /*b870*/  STL [R1+0x2218], R2 ;  /* 0x0022180201007387 */ /* 0x000be80000100800 */
[----:B------:R-:W-:Y:S03]  /*b880*/  STL [R1+0xd04], RZ ;  /* 0x000d04ff01007387 */ /* 0x000fe60000100800 */
[----:B------:R-:W1:Y:S01]  /*b890*/  LDC R29, c[0x0][0x238] ;  /* 0x00008e00ff1d7b82 */ /* 0x000e620000000800 */
[----:B------:R-:W-:Y:S04]  /*b8a0*/  STL [R1+0x400], RZ ;  /* 0x000400ff01007387 */ /* 0x000fe80000100800 */
[----:B------:R-:W-:Y:S03]  /*b8b0*/  STL [R1+0x404], RZ ;  /* 0x000404ff01007387 */ /* 0x000fe60000100800 */
[----:B------:R-:W1:Y:S01]  /*b8c0*/  LDC R32, c[0x0][0x238] ;  /* 0x00008e00ff207b82 */ /* 0x000e620000000800 */
[----:B------:R-:W-:Y:S04]  /*b8d0*/  STL [R1+0x408], RZ ;  /* 0x000408ff01007387 */ /* 0x000fe80000100800 */
[----:B------:R-:W-:Y:S03]  /*b8e0*/  STL [R1+0x40c], RZ ;  /* 0x00040cff01007387 */ /* 0x000fe60000100800 */
[----:B------:R-:W1:Y:S01]  /*b8f0*/  LDC R36, c[0x0][0x238] ;  /* 0x00008e00ff247b82 */ /* 0x000e620000000800 */
[----:B------:R-:W-:Y:S04]  /*b900*/  STL [R1+0x410], RZ ;  /* 0x000410ff01007387 */ /* 0x000fe80000100800 */
        /* <DEDUP_REMOVED lines=251> */
[----:B------:R-:W-:Y:S04]  /*c8c0*/  STL [R1], RZ ;  /* 0x000000ff01007387 */ /* 0x000fe80000100800 */
        /* <DEDUP_REMOVED lines=62> */
[----:B------:R-:W-:Y:S01]  /*ccb0*/  STL [R1+0xfc], RZ ;  /* 0x0000fcff01007387 */ /* 0x000fe20000100800 */
[----:B------:R-:W-:Y:S01]  /*ccc0*/  IMAD R16, R22, 0x41, RZ ;  /* 0x0000004116107824 */ /* 0x000fe200078e02ff */
[----:B------:R-:W-:Y:S01]  /*ccd0*/  SHF.R.S32.HI R22, RZ, 0x7, R34 ;  /* 0x00000007ff167819 */ /* 0x000fe20000011422 */
[----:B---3--:R-:W-:Y:S01]  /*cce0*/  IMAD R17, R21, 0x42, RZ ;  /* 0x0000004215117824 */ /* 0x008fe200078e02ff */
[----:B------:R-:W3:Y:S01]  /*ccf0*/  LDC R122, c[0x0][0x238] ;  /* 0x00008e00ff7a7b82 */ /* 0x000ee20000000800 */
[C---:B0-----:R-:W-:Y:S01]  /*cd00*/  IMAD R39, R3.reuse, 0x7f, RZ ;  /* 0x0000007f03277824 */ /* 0x041fe200078e02ff */
[----:B------:R-:W-:Y:S01]  /*cd10*/  SHF.R.S32.HI R140, RZ, 0x1f, R16 ;  /* 0x0000001fff8c7819 */ /* 0x000fe20000011410 */
[----:B------:R0:W-:Y:S01]  /*cd20*/  STL [R1+0x2220], R22 ;  /* 0x0022201601007387 */ /* 0x0001e20000100800 */
[----:B------:R-:W-:Y:S01]  /*cd30*/  SHF.R.S32.HI R138, RZ, 0x1f, R17 ;  /* 0x0000001fff8a7819 */ /* 0x000fe20000011411 */
[C---:B------:R-:W-:Y:S01]  /*cd40*/  IMAD R41, R3.reuse, 0x7e, RZ ;  /* 0x0000007e03297824 */ /* 0x040fe200078e02ff */
[----:B------:R-:W-:Y:S01]  /*cd50*/  UIADD3.64 UR14, UR4, 0x1fe, URZ ;  /* 0x000001fe040e7897 */ /* 0x000fe2000fffe03f */
[----:B------:R-:W3:Y:S01]  /*cd60*/  LDL R17, [R1+0xd28] ;  /* 0x000d280001117983 */ /* 0x000ee20000100800 */
[----:B------:R-:W-:-:S02]  /*cd70*/  IMAD R43, R3, 0x7d, RZ ;  /* 0x0000007d032b7824 */ /* 0x000fc400078e02ff */
[C---:B------:R-:W-:Y:S02]  /*cd80*/  IMAD R45, R3.reuse, 0x7c, RZ ;  /* 0x0000007c032d7824 */ /* 0x040fe400078e02ff */
[C---:B------:R-:W-:Y:S02]  /*cd90*/  IMAD R47, R3.reuse, 0x7b, RZ ;  /* 0x0000007b032f7824 */ /* 0x040fe400078e02ff */
[C---:B------:R-:W-:Y:S02]  /*cda0*/  IMAD R49, R3.reuse, 0x7a, RZ ;  /* 0x0000007a03317824 */ /* 0x040fe400078e02ff */
[C---:B------:R-:W-:Y:S02]  /*cdb0*/  IMAD R52, R3.reuse, 0x79, RZ ;  /* 0x0000007903347824 */ /* 0x040fe400078e02ff */
[C---:B------:R-:W-:Y:S02]  /*cdc0*/  IMAD R54, R3.reuse, 0x78, RZ ;  /* 0x0000007803367824 */ /* 0x040fe400078e02ff */
        /* <DEDUP_REMOVED lines=26> */
[C---:B-----5:R-:W-:Y:S02]  /*cf70*/  IMAD.SHL.U32 R2, R3.reuse, 0x80, RZ ;  /* 0x0000008003027824 */ /* 0x060fe400078e00ff */
[----:B------:R-:W-:Y:S02]  /*cf80*/  IMAD R137, R3, 0x5d, RZ ;  /* 0x0000005d03897824 */ /* 0x000fe400078e02ff */
[----:B------:R-:W-:Y:S02]  /*cf90*/  IMAD R18, R20, 0x43, RZ ;  /* 0x0000004314127824 */ /* 0x000fe400078e02ff */
[----:B------:R-:W-:Y:S02]  /*cfa0*/  IMAD R12, R26, 0x3d, RZ ;  /* 0x0000003d1a0c7824 */ /* 0x000fe400078e02ff */
[----:B--2---:R-:W-:Y:S01]  /*cfb0*/  IMAD R13, R25, 0x3e, RZ ;  /* 0x0000003e190d7824 */ /* 0x004fe200078e02ff */
[----:B------:R-:W-:Y:S01]  /*cfc0*/  SHF.R.S32.HI R136, RZ, 0x1f, R18 ;  /* 0x0000001fff887819 */ /* 0x000fe20000011412 */
[----:B----4-:R-:W-:Y:S01]  /*cfd0*/  IMAD R3, R27, 0x3c, RZ ;  /* 0x0000003c1b037824 */ /* 0x010fe200078e02ff */
[----:B------:R-:W-:Y:S01]  /*cfe0*/  SHF.R.S32.HI R147, RZ, 0x1f, R12 ;  /* 0x0000001fff937819 */ /* 0x000fe2000001140c */
[----:B------:R-:W-:Y:S01]  /*cff0*/  IMAD R14, R24, 0x3f, RZ ;  /* 0x0000003f180e7824 */ /* 0x000fe200078e02ff */
[----:B------:R-:W-:Y:S01]  /*d000*/  LOP3.LUT R12, R0, 0x20, RZ, 0x3c, !PT ;  /* 0x00000020000c7812 */ /* 0x000fe200078e3cff */
[----:B-1----:R-:W-:Y:S01]  /*d010*/  IMAD.SHL.U32 R15, R23, 0x40, RZ ;  /* 0x00000040170f7824 */ /* 0x002fe200078e00ff */
[----:B------:R-:W-:Y:S01]  /*d020*/  SHF.R.S32.HI R149, RZ, 0x1f, R3 ;  /* 0x0000001fff957819 */ /* 0x000fe20000011403 */
[----:B------:R-:W-:Y:S01]  /*d030*/  IMAD R151, R28, 0x3b, RZ ;  /* 0x0000003b1c977824 */ /* 0x000fe200078e02ff */
[----:B------:R-:W-:Y:S01]  /*d040*/  LOP3.LUT R3, R0, 0x10, RZ, 0x3c, !PT ;  /* 0x0000001000037812 */ /* 0x000fe200078e3cff */
[----:B------:R-:W-:Y:S01]  /*d050*/  IMAD R216, R29, 0x3a, RZ ;  /* 0x0000003a1dd87824 */ /* 0x000fe200078e02ff */
[----:B------:R-:W-:Y:S01]  /*d060*/  SHF.R.S32.HI R145, RZ, 0x1f, R13 ;  /* 0x0000001fff917819 */ /* 0x000fe2000001140d */
[----:B------:R-:W-:Y:S01]  /*d070*/  IMAD R218, R30, 0x39, RZ ;  /* 0x000000391eda7824 */ /* 0x000fe200078e02ff */
[----:B------:R-:W-:Y:S01]  /*d080*/  SHF.R.S32.HI R143, RZ, 0x1f, R14 ;  /* 0x0000001fff8f7819 */ /* 0x000fe2000001140e */
[----:B------:R-:W-:Y:S01]  /*d090*/  IMAD R220, R31, 0x38, RZ ;  /* 0x000000381fdc7824 */ /* 0x000fe200078e02ff */
[----:B------:R-:W-:Y:S01]  /*d0a0*/  LOP3.LUT R13, R0, 0x30, RZ, 0x3c, !PT ;  /* 0x00000030000d7812 */ /* 0x000fe200078e3cff */
[----:B------:R-:W-:Y:S01]  /*d0b0*/  IMAD R222, R32, 0x37, RZ ;  /* 0x0000003720de7824 */ /* 0x000fe200078e02ff */
[C---:B------:R-:W-:Y:S01]  /*d0c0*/  LOP3.LUT R14, R0.reuse, 0x40, RZ, 0x3c, !PT ;  /* 0x00000040000e7812 */ /* 0x040fe200078e3cff */
[----:B------:R-:W-:Y:S01]  /*d0d0*/  IMAD R224, R33, 0x36, RZ ;  /* 0x0000003621e07824 */ /* 0x000fe200078e02ff */
[----:B------:R-:W-:Y:S01]  /*d0e0*/  SHF.R.S32.HI R142, RZ, 0x1f, R15 ;  /* 0x0000001fff8e7819 */ /* 0x000fe2000001140f */
[----:B------:R-:W-:Y:S01]  /*d0f0*/  IMAD R238, R35, 0x35, RZ ;  /* 0x0000003523ee7824 */ /* 0x000fe200078e02ff */
[----:B------:R-:W-:Y:S01]  /*d100*/  LOP3.LUT R15, R0, 0x50, RZ, 0x3c, !PT ;  /* 0x00000050000f7812 */ /* 0x000fe200078e3cff */
[----:B------:R-:W-:Y:S01]  /*d110*/  IMAD R240, R36, 0x34, RZ ;  /* 0x0000003424f07824 */ /* 0x000fe200078e02ff */
[----:B------:R-:W-:Y:S01]  /*d120*/  LOP3.LUT R16, R0, 0x60, RZ, 0x3c, !PT ;  /* 0x0000006000107812 */ /* 0x000fe200078e3cff */
[----:B------:R-:W-:Y:S01]  /*d130*/  IMAD R242, R37, 0x33, RZ ;  /* 0x0000003325f27824 */ /* 0x000fe200078e02ff */
[----:B------:R-:W-:Y:S01]  /*d140*/  SHF.R.S32.HI R20, RZ, 0x1f, R39 ;  /* 0x0000001fff147819 */ /* 0x000fe20000011427 */
[----:B------:R-:W-:Y:S01]  /*d150*/  IMAD R244, R38, 0x32, RZ ;  /* 0x0000003226f47824 */ /* 0x000fe200078e02ff */
[----:B------:R-:W-:Y:S01]  /*d160*/  SHF.R.S32.HI R21, RZ, 0x1f, R41 ;  /* 0x0000001fff157819 */ /* 0x000fe20000011429 */
[----:B------:R-:W-:Y:S01]  /*d170*/  IMAD R246, R40, 0x31, RZ ;  /* 0x0000003128f67824 */ /* 0x000fe200078e02ff */
[----:B0-----:R-:W-:Y:S01]  /*d180*/  SHF.R.S32.HI R22, RZ, 0x1f, R43 ;  /* 0x0000001fff167819 */ /* 0x001fe2000001142b */
[----:B------:R-:W-:Y:S01]  /*d190*/  IMAD R247, R42, 0x30, RZ ;  /* 0x000000302af77824 */ /* 0x000fe200078e02ff */
[----:B------:R-:W-:Y:S01]  /*d1a0*/  SHF.R.S32.HI R23, RZ, 0x1f, R45 ;  /* 0x0000001fff177819 */ /* 0x000fe2000001142d */
        /* <DEDUP_REMOVED lines=38> */
[----:B---3--:R-:W-:Y:S01]  /*d410*/  IMAD R122, R122, 0x4b, RZ ;  /* 0x0000004b7a7a7824 */ /* 0x008fe200078e02ff */
[----:B------:R-:W-:Y:S01]  /*d420*/  SHF.R.S32.HI R48, RZ, 0x1f, R112 ;  /* 0x0000001fff307819 */ /* 0x000fe20000011470 */
[----:B------:R-:W0:Y:S01]  /*d430*/  LDC R124, c[0x0][0x238] ;  /* 0x00008e00ff7c7b82 */ /* 0x000e220000000800 */
[----:B------:R-:W-:Y:S01]  /*d440*/  SHF.R.S32.HI R50, RZ, 0x1f, R114 ;  /* 0x0000001fff327819 */ /* 0x000fe20000011472 */
[----:B------:R-:W-:Y:S01]  /*d450*/  IMAD R19, R19, 0x44, RZ ;  /* 0x0000004413137824 */ /* 0x000fe200078e02ff */
[----:B------:R-:W-:Y:S01]  /*d460*/  SHF.R.S32.HI R51, RZ, 0x1f, R117 ;  /* 0x0000001fff337819 */ /* 0x000fe20000011475 */
[----:B------:R-:W-:Y:S01]  /*d470*/  UIADD3.64 UR10, UR4, 0x200, URZ ;  /* 0x00000200040a7897 */ /* 0x000fe2000fffe03f */
[----:B------:R-:W-:Y:S01]  /*d480*/  SHF.R.S32.HI R53, RZ, 0x1f, R119 ;  /* 0x0000001fff357819 */ /* 0x000fe20000011477 */
[----:B------:R-:W-:Y:S01]  /*d490*/  IMAD.SHL.U32 R233, R233, 0x80, RZ ;  /* 0x00000080e9e97824 */ /* 0x000fe200078e00ff */
[----:B------:R-:W-:Y:S01]  /*d4a0*/  SHF.R.S32.HI R55, RZ, 0x1f, R121 ;  /* 0x0000001fff377819 */ /* 0x000fe20000011479 */
[----:B------:R-:W1:Y:S01]  /*d4b0*/  LDC R125, c[0x0][0x238] ;  /* 0x00008e00ff7d7b82 */ /* 0x000e620000000800 */
[----:B------:R-:W-:Y:S01]  /*d4c0*/  SHF.R.S32.HI R57, RZ, 0x1f, R123 ;  /* 0x0000001fff397819 */ /* 0x000fe2000001147b */
[----:B------:R-:W-:Y:S01]  /*d4d0*/  UIADD3.64 UR14, UR4, 0x202, URZ ;  /* 0x00000202040e7897 */ /* 0x000fe2000fffe03f */
[----:B------:R-:W-:Y:S01]  /*d4e0*/  SHF.R.S32.HI R58, RZ, 0x1f, R126 ;  /* 0x0000001fff3a7819 */ /* 0x000fe2000001147e */
[----:B------:R-:W-:Y:S01]  /*d4f0*/  UIADD3.64 UR10, UR4, 0x204, URZ ;  /* 0x00000204040a7897 */ /* 0x000fe2000fffe03f */
[----:B------:R-:W-:Y:S01]  /*d500*/  SHF.R.S32.HI R60, RZ, 0x1f, R128 ;  /* 0x0000001fff3c7819 */ /* 0x000fe20000011480 */
[----:B------:R-:W-:Y:S01]  /*d510*/  UIADD3.64 UR14, UR4, 0x3fe, URZ ;  /* 0x000003fe040e7897 */ /* 0x000fe2000fffe03f */
[----:B------:R-:W-:Y:S01]  /*d520*/  SHF.R.S32.HI R62, RZ, 0x1f, R130 ;  /* 0x0000001fff3e7819 */ /* 0x000fe20000011482 */
[----:B------:R-:W2:Y:S01]  /*d530*/  LDC R127, c[0x0][0x238] ;  /* 0x00008e00ff7f7b82 */ /* 0x000ea20000000800 */
[----:B------:R-:W-:Y:S01]  /*d540*/  SHF.R.S32.HI R64, RZ, 0x1f, R132 ;  /* 0x0000001fff407819 */ /* 0x000fe20000011484 */
[----:B------:R-:W-:Y:S01]  /*d550*/  UIADD3.64 UR10, UR4, 0x400, URZ ;  /* 0x00000400040a7897 */ /* 0x000fe2000fffe03f */
[----:B------:R-:W-:Y:S01]  /*d560*/  SHF.R.S32.HI R66, RZ, 0x1f, R135 ;  /* 0x0000001fff427819 */ /* 0x000fe20000011487 */
[----:B------:R-:W-:Y:S01]  /*d570*/  UIADD3.64 UR14, UR4, 0x402, URZ ;  /* 0x00000402040e7897 */ /* 0x000fe2000fffe03f */
[----:B------:R-:W-:Y:S01]  /*d580*/  SHF.R.S32.HI R67, RZ, 0x1f, R137 ;  /* 0x0000001fff437819 */ /* 0x000fe20000011489 */
[----:B------:R-:W-:Y:S01]  /*d590*/  UIADD3.64 UR10, UR4, 0x404, URZ ;  /* 0x00000404040a7897 */ /* 0x000fe2000fffe03f */
[----:B------:R-:W-:Y:S01]  /*d5a0*/  SHF.R.S32.HI R69, RZ, 0x1f, R139 ;  /* 0x0000001fff457819 */ /* 0x000fe2000001148b */
[----:B0-----:R-:W-:Y:S01]  /*d5b0*/  IMAD R124, R124, 0x4a, RZ ;  /* 0x0000004a7c7c7824 */ /* 0x001fe200078e02ff */
[----:B------:R-:W-:Y:S01]  /*d5c0*/  SHF.R.S32.HI R71, RZ, 0x1f, R141 ;  /* 0x0000001fff477819 */ /* 0x000fe2000001148d */
[----:B------:R-:W0:Y:S01]  /*d5d0*/  LDC R129, c[0x0][0x238] ;  /* 0x00008e00ff817b82 */ /* 0x000e220000000800 */
[----:B------:R-:W-:Y:S01]  /*d5e0*/  SHF.R.S32.HI R73, RZ, 0x1f, R144 ;  /* 0x0000001fff497819 */ /* 0x000fe20000011490 */
[----:B------:R-:W-:Y:S01]  /*d5f0*/  UIADD3.64 UR14, UR4, 0x5fe, URZ ;  /* 0x000005fe040e7897 */ /* 0x000fe2000fffe03f */
[----:B------:R-:W-:Y:S01]  /*d600*/  SHF.R.S32.HI R75, RZ, 0x1f, R146 ;  /* 0x0000001fff4b7819 */ /* 0x000fe20000011492 */
[----:B------:R-:W-:Y:S01]  /*d610*/  UIADD3.64 UR10, UR4, 0x600, URZ ;  /* 0x00000600040a7897 */ /* 0x000fe2000fffe03f */
[----:B------:R-:W-:Y:S01]  /*d620*/  SHF.R.S32.HI R76, RZ, 0x1f, R148 ;  /* 0x0000001fff4c7819 */ /* 0x000fe20000011494 */
[----:B-1----:R-:W-:Y:S01]  /*d630*/  IMAD R125, R125, 0x49, RZ ;  /* 0x000000497d7d7824 */ /* 0x002fe200078e02ff */
[----:B------:R-:W-:Y:S01]  /*d640*/  SHF.R.S32.HI R78, RZ, 0x1f, R150 ;  /* 0x0000001fff4e7819 */ /* 0x000fe20000011496 */
[----:B------:R-:W1:Y:S01]  /*d650*/  LDC R131, c[0x0][0x238] ;  /* 0x00008e00ff837b82 */ /* 0x000e620000000800 */
[----:B------:R-:W-:Y:S01]  /*d660*/  SHF.R.S32.HI R80, RZ, 0x1f, R217 ;  /* 0x0000001fff507819 */ /* 0x000fe200000114d9 */
[----:B------:R-:W-:Y:S01]  /*d670*/  UIADD3.64 UR14, UR4, 0x602, URZ ;  /* 0x00000602040e7897 */ /* 0x000fe2000fffe03f */
[----:B------:R-:W-:Y:S01]  /*d680*/  SHF.R.S32.HI R82, RZ, 0x1f, R219 ;  /* 0x0000001fff527819 */ /* 0x000fe200000114db */
[----:B------:R-:W-:Y:S01]  /*d690*/  UIADD3.64 UR8, UR4, 0x2, URZ ;  /* 0x0000000204087897 */ /* 0x000fe2000fffe03f */
[----:B------:R-:W-:Y:S01]  /*d6a0*/  SHF.R.S32.HI R84, RZ, 0x1f, R221 ;  /* 0x0000001fff547819 */ /* 0x000fe200000114dd */
[----:B--2---:R-:W-:Y:S01]  /*d6b0*/  IMAD R127, R127, 0x48, RZ ;  /* 0x000000487f7f7824 */ /* 0x004fe200078e02ff */
[----:B------:R-:W-:Y:S01]  /*d6c0*/  SHF.R.S32.HI R85, RZ, 0x1f, R223 ;  /* 0x0000001fff557819 */ /* 0x000fe200000114df */
[----:B------:R-:W2:Y:S01]  /*d6d0*/  LDC R133, c[0x0][0x238] ;  /* 0x00008e00ff857b82 */ /* 0x000ea20000000800 */
[----:B------:R-:W-:Y:S01]  /*d6e0*/  SHF.R.S32.HI R87, RZ, 0x1f, R239 ;  /* 0x0000001fff577819 */ /* 0x000fe200000114ef */
[----:B------:R-:W-:Y:S01]  /*d6f0*/  UIADD3.64 UR12, UR4, 0x4, URZ ;  /* 0x00000004040c7897 */ /* 0x000fe2000fffe03f */
[----:B------:R-:W-:-:S02]  /*d700*/  SHF.R.S32.HI R111, RZ, 0x1f, R241 ;  /* 0x0000001fff6f7819 */ /* 0x000fc400000114f1 */
[----:B------:R-:W-:Y:S02]  /*d710*/  SHF.R.S32.HI R113, RZ, 0x1f, R243 ;  /* 0x0000001fff717819 */ /* 0x000fe400000114f3 */
[----:B------:R-:W-:Y:S01]  /*d720*/  SHF.R.S32.HI R115, RZ, 0x1f, R245 ;  /* 0x0000001fff737819 */ /* 0x000fe200000114f5 */
[----:B0-----:R-:W-:Y:S01]  /*d730*/  IMAD R129, R129, 0x47, RZ ;  /* 0x0000004781817824 */ /* 0x001fe200078e02ff */
[----:B------:R-:W-:Y:S02]  /*d740*/  SHF.R.S32.HI R116, RZ, 0x1f, R248 ;  /* 0x0000001fff747819 */ /* 0x000fe400000114f8 */
[----:B------:R-:W-:Y:S02]  /*d750*/  SHF.R.S32.HI R118, RZ, 0x1f, R250 ;  /* 0x0000001fff767819 */ /* 0x000fe400000114fa */
[----:B------:R-:W-:Y:S02]  /*d760*/  SHF.R.S32.HI R120, RZ, 0x1f, R252 ;  /* 0x0000001fff787819 */ /* 0x000fe400000114fc */
[----:B------:R-:W-:Y:S01]  /*d770*/  SHF.R.S32.HI R122, RZ, 0x1f, R122 ;  /* 0x0000001fff7a7819 */ /* 0x000fe2000001147a */
[----:B-1----:R-:W-:Y:S01]  /*d780*/  IMAD R131, R131, 0x46, RZ ;  /* 0x0000004683837824 */ /* 0x002fe200078e02ff */
[----:B------:R-:W-:-:S02]  /*d790*/  SHF.R.S32.HI R124, RZ, 0x1f, R124 ;  /* 0x0000001fff7c7819 */ /* 0x000fc4000001147c */
[----:B------:R-:W-:Y:S02]  /*d7a0*/  SHF.R.S32.HI R125, RZ, 0x1f, R125 ;  /* 0x0000001fff7d7819 */ /* 0x000fe4000001147d */
[----:B------:R-:W-:Y:S02]  /*d7b0*/  SHF.R.S32.HI R127, RZ, 0x1f, R127 ;  /* 0x0000001fff7f7819 */ /* 0x000fe4000001147f */
[----:B------:R-:W-:Y:S01]  /*d7c0*/  SHF.R.S32.HI R129, RZ, 0x1f, R129 ;  /* 0x0000001fff817819 */ /* 0x000fe20000011481 */
[----:B--2---:R-:W-:Y:S01]  /*d7d0*/  IMAD R133, R133, 0x45, RZ ;  /* 0x0000004585857824 */ /* 0x004fe200078e02ff */
[----:B------:R-:W-:Y:S02]  /*d7e0*/  SHF.R.S32.HI R131, RZ, 0x1f, R131 ;  /* 0x0000001fff837819 */ /* 0x000fe40000011483 */
[----:B------:R-:W-:Y:S02]  /*d7f0*/  SHF.R.S32.HI R134, RZ, 0x1f, R19 ;  /* 0x0000001fff867819 */ /* 0x000fe40000011413 */
[----:B------:R-:W-:-:S02]  /*d800*/  SHF.R.S32.HI R133, RZ, 0x1f, R133 ;  /* 0x0000001fff857819 */ /* 0x000fc40000011485 */
[----:B------:R-:W-:Y:S02]  /*d810*/  SHF.R.S32.HI R151, RZ, 0x1f, R151 ;  /* 0x0000001fff977819 */ /* 0x000fe40000011497 */
[----:B------:R-:W-:Y:S02]  /*d820*/  SHF.R.S32.HI R216, RZ, 0x1f, R216 ;  /* 0x0000001fffd87819 */ /* 0x000fe400000114d8 */
[----:B------:R-:W-:Y:S02]  /*d830*/  SHF.R.S32.HI R218, RZ, 0x1f, R218 ;  /* 0x0000001fffda7819 */ /* 0x000fe400000114da */
        /* <DEDUP_REMOVED lines=10> */
[----:B------:R-:W-:Y:S01]  /*d8e0*/  SHF.R.S32.HI R251, RZ, 0x1f, R251 ;  /* 0x0000001ffffb7819 */ /* 0x000fe200000114fb */
[----:B------:R-:W-:-:S05]  /*d8f0*/  IMAD.IADD R18, R17, 0x1, R0 ;  /* 0x0000000111127824 */ /* 0x000fca00078e0200 */
[----:B------:R0:W-:Y:S01]  /*d900*/  STL [R1+0xd24], R18 ;  /* 0x000d241201007387 */ /* 0x0001e20000100800 */
[----:B------:R-:W-:Y:S01]  /*d910*/  LOP3.LUT R0, R0, 0x70, RZ, 0x3c, !PT ;  /* 0x0000007000007812 */ /* 0x000fe200078e3cff */
[C---:B0-----:R-:W-:Y:S02]  /*d920*/  IMAD.IADD R18, R17.reuse, 0x1, R3 ;  /* 0x0000000111127824 */ /* 0x041fe400078e0203 */
[C---:B------:R-:W-:Y:S02]  /*d930*/  IMAD.IADD R3, R17.reuse, 0x1, R12 ;  /* 0x0000000111037824 */ /* 0x040fe400078e020c */
[C---:B------:R-:W-:Y:S01]  /*d940*/  IMAD.IADD R12, R17.reuse, 0x1, R13 ;  /* 0x00000001110c7824 */ /* 0x040fe200078e020d */
[----:B------:R-:W-:Y:S04]  /*d950*/  STL [R1+0xd20], R18 ;  /* 0x000d201201007387 */ /* 0x000fe80000100800 */
[----:B------:R0:W-:Y:S01]  /*d960*/  STL [R1+0xd1c], R3 ;  /* 0x000d1c0301007387 */ /* 0x0001e20000100800 */
[----:B------:R-:W-:-:S03]  /*d970*/  IMAD.IADD R0, R17, 0x1, R0 ;  /* 0x0000000111007824 */ /* 0x000fc600078e0200 */
[----:B------:R1:W-:Y:S01]  /*d980*/  STL [R1+0xd18], R12 ;  /* 0x000d180c01007387 */ /* 0x0003e20000100800 */
[C---:B0-----:R-:W-:Y:S02]  /*d990*/  IMAD.IADD R3, R17.reuse, 0x1, R14 ;  /* 0x0000000111037824 */ /* 0x041fe400078e020e */
[----:B-1----:R-:W-:-:S03]  /*d9a0*/  IMAD.IADD R12, R17, 0x1, R15 ;  /* 0x00000001110c7824 */ /* 0x002fc600078e020f */
[----:B------:R0:W-:Y:S04]  /*d9b0*/  STL [R1+0xd14], R3 ;  /* 0x000d140301007387 */ /* 0x0001e80000100800 */
[----:B------:R1:W-:Y:S01]  /*d9c0*/  STL [R1+0xd10], R12 ;  /* 0x000d100c01007387 */ /* 0x0003e20000100800 */
[----:B0-----:R-:W-:Y:S02]  /*d9d0*/  IMAD.IADD R3, R17, 0x1, R16 ;  /* 0x0000000111037824 */ /* 0x001fe400078e0210 */
[----:B------:R-:W0:Y:S01]  /*d9e0*/  LDC R17, c[0x0][0x238] ;  /* 0x00008e00ff117b82 */ /* 0x000e220000000800 */
[C---:B-1----:R-:W-:Y:S02]  /*d9f0*/  IADD3 R12, P3, R39.reuse, R232, RZ ;  /* 0x000000e8270c7210 */ /* 0x042fe40007f7e0ff */
[----:B------:R1:W-:Y:S04]  /*da00*/  STL [R1+0xd0c], R3 ;  /* 0x000d0c0301007387 */ /* 0x0003e80000100800 */
[----:B------:R2:W-:Y:S01]  /*da10*/  STL [R1+0xd08], R0 ;  /* 0x000d080001007387 */ /* 0x0005e20000100800 */
[----:B-1----:R-:W-:-:S02]  /*da20*/  IADD3 R3, P1, R39, R228, RZ ;  /* 0x000000e427037210 */ /* 0x002fc40007f3e0ff */
[C---:B--2---:R-:W-:Y:S01]  /*da30*/  IADD3 R0, P2, R39.reuse, R230, RZ ;  /* 0x000000e627007210 */ /* 0x044fe20007f5e0ff */
[----:B------:R1:W-:Y:S04]  /*da40*/  STL [R1+0xd30], R12 ;  /* 0x000d300c01007387 */ /* 0x0003e80000100800 */
[----:B------:R2:W-:Y:S04]  /*da50*/  STL [R1+0xd38], R0 ;  /* 0x000d380001007387 */ /* 0x0005e80000100800 */
[----:B------:R3:W-:Y:S01]  /*da60*/  STL [R1+0xd40], R3 ;  /* 0x000d400301007387 */ /* 0x0007e20000100800 */
[----:B-1----:R-:W-:-:S02]  /*da70*/  IADD3 R12, P0, R39, R226, RZ ;  /* 0x000000e2270c7210 */ /* 0x002fc40007f1e0ff */
[----:B--2---:R-:W-:-:S03]  /*da80*/  IADD3 R0, P4, R41, R232, RZ ;  /* 0x000000e829007210 */ /* 0x004fc60007f9e0ff */
[----:B------:R1:W-:Y:S01]  /*da90*/  STL [R1+0xd48], R12 ;  /* 0x000d480c01007387 */ /* 0x0003e20000100800 */
[----:B---3--:R-:W-:-:S03]  /*daa0*/  IADD3 R3, P6, R41, R230, RZ ;  /* 0x000000e629037210 */ /* 0x008fc60007fde0ff */
[----:B------:R2:W-:Y:S04]  /*dab0*/  STL [R1+0xd50], R0 ;  /* 0x000d500001007387 */ /* 0x0005e80000100800 */
[----:B------:R3:W-:Y:S01]  /*dac0*/  STL [R1+0xd58], R3 ;  /* 0x000d580301007387 */ /* 0x0007e20000100800 */
[----:B-1----:R-:W-:Y:S01]  /*dad0*/  IADD3 R12, P5, R41, R228, RZ ;  /* 0x000000e4290c7210 */ /* 0x002fe20007fbe0ff */
[----:B--2---:R-:W-:-:S04]  /*dae0*/  IMAD.X R0, R20, 0x1, R231, P3 ;  /* 0x0000000114007824 */ /* 0x004fc800018e06e7 */
[----:B------:R1:W-:Y:S01]  /*daf0*/  STL [R1+0xd60], R12 ;  /* 0x000d600c01007387 */ /* 0x0003e20000100800 */
[----:B---3--:R-:W-:-:S03]  /*db00*/  IADD3 R3, P3, R41, R226, RZ ;  /* 0x000000e229037210 */ /* 0x008fc60007f7e0ff */
[----:B------:R2:W-:Y:S04]  /*db10*/  STL [R1+0xd2c], R0 ;  /* 0x000d2c0001007387 */ /* 0x0005e80000100800 */
[----:B------:R3:W-:Y:S01]  /*db20*/  STL [R1+0xd68], R3 ;  /* 0x000d680301007387 */ /* 0x0007e20000100800 */
[----:B-1----:R-:W-:Y:S01]  /*db30*/  IMAD.X R12, R20, 0x1, R229, P2 ;  /* 0x00000001140c7824 */ /* 0x002fe200010e06e5 */
[----:B--2---:R-:W-:-:S04]  /*db40*/  IADD3 R0, P2, R43, R232, RZ ;  /* 0x000000e82b007210 */ /* 0x004fc80007f5e0ff */
[----:B------:R1:W-:Y:S01]  /*db50*/  STL [R1+0xd34], R12 ;  /* 0x000d340c01007387 */ /* 0x0003e20000100800 */
[----:B---3--:R-:W-:-:S03]  /*db60*/  IMAD.X R3, R20, 0x1, R227, P1 ;  /* 0x0000000114037824 */ /* 0x008fc600008e06e3 */
        /* <DEDUP_REMOVED lines=784> */
[----:B------:R-:W-:Y:S01]  /*10c70*/  STL [R1+0x1390], R12 ;  /* 0x0013900c01007387 */ /* 0x000fe20000100800 */
[----:B---3--:R-:W-:-:S03]  /*10c80*/  IADD3 R3, P1, R252, R230, RZ ;  /* 0x000000e6fc037210 */ /* 0x008fc60007f3e0ff */
[----:B------:R-:W-:Y:S04]  /*10c90*/  STL [R1+0x135c], R0 ;  /* 0x00135c0001007387 */ /* 0x000fe80000100800 */
[----:B------:R1:W-:Y:S02]  /*10ca0*/  STL [R1+0x1398], R3 ;  /* 0x0013980301007387 */ /* 0x0003e40000100800 */
[----:B-1----:R-:W1:Y:S01]  /*10cb0*/  LDC R3, c[0x0][0x238] ;  /* 0x00008e00ff037b82 */ /* 0x002e620000000800 */
[----:B------:R-:W-:Y:S01]  /*10cc0*/  IMAD.X R12, R116, 0x1, R225, P0 ;  /* 0x00000001740c7824 */ /* 0x000fe200000e06e1 */
[----:B------:R-:W-:-:S04]  /*10cd0*/  IADD3 R0, P0, R252, R228, RZ ;  /* 0x000000e4fc007210 */ /* 0x000fc80007f1e0ff */
[----:B------:R2:W-:Y:S04]  /*10ce0*/  STL [R1+0x1364], R12 ;  /* 0x0013640c01007387 */ /* 0x0005e80000100800 */
[----:B------:R3:W-:Y:S01]  /*10cf0*/  STL [R1+0x13a0], R0 ;  /* 0x0013a00001007387 */ /* 0x0007e20000100800 */
[C---:B------:R-:W-:Y:S02]  /*10d00*/  IMAD.X R13, R118.reuse, 0x1, R229, P6 ;  /* 0x00000001760d7824 */ /* 0x040fe400030e06e5 */
[----:B--2---:R-:W-:Y:S01]  /*10d10*/  IMAD.X R12, R118, 0x1, R231, P4 ;  /* 0x00000001760c7824 */ /* 0x004fe200020e06e7 */
[----:B---3--:R-:W-:Y:S01]  /*10d20*/  IADD3 R0, P4, R252, R226, RZ ;  /* 0x000000e2fc007210 */ /* 0x008fe20007f9e0ff */
[----:B-1----:R-:W-:-:S03]  /*10d30*/  IMAD R3, R3, 0x4b, RZ ;  /* 0x0000004b03037824 */ /* 0x002fc600078e02ff */
[----:B------:R1:W-:Y:S04]  /*10d40*/  STL [R1+0x136c], R12 ;  /* 0x00136c0c01007387 */ /* 0x0003e80000100800 */
[----:B------:R2:W-:Y:S01]  /*10d50*/  STL [R1+0x13a8], R0 ;  /* 0x0013a80001007387 */ /* 0x0005e20000100800 */
[----:B-1----:R-:W-:-:S03]  /*10d60*/  IADD3 R12, P6, R3, R232, RZ ;  /* 0x000000e8030c7210 */ /* 0x002fc60007fde0ff */
[----:B------:R1:W-:Y:S01]  /*10d70*/  STL [R1+0x1374], R13 ;  /* 0x0013740d01007387 */ /* 0x0003e20000100800 */
[----:B--2---:R-:W-:-:S03]  /*10d80*/  IMAD.X R0, R118, 0x1, R227, P5 ;  /* 0x0000000176007824 */ /* 0x004fc600028e06e3 */
[----:B------:R2:W-:Y:S04]  /*10d90*/  STL [R1+0x13b0], R12 ;  /* 0x0013b00c01007387 */ /* 0x0005e80000100800 */
[----:B------:R3:W-:Y:S01]  /*10da0*/  STL [R1+0x137c], R0 ;  /* 0x00137c0001007387 */ /* 0x0007e20000100800 */
[----:B-1----:R-:W-:Y:S01]  /*10db0*/  IADD3 R13, P5, R3, R230, RZ ;  /* 0x000000e6030d7210 */ /* 0x002fe20007fbe0ff */
[----:B--2---:R-:W-:-:S04]  /*10dc0*/  IMAD.X R12, R118, 0x1, R225, P3 ;  /* 0x00000001760c7824 */ /* 0x004fc800018e06e1 */
[----:B------:R-:W-:Y:S01]  /*10dd0*/  STL [R1+0x13b8], R13 ;  /* 0x0013b80d01007387 */ /* 0x000fe20000100800 */
[----:B---3--:R-:W-:-:S03]  /*10de0*/  IADD3 R0, P3, R3, R228, RZ ;  /* 0x000000e403007210 */ /* 0x008fc60007f7e0ff */
[----:B------:R1:W-:Y:S01]  /*10df0*/  STL [R1+0x1384], R12 ;  /* 0x0013840c01007387 */ /* 0x0003e20000100800 */
[----:B0-----:R-:W-:-:S03]  /*10e00*/  IMAD R17, R17, 0x4a, RZ ;  /* 0x0000004a11117824 */ /* 0x001fc600078e02ff */
[----:B------:R0:W-:Y:S01]  /*10e10*/  STL [R1+0x13c0], R0 ;  /* 0x0013c00001007387 */ /* 0x0001e20000100800 */
[C---:B-1----:R-:W-:Y:S01]  /*10e20*/  IMAD.X R12, R120.reuse, 0x1, R231, P2 ;  /* 0x00000001780c7824 */ /* 0x042fe200010e06e7 */
[----:B0-----:R-:W-:Y:S01]  /*10e30*/  IADD3 R0, P2, R3, R226, RZ ;  /* 0x000000e203007210 */ /* 0x001fe20007f5e0ff */
[----:B------:R-:W-:-:S03]  /*10e40*/  IMAD.X R3, R120, 0x1, R229, P1 ;  /* 0x0000000178037824 */ /* 0x000fc600008e06e5 */
[----:B------:R0:W-:Y:S04]  /*10e50*/  STL [R1+0x138c], R12 ;  /* 0x00138c0c01007387 */ /* 0x0001e80000100800 */
[----:B------:R1:W-:Y:S04]  /*10e60*/  STL [R1+0x13c8], R0 ;  /* 0x0013c80001007387 */ /* 0x0003e80000100800 */
[----:B------:R2:W-:Y:S01]  /*10e70*/  STL [R1+0x1394], R3 ;  /* 0x0013940301007387 */ /* 0x0005e20000100800 */
[----:B0-----:R-:W-:Y:S01]  /*10e80*/  IADD3 R12, P1, R17, R232, RZ ;  /* 0x000000e8110c7210 */ /* 0x001fe20007f3e0ff */
[----:B-1----:R-:W-:-:S04]  /*10e90*/  IMAD.X R0, R120, 0x1, R227, P0 ;  /* 0x0000000178007824 */ /* 0x002fc800000e06e3 */
[----:B------:R-:W-:Y:S01]  /*10ea0*/  STL [R1+0x13d0], R12 ;  /* 0x0013d00c01007387 */ /* 0x000fe20000100800 */
[----:B--2---:R-:W-:-:S03]  /*10eb0*/  IADD3 R3, P0, R17, R230, RZ ;  /* 0x000000e611037210 */ /* 0x004fc60007f1e0ff */
[----:B------:R-:W-:Y:S04]  /*10ec0*/  STL [R1+0x139c], R0 ;  /* 0x00139c0001007387 */ /* 0x000fe80000100800 */
[----:B------:R0:W-:Y:S02]  /*10ed0*/  STL [R1+0x13d8], R3 ;  /* 0x0013d80301007387 */ /* 0x0001e40000100800 */
[----:B0-----:R-:W0:Y:S01]  /*10ee0*/  LDC R3, c[0x0][0x238] ;  /* 0x00008e00ff037b82 */ /* 0x001e220000000800 */
[----:B------:R-:W-:Y:S01]  /*10ef0*/  IMAD.X R12, R120, 0x1, R225, P4 ;  /* 0x00000001780c7824 */ /* 0x000fe200020e06e1 */
[----:B------:R-:W-:-:S04]  /*10f00*/  IADD3 R0, P4, R17, R228, RZ ;  /* 0x000000e411007210 */ /* 0x000fc80007f9e0ff */
[----:B------:R1:W-:Y:S04]  /*10f10*/  STL [R1+0x13a4], R12 ;  /* 0x0013a40c01007387 */ /* 0x0003e80000100800 */
[----:B------:R2:W-:Y:S01]  /*10f20*/  STL [R1+0x13e0], R0 ;  /* 0x0013e00001007387 */ /* 0x0005e20000100800 */
[C---:B-1----:R-:W-:Y:S01]  /*10f30*/  IMAD.X R12, R122.reuse, 0x1, R231, P6 ;  /* 0x000000017a0c7824 */ /* 0x042fe200030e06e7 */
[----:B--2---:R-:W-:Y:S02]  /*10f40*/  IADD3 R0, P6, R17, R226, RZ ;  /* 0x000000e211007210 */ /* 0x004fe40007fde0ff */
[----:B------:R-:W1:Y:S01]  /*10f50*/  LDC R17, c[0x0][0x238] ;  /* 0x00008e00ff117b82 */ /* 0x000e620000000800 */
[----:B0-----:R-:W-:Y:S01]  /*10f60*/  IMAD R3, R3, 0x49, RZ ;  /* 0x0000004903037824 */ /* 0x001fe200078e02ff */
[----:B------:R0:W-:Y:S01]  /*10f70*/  STL [R1+0x13ac], R12 ;  /* 0x0013ac0c01007387 */ /* 0x0001e20000100800 */
[----:B------:R-:W-:-:S03]  /*10f80*/  IMAD.X R13, R122, 0x1, R229, P5 ;  /* 0x000000017a0d7824 */ /* 0x000fc600028e06e5 */
[----:B------:R2:W-:Y:S01]  /*10f90*/  STL [R1+0x13e8], R0 ;  /* 0x0013e80001007387 */ /* 0x0005e20000100800 */
[----:B0-----:R-:W-:-:S03]  /*10fa0*/  IADD3 R12, P5, R3, R232, RZ ;  /* 0x000000e8030c7210 */ /* 0x001fc60007fbe0ff */
[----:B------:R0:W-:Y:S01]  /*10fb0*/  STL [R1+0x13b4], R13 ;  /* 0x0013b40d01007387 */ /* 0x0001e20000100800 */
[----:B--2---:R-:W-:-:S03]  /*10fc0*/  IMAD.X R0, R122, 0x1, R227, P3 ;  /* 0x000000017a007824 */ /* 0x004fc600018e06e3 */
[----:B------:R2:W-:Y:S04]  /*10fd0*/  STL [R1+0x13f0], R12 ;  /* 0x0013f00c01007387 */ /* 0x0005e80000100800 */
[----:B------:R3:W-:Y:S01]  /*10fe0*/  STL [R1+0x13bc], R0 ;  /* 0x0013bc0001007387 */ /* 0x0007e20000100800 */
[----:B0-----:R-:W-:Y:S01]  /*10ff0*/  IADD3 R13, P3, R3, R230, RZ ;  /* 0x000000e6030d7210 */ /* 0x001fe20007f7e0ff */
[----:B--2---:R-:W-:-:S04]  /*11000*/  IMAD.X R12, R122, 0x1, R225, P2 ;  /* 0x000000017a0c7824 */ /* 0x004fc800010e06e1 */
[----:B------:R-:W-:Y:S01]  /*11010*/  STL [R1+0x13f8], R13 ;  /* 0x0013f80d01007387 */ /* 0x000fe20000100800 */
[----:B---3--:R-:W-:-:S03]  /*11020*/  IADD3 R0, P2, R3, R228, RZ ;  /* 0x000000e403007210 */ /* 0x008fc60007f5e0ff */
[----:B------:R0:W-:Y:S01]  /*11030*/  STL [R1+0x13c4], R12 ;  /* 0x0013c40c01007387 */ /* 0x0001e20000100800 */
[----:B-1----:R-:W-:-:S03]  /*11040*/  IMAD R17, R17, 0x48, RZ ;  /* 0x0000004811117824 */ /* 0x002fc600078e02ff */
[----:B------:R1:W-:Y:S01]  /*11050*/  STL [R1+0x1400], R0 ;  /* 0x0014000001007387 */ /* 0x0003e20000100800 */
[C---:B0-----:R-:W-:Y:S01]  /*11060*/  IMAD.X R12, R124.reuse, 0x1, R231, P1 ;  /* 0x000000017c0c7824 */ /* 0x041fe200008e06e7 */
[----:B-1----:R-:W-:Y:S01]  /*11070*/  IADD3 R0, P1, R3, R226, RZ ;  /* 0x000000e203007210 */ /* 0x002fe20007f3e0ff */
        /* <DEDUP_REMOVED lines=15> */
[----:B-1----:R-:W-:Y:S01]  /*11170*/  IMAD.X R12, R125, 0x1, R231, P5 ;  /* 0x000000017d0c7824 */ /* 0x002fe200028e06e7 */
        /* <DEDUP_REMOVED lines=18> */
[----:B0-----:R-:W-:Y:S01]  /*112a0*/  IMAD.X R12, R127, 0x1, R231, P0 ;  /* 0x000000017f0c7824 */ /* 0x001fe200000e06e7 */
        /* <DEDUP_REMOVED lines=105> */
[----:B-1----:R-:W-:-:S03]  /*11940*/  IMAD.SHL.U32 R17, R17, 0x40, RZ ;  /* 0x0000004011117824 */ /* 0x002fc600078e00ff */
        /* <DEDUP_REMOVED lines=342> */
[C---:B------:R-:W-:Y:S02]  /*12eb0*/  IMAD.X R13, R249.reuse, 0x1, R229, P5 ;  /* 0x00000001f90d7824 */ /* 0x040fe400028e06e5 */
[----:B-1----:R-:W-:Y:S01]  /*12ec0*/  IMAD.X R12, R249, 0x1, R231, P6 ;  /* 0x00000001f90c7824 */ /* 0x002fe200030e06e7 */
[----:B--2---:R-:W-:Y:S02]  /*12ed0*/  IADD3 R0, P6, R17, R226, RZ ;  /* 0x000000e211007210 */ /* 0x004fe40007fde0ff */
[----:B------:R-:W1:Y:S01]  /*12ee0*/  LDC R17, c[0x0][0x238] ;  /* 0x00008e00ff117b82 */ /* 0x000e620000000800 */
[----:B0-----:R-:W-:Y:S01]  /*12ef0*/  IMAD R3, R3, 0x2d, RZ ;  /* 0x0000002d03037824 */ /* 0x001fe200078e02ff */
[----:B------:R0:W-:Y:S04]  /*12f00*/  STL [R1+0x172c], R12 ;  /* 0x00172c0c01007387 */ /* 0x0001e80000100800 */
[----:B------:R2:W-:Y:S01]  /*12f10*/  STL [R1+0x1768], R0 ;  /* 0x0017680001007387 */ /* 0x0005e20000100800 */
[----:B0-----:R-:W-:-:S03]  /*12f20*/  IADD3 R12, P5, R3, R232, RZ ;  /* 0x000000e8030c7210 */ /* 0x001fc60007fbe0ff */
[----:B------:R0:W-:Y:S01]  /*12f30*/  STL [R1+0x1734], R13 ;  /* 0x0017340d01007387 */ /* 0x0001e20000100800 */
[----:B--2---:R-:W-:-:S03]  /*12f40*/  IMAD.X R0, R249, 0x1, R227, P3 ;  /* 0x00000001f9007824 */ /* 0x004fc600018e06e3 */
[----:B------:R2:W-:Y:S01]  /*12f50*/  STL [R1+0x1770], R12 ;  /* 0x0017700c01007387 */ /* 0x0005e20000100800 */
[----:B0-----:R-:W-:-:S03]  /*12f60*/  IADD3 R13, P3, R3, R230, RZ ;  /* 0x000000e6030d7210 */ /* 0x001fc60007f7e0ff */
[----:B------:R0:W-:Y:S01]  /*12f70*/  STL [R1+0x173c], R0 ;  /* 0x00173c0001007387 */ /* 0x0001e20000100800 */
[----:B--2---:R-:W-:-:S03]  /*12f80*/  IMAD.X R12, R249, 0x1, R225, P2 ;  /* 0x00000001f90c7824 */ /* 0x004fc600010e06e1 */
[----:B------:R-:W-:Y:S01]  /*12f90*/  STL [R1+0x1778], R13 ;  /* 0x0017780d01007387 */ /* 0x000fe20000100800 */
[----:B------:R-:W-:-:S03]  /*12fa0*/  SHF.R.S32.HI R19, RZ, 0x1f, R3 ;  /* 0x0000001fff137819 */ /* 0x000fc60000011403 */
[----:B------:R2:W-:Y:S01]  /*12fb0*/  STL [R1+0x1744], R12 ;  /* 0x0017440c01007387 */ /* 0x0005e20000100800 */
[----:B0-----:R-:W-:Y:S01]  /*12fc0*/  IADD3 R0, P2, R3, R228, RZ ;  /* 0x000000e403007210 */ /* 0x001fe20007f5e0ff */
[----:B--2---:R-:W-:Y:S01]  /*12fd0*/  IMAD.X R12, R251, 0x1, R231, P1 ;  /* 0x00000001fb0c7824 */ /* 0x004fe200008e06e7 */
[----:B------:R-:W-:Y:S02]  /*12fe0*/  IADD3 R13, P1, R3, R226, RZ ;  /* 0x000000e2030d7210 */ /* 0x000fe40007f3e0ff */
[----:B------:R-:W0:Y:S01]  /*12ff0*/  LDC R3, c[0x0][0x238] ;  /* 0x00008e00ff037b82 */ /* 0x000e220000000800 */
[----:B-1----:R-:W-:Y:S01]  /*13000*/  IMAD R17, R17, 0x2c, RZ ;  /* 0x0000002c11117824 */ /* 0x002fe200078e02ff */
[----:B------:R1:W-:Y:S04]  /*13010*/  STL [R1+0x1780], R0 ;  /* 0x0017800001007387 */ /* 0x0003e80000100800 */
[----:B------:R2:W-:Y:S01]  /*13020*/  STL [R1+0x174c], R12 ;  /* 0x00174c0c01007387 */ /* 0x0005e20000100800 */
[----:B-1----:R-:W-:-:S03]  /*13030*/  IMAD.X R0, R251, 0x1, R229, P0 ;  /* 0x00000001fb007824 */ /* 0x002fc600000e06e5 */
[----:B------:R1:W-:Y:S01]  /*13040*/  STL [R1+0x1788], R13 ;  /* 0x0017880d01007387 */ /* 0x0003e20000100800 */
[----:B--2---:R-:W-:-:S03]  /*13050*/  IADD3 R12, P0, R17, R232, RZ ;  /* 0x000000e8110c7210 */ /* 0x004fc60007f1e0ff */
[----:B------:R2:W-:Y:S04]  /*13060*/  STL [R1+0x1754], R0 ;  /* 0x0017540001007387 */ /* 0x0005e80000100800 */
[----:B------:R3:W-:Y:S01]  /*13070*/  STL [R1+0x1790], R12 ;  /* 0x0017900c01007387 */ /* 0x0007e20000100800 */
[----:B-1----:R-:W-:Y:S01]  /*13080*/  IMAD.X R13, R251, 0x1, R227, P4 ;  /* 0x00000001fb0d7824 */ /* 0x002fe200020e06e3 */
[----:B--2---:R-:W-:-:S04]  /*13090*/  IADD3 R0, P4, R17, R230, RZ ;  /* 0x000000e611007210 */ /* 0x004fc80007f9e0ff */
[----:B------:R-:W-:Y:S01]  /*130a0*/  STL [R1+0x175c], R13 ;  /* 0x00175c0d01007387 */ /* 0x000fe20000100800 */
[----:B---3--:R-:W-:-:S03]  /*130b0*/  IMAD.X R12, R251, 0x1, R225, P6 ;  /* 0x00000001fb0c7824 */ /* 0x008fc600030e06e1 */
[----:B------:R1:W-:Y:S01]  /*130c0*/  STL [R1+0x1798], R0 ;  /* 0x0017980001007387 */ /* 0x0003e20000100800 */
[----:B0-----:R-:W-:-:S03]  /*130d0*/  IMAD R3, R3, 0x2b, RZ ;  /* 0x0000002b03037824 */ /* 0x001fc600078e02ff */
[----:B------:R0:W-:Y:S01]  /*130e0*/  STL [R1+0x1764], R12 ;  /* 0x0017640c01007387 */ /* 0x0001e20000100800 */
[----:B-1----:R-:W-:Y:S01]  /*130f0*/  IADD3 R0, P6, R17, R228, RZ ;  /* 0x000000e411007210 */ /* 0x002fe20007fde0ff */
[----:B0-----:R-:W-:-:S04]  /*13100*/  IMAD.X R12, R19, 0x1, R231, P5 ;  /* 0x00000001130c7824 */ /* 0x001fc800028e06e7 */
[----:B------:R0:W-:Y:S01]  /*13110*/  STL [R1+0x17a0], R0 ;  /* 0x0017a00001007387 */ /* 0x0001e20000100800 */
[----:B------:R-:W-:-:S03]  /*13120*/  IADD3 R13, P5, R17, R226, RZ ;  /* 0x000000e2110d7210 */ /* 0x000fc60007fbe0ff */
[----:B------:R1:W-:Y:S01]  /*13130*/  STL [R1+0x176c], R12 ;  /* 0x00176c0c01007387 */ /* 0x0003e20000100800 */
[----:B0-----:R-:W-:-:S03]  /*13140*/  IMAD.X R0, R19, 0x1, R229, P3 ;  /* 0x0000000113007824 */ /* 0x001fc600018e06e5 */
[----:B------:R0:W-:Y:S01]  /*13150*/  STL [R1+0x17a8], R13 ;  /* 0x0017a80d01007387 */ /* 0x0001e20000100800 */
[----:B-1----:R-:W-:-:S03]  /*13160*/  IADD3 R12, P3, R3, R232, RZ ;  /* 0x000000e8030c7210 */ /* 0x002fc60007f7e0ff */
[----:B------:R-:W-:Y:S04]  /*13170*/  STL [R1+0x1774], R0 ;  /* 0x0017740001007387 */ /* 0x000fe80000100800 */
[----:B------:R1:W-:Y:S01]  /*13180*/  STL [R1+0x17b0], R12 ;  /* 0x0017b00c01007387 */ /* 0x0003e20000100800 */
[C---:B0-----:R-:W-:Y:S02]  /*13190*/  IMAD.X R13, R19.reuse, 0x1, R227, P2 ;  /* 0x00000001130d7824 */ /* 0x041fe400010e06e3 */
[----:B-1----:R-:W-:Y:S01]  /*131a0*/  IMAD.X R12, R19, 0x1, R225, P1 ;  /* 0x00000001130c7824 */ /* 0x002fe200008e06e1 */
[----:B------:R-:W-:Y:S02]  /*131b0*/  SHF.R.S32.HI R19, RZ, 0x1f, R17 ;  /* 0x0000001fff137819 */ /* 0x000fe40000011411 */
[----:B------:R-:W0:Y:S01]  /*131c0*/  LDC R17, c[0x0][0x238] ;  /* 0x00008e00ff117b82 */ /* 0x000e220000000800 */
[C---:B------:R-:W-:Y:S01]  /*131d0*/  IADD3 R0, P2, R3.reuse, R230, RZ ;  /* 0x000000e603007210 */ /* 0x040fe20007f5e0ff */
[----:B------:R-:W-:Y:S04]  /*131e0*/  STL [R1+0x177c], R13 ;  /* 0x00177c0d01007387 */ /* 0x000fe80000100800 */
[----:B------:R1:W-:Y:S04]  /*131f0*/  STL [R1+0x17b8], R0 ;  /* 0x0017b80001007387 */ /* 0x0003e80000100800 */
[----:B------:R2:W-:Y:S01]  /*13200*/  STL [R1+0x1784], R12 ;  /* 0x0017840c01007387 */ /* 0x0005e20000100800 */
[----:B-1----:R-:W-:Y:S01]  /*13210*/  IADD3 R0, P1, R3, R228, RZ ;  /* 0x000000e403007210 */ /* 0x002fe20007f3e0ff */
[----:B--2---:R-:W-:-:S04]  /*13220*/  IMAD.X R12, R19, 0x1, R231, P0 ;  /* 0x00000001130c7824 */ /* 0x004fc800000e06e7 */
[----:B------:R1:W-:Y:S01]  /*13230*/  STL [R1+0x17c0], R0 ;  /* 0x0017c00001007387 */ /* 0x0003e20000100800 */
[----:B0-----:R-:W-:Y:S01]  /*13240*/  IMAD R17, R17, 0x2a, RZ ;  /* 0x0000002a11117824 */ /* 0x001fe200078e02ff */
[----:B------:R-:W-:Y:S02]  /*13250*/  IADD3 R13, P0, R3, R226, RZ ;  /* 0x000000e2030d7210 */ /* 0x000fe40007f1e0ff */
[----:B------:R0:W-:Y:S01]  /*13260*/  STL [R1+0x178c], R12 ;  /* 0x00178c0c01007387 */ /* 0x0001e20000100800 */
[----:B-1----:R-:W-:-:S03]  /*13270*/  IMAD.X R0, R19, 0x1, R229, P4 ;  /* 0x0000000113007824 */ /* 0x002fc600020e06e5 */
[----:B------:R1:W-:Y:S01]  /*13280*/  STL [R1+0x17c8], R13 ;  /* 0x0017c80d01007387 */ /* 0x0003e20000100800 */
[----:B0-----:R-:W-:-:S03]  /*13290*/  IADD3 R12, P4, R17, R232, RZ ;  /* 0x000000e8110c7210 */ /* 0x001fc60007f9e0ff */
[----:B------:R-:W-:Y:S04]  /*132a0*/  STL [R1+0x1794], R0 ;  /* 0x0017940001007387 */ /* 0x000fe80000100800 */
[----:B------:R0:W-:Y:S01]  /*132b0*/  STL [R1+0x17d0], R12 ;  /* 0x0017d00c01007387 */ /* 0x0001e20000100800 */
[C---:B-1----:R-:W-:Y:S02]  /*132c0*/  IMAD.X R13, R19.reuse, 0x1, R227, P6 ;  /* 0x00000001130d7824 */ /* 0x042fe400030e06e3 */
[----:B0-----:R-:W-:Y:S01]  /*132d0*/  IMAD.X R12, R19, 0x1, R225, P5 ;  /* 0x00000001130c7824 */ /* 0x001fe200028e06e1 */
        /* <DEDUP_REMOVED lines=180> */
[----:B0-----:R-:W-:Y:S01]  /*13e20*/  IMAD.SHL.U32 R17, R17, 0x20, RZ ;  /* 0x0000002011117824 */ /* 0x001fe200078e00ff */
        /* <DEDUP_REMOVED lines=540> */
[----:B0-----:R-:W-:Y:S02]  /*15ff0*/  IMAD.X R12, R19, 0x1, R225, P4 ;  /* 0x00000001130c7824 */ /* 0x001fe400020e06e1 */
[----:B------:R-:W0:Y:S01]  /*16000*/  LDC R19, c[0x0][0x238] ;  /* 0x00008e00ff137b82 */ /* 0x000e220000000800 */
[----:B------:R-:W-:Y:S01]  /*16010*/  IADD3 R0, P0, R17, R230, RZ ;  /* 0x000000e611007210 */ /* 0x000fe20007f1e0ff */
[----:B------:R1:W-:Y:S01]  /*16020*/  STL [R1+0x1c5c], R13 ;  /* 0x001c5c0d01007387 */ /* 0x0003e20000100800 */
[----:B------:R-:W-:-:S03]  /*16030*/  SHF.R.S32.HI R3, RZ, 0x1f, R3 ;  /* 0x0000001fff037819 */ /* 0x000fc60000011403 */
[----:B------:R2:W-:Y:S04]  /*16040*/  STL [R1+0x1c98], R0 ;  /* 0x001c980001007387 */ /* 0x0005e80000100800 */
[----:B------:R3:W-:Y:S01]  /*16050*/  STL [R1+0x1c64], R12 ;  /* 0x001c640c01007387 */ /* 0x0007e20000100800 */
[----:B-1----:R-:W-:Y:S01]  /*16060*/  IMAD.X R13, R3, 0x1, R231, P6 ;  /* 0x00000001030d7824 */ /* 0x002fe200030e06e7 */
[C---:B--2---:R-:W-:Y:S02]  /*16070*/  IADD3 R0, P4, R17.reuse, R228, RZ ;  /* 0x000000e411007210 */ /* 0x044fe40007f9e0ff */
[----:B---3--:R-:W-:-:S03]  /*16080*/  IADD3 R12, P6, R17, R226, RZ ;  /* 0x000000e2110c7210 */ /* 0x008fc60007fde0ff */
[----:B------:R1:W-:Y:S01]  /*16090*/  STL [R1+0x1ca0], R0 ;  /* 0x001ca00001007387 */ /* 0x0003e20000100800 */
[----:B0-----:R-:W-:-:S03]  /*160a0*/  IMAD R19, R19, 0x3, RZ ;  /* 0x0000000313137824 */ /* 0x001fc600078e02ff */
[----:B------:R0:W-:Y:S01]  /*160b0*/  STL [R1+0x1c6c], R13 ;  /* 0x001c6c0d01007387 */ /* 0x0001e20000100800 */
[----:B-1----:R-:W-:-:S03]  /*160c0*/  IMAD.X R0, R3, 0x1, R229, P5 ;  /* 0x0000000103007824 */ /* 0x002fc600028e06e5 */
[----:B------:R1:W-:Y:S01]  /*160d0*/  STL [R1+0x1ca8], R12 ;  /* 0x001ca80c01007387 */ /* 0x0003e20000100800 */
[----:B0-----:R-:W-:-:S03]  /*160e0*/  IADD3 R13, P5, R19, R232, RZ ;  /* 0x000000e8130d7210 */ /* 0x001fc60007fbe0ff */
[----:B------:R0:W-:Y:S01]  /*160f0*/  STL [R1+0x1c74], R0 ;  /* 0x001c740001007387 */ /* 0x0001e20000100800 */
[C---:B-1----:R-:W-:Y:S02]  /*16100*/  IMAD.X R12, R3.reuse, 0x1, R227, P3 ;  /* 0x00000001030c7824 */ /* 0x042fe400018e06e3 */
[----:B------:R-:W-:Y:S01]  /*16110*/  IMAD.X R3, R3, 0x1, R225, P2 ;  /* 0x0000000103037824 */ /* 0x000fe200010e06e1 */
[----:B0-----:R-:W-:Y:S01]  /*16120*/  IADD3 R0, P3, R19, R230, RZ ;  /* 0x000000e613007210 */ /* 0x001fe20007f7e0ff */
[----:B------:R-:W-:Y:S04]  /*16130*/  STL [R1+0x1cb0], R13 ;  /* 0x001cb00d01007387 */ /* 0x000fe80000100800 */
[----:B------:R-:W-:Y:S04]  /*16140*/  STL [R1+0x1c7c], R12 ;  /* 0x001c7c0c01007387 */ /* 0x000fe80000100800 */
[----:B------:R-:W-:Y:S04]  /*16150*/  STL [R1+0x1cb8], R0 ;  /* 0x001cb80001007387 */ /* 0x000fe80000100800 */
[----:B------:R0:W-:Y:S02]  /*16160*/  STL [R1+0x1c84], R3 ;  /* 0x001c840301007387 */ /* 0x0001e40000100800 */
[----:B0-----:R-:W0:Y:S01]  /*16170*/  LDC R3, c[0x0][0x238] ;  /* 0x00008e00ff037b82 */ /* 0x001e220000000800 */
[----:B------:R-:W-:-:S02]  /*16180*/  SHF.R.S32.HI R17, RZ, 0x1f, R17 ;  /* 0x0000001fff117819 */ /* 0x000fc40000011411 */
[----:B------:R-:W-:-:S03]  /*16190*/  IADD3 R0, P2, R19, R228, RZ ;  /* 0x000000e413007210 */ /* 0x000fc60007f5e0ff */
[C---:B------:R-:W-:Y:S02]  /*161a0*/  IMAD.X R12, R17.reuse, 0x1, R231, P1 ;  /* 0x00000001110c7824 */ /* 0x040fe400008e06e7 */
[----:B------:R1:W-:Y:S01]  /*161b0*/  STL [R1+0x1cc0], R0 ;  /* 0x001cc00001007387 */ /* 0x0003e20000100800 */
[----:B------:R-:W-:-:S03]  /*161c0*/  IMAD.X R13, R17, 0x1, R229, P0 ;  /* 0x00000001110d7824 */ /* 0x000fc600000e06e5 */
[----:B------:R2:W-:Y:S01]  /*161d0*/  STL [R1+0x1c8c], R12 ;  /* 0x001c8c0c01007387 */ /* 0x0005e20000100800 */
[----:B-1----:R-:W-:Y:S01]  /*161e0*/  IADD3 R0, P1, R19, R226, RZ ;  /* 0x000000e213007210 */ /* 0x002fe20007f3e0ff */
[----:B0-----:R-:W-:-:S04]  /*161f0*/  IMAD.SHL.U32 R3, R3, 0x2, RZ ;  /* 0x0000000203037824 */ /* 0x001fc800078e00ff */
[----:B------:R0:W-:Y:S01]  /*16200*/  STL [R1+0x1cc8], R0 ;  /* 0x001cc80001007387 */ /* 0x0001e20000100800 */
[----:B--2---:R-:W-:-:S03]  /*16210*/  IADD3 R12, P0, R3, R232, RZ ;  /* 0x000000e8030c7210 */ /* 0x004fc60007f1e0ff */
[----:B------:R-:W-:Y:S04]  /*16220*/  STL [R1+0x1c94], R13 ;  /* 0x001c940d01007387 */ /* 0x000fe80000100800 */
[----:B------:R1:W-:Y:S01]  /*16230*/  STL [R1+0x1cd0], R12 ;  /* 0x001cd00c01007387 */ /* 0x0003e20000100800 */
[C---:B0-----:R-:W-:Y:S02]  /*16240*/  IMAD.X R0, R17.reuse, 0x1, R227, P4 ;  /* 0x0000000111007824 */ /* 0x041fe400020e06e3 */
[----:B-1----:R-:W-:Y:S02]  /*16250*/  IMAD.X R12, R17, 0x1, R225, P6 ;  /* 0x00000001110c7824 */ /* 0x002fe400030e06e1 */
[----:B------:R-:W0:Y:S01]  /*16260*/  LDC R17, c[0x0][0x238] ;  /* 0x00008e00ff117b82 */ /* 0x000e220000000800 */
[----:B------:R-:W-:-:S02]  /*16270*/  IADD3 R13, P4, R3, R230, RZ ;  /* 0x000000e6030d7210 */ /* 0x000fc40007f9e0ff */
[----:B------:R-:W-:Y:S01]  /*16280*/  SHF.R.S32.HI R18, RZ, 0x1f, R19 ;  /* 0x0000001fff127819 */ /* 0x000fe20000011413 */
[----:B------:R1:W-:Y:S04]  /*16290*/  STL [R1+0x1c9c], R0 ;  /* 0x001c9c0001007387 */ /* 0x0003e80000100800 */
[----:B------:R-:W-:Y:S01]  /*162a0*/  STL [R1+0x1cd8], R13 ;  /* 0x001cd80d01007387 */ /* 0x000fe20000100800 */
[----:B------:R-:W2:Y:S03]  /*162b0*/  LDC R19, c[0x0][0x238] ;  /* 0x00008e00ff137b82 */ /* 0x000ea60000000800 */
[----:B------:R3:W-:Y:S01]  /*162c0*/  STL [R1+0x1ca4], R12 ;  /* 0x001ca40c01007387 */ /* 0x0007e20000100800 */
[----:B-1----:R-:W-:Y:S01]  /*162d0*/  IADD3 R0, P6, R3, R228, RZ ;  /* 0x000000e403007210 */ /* 0x002fe20007fde0ff */
[----:B---3--:R-:W-:-:S04]  /*162e0*/  IMAD.X R12, R18, 0x1, R231, P5 ;  /* 0x00000001120c7824 */ /* 0x008fc800028e06e7 */
[----:B------:R1:W-:Y:S04]  /*162f0*/  STL [R1+0x1ce0], R0 ;  /* 0x001ce00001007387 */ /* 0x0003e80000100800 */
[----:B------:R0:W-:Y:S01]  /*16300*/  STL [R1+0x1cac], R12 ;  /* 0x001cac0c01007387 */ /* 0x0001e20000100800 */
[----:B-1----:R-:W-:Y:S01]  /*16310*/  IMAD.X R0, R18, 0x1, R229, P3 ;  /* 0x0000000112007824 */ /* 0x002fe200018e06e5 */
[----:B0-----:R-:W-:Y:S02]  /*16320*/  IADD3 R12, P3, R232, R17, RZ ;  /* 0x00000011e80c7210 */ /* 0x001fe40007f7e0ff */
[----:B------:R-:W0:Y:S01]  /*16330*/  LDC R17, c[0x0][0x238] ;  /* 0x00008e00ff117b82 */ /* 0x000e220000000800 */
[----:B------:R-:W-:-:S05]  /*16340*/  IADD3 R13, P5, R3, R226, RZ ;  /* 0x000000e2030d7210 */ /* 0x000fca0007fbe0ff */
[----:B------:R-:W-:Y:S04]  /*16350*/  STL [R1+0x1ce8], R13 ;  /* 0x001ce80d01007387 */ /* 0x000fe80000100800 */
[----:B------:R1:W-:Y:S04]  /*16360*/  STL [R1+0x1cb4], R0 ;  /* 0x001cb40001007387 */ /* 0x0003e80000100800 */
[----:B------:R0:W-:Y:S01]  /*16370*/  STL [R1+0x1cf0], R12 ;  /* 0x001cf00c01007387 */ /* 0x0001e20000100800 */
[----:B-1----:R-:W-:Y:S01]  /*16380*/  IMAD.X R0, R18, 0x1, R227, P2 ;  /* 0x0000000112007824 */ /* 0x002fe200010e06e3 */
[----:B0-----:R-:W-:-:S02]  /*16390*/  IADD3 R12, P2, R230, R17, RZ ;  /* 0x00000011e60c7210 */ /* 0x001fc40007f5e0ff */
[----:B------:R-:W0:Y:S02]  /*163a0*/  LDC R17, c[0x0][0x238] ;  /* 0x00008e00ff117b82 */ /* 0x000e240000000800 */
[----:B------:R1:W-:Y:S01]  /*163b0*/  STL [R1+0x1cbc], R0 ;  /* 0x001cbc0001007387 */ /* 0x0003e20000100800 */
[----:B------:R-:W-:-:S03]  /*163c0*/  SHF.R.S32.HI R3, RZ, 0x1f, R3 ;  /* 0x0000001fff037819 */ /* 0x000fc60000011403 */
[----:B------:R3:W-:Y:S01]  /*163d0*/  STL [R1+0x1cf8], R12 ;  /* 0x001cf80c01007387 */ /* 0x0007e20000100800 */
[----:B-1----:R-:W-:Y:S02]  /*163e0*/  IMAD.X R0, R18, 0x1, R225, P1 ;  /* 0x0000000112007824 */ /* 0x002fe400008e06e1 */
[----:B---3--:R-:W-:-:S03]  /*163f0*/  IMAD.X R12, R3, 0x1, R231, P0 ;  /* 0x00000001030c7824 */ /* 0x008fc600000e06e7 */
[----:B------:R0:W-:Y:S02]  /*16400*/  STL [R1+0x1cc4], R0 ;  /* 0x001cc40001007387 */ /* 0x0001e40000100800 */
[----:B0-----:R-:W-:Y:S02]  /*16410*/  IADD3 R0, P0, R226, R17, RZ ;  /* 0x00000011e2007210 */ /* 0x001fe40007f1e0ff */
[----:B------:R-:W0:Y:S01]  /*16420*/  LDC R17, c[0x0][0x238] ;  /* 0x00008e00ff117b82 */ /* 0x000e220000000800 */
[----:B--2---:R-:W-:-:S05]  /*16430*/  IADD3 R13, P1, R228, R19, RZ ;  /* 0x00000013e40d7210 */ /* 0x004fca0007f3e0ff */
[----:B------:R-:W-:Y:S04]  /*16440*/  STL [R1+0x1d00], R13 ;  /* 0x001d000d01007387 */ /* 0x000fe80000100800 */
[----:B------:R1:W-:Y:S04]  /*16450*/  STL [R1+0x1ccc], R12 ;  /* 0x001ccc0c01007387 */ /* 0x0003e80000100800 */
[----:B------:R2:W-:Y:S01]  /*16460*/  STL [R1+0x1d08], R0 ;  /* 0x001d080001007387 */ /* 0x0005e20000100800 */
[C---:B-1----:R-:W-:Y:S02]  /*16470*/  IMAD.X R12, R3.reuse, 0x1, R227, P6 ;  /* 0x00000001030c7824 */ /* 0x042fe400030e06e3 */
[C---:B--2---:R-:W-:Y:S01]  /*16480*/  IMAD.X R0, R3.reuse, 0x1, R229, P4 ;  /* 0x0000000103007824 */ /* 0x044fe200020e06e5 */
[----:B0-----:R-:W-:Y:S01]  /*16490*/  SHF.R.S32.HI R17, RZ, 0x1f, R17 ;  /* 0x0000001fff117819 */ /* 0x001fe20000011411 */
[----:B------:R-:W-:-:S03]  /*164a0*/  IMAD.X R3, R3, 0x1, R225, P5 ;  /* 0x0000000103037824 */ /* 0x000fc600028e06e1 */
[----:B------:R0:W-:Y:S04]  /*164b0*/  STL [R1+0x1cd4], R0 ;  /* 0x001cd40001007387 */ /* 0x0001e80000100800 */
[----:B------:R1:W-:Y:S01]  /*164c0*/  STL [R1+0x1cdc], R12 ;  /* 0x001cdc0c01007387 */ /* 0x0003e20000100800 */
[----:B0-----:R-:W-:-:S03]  /*164d0*/  IMAD.X R0, R17, 0x1, R231, P3 ;  /* 0x0000000111007824 */ /* 0x001fc600018e06e7 */
[----:B------:R0:W-:Y:S01]  /*164e0*/  STL [R1+0x1ce4], R3 ;  /* 0x001ce40301007387 */ /* 0x0001e20000100800 */
[----:B-1----:R-:W-:-:S03]  /*164f0*/  IMAD.X R12, R17, 0x1, R229, P2 ;  /* 0x00000001110c7824 */ /* 0x002fc600010e06e5 */
[----:B------:R1:W-:Y:S01]  /*16500*/  STL [R1+0x1cec], R0 ;  /* 0x001cec0001007387 */ /* 0x0003e20000100800 */
[----:B0-----:R-:W-:-:S03]  /*16510*/  IMAD.X R3, R17, 0x1, R227, P1 ;  /* 0x0000000111037824 */ /* 0x001fc600008e06e3 */
[----:B------:R-:W-:Y:S01]  /*16520*/  STL [R1+0x1cf4], R12 ;  /* 0x001cf40c01007387 */ /* 0x000fe20000100800 */
[----:B-1----:R-:W-:-:S03]  /*16530*/  IMAD.X R0, R17, 0x1, R225, P0 ;  /* 0x0000000111007824 */ /* 0x002fc600000e06e1 */
[----:B------:R-:W-:Y:S01]  /*16540*/  STL [R1+0x1cfc], R3 ;  /* 0x001cfc0301007387 */ /* 0x000fe20000100800 */
[----:B------:R-:W-:Y:S01]  /*16550*/  UIADD3.64 UR10, UR4, 0x604, URZ ;  /* 0x00000604040a7897 */ /* 0x000fe2000fffe03f */
[----:B------:R-:W-:Y:S01]  /*16560*/  CS2R R110, SRZ ;  /* 0x00000000006e7805 */ /* 0x000fe2000001ff00 */
[----:B------:R-:W-:Y:S01]  /*16570*/  UIADD3.64 UR14, UR4, 0x7fe, URZ ;  /* 0x000007fe040e7897 */ /* 0x000fe2000fffe03f */
[----:B------:R0:W-:Y:S01]  /*16580*/  STL [R1+0x1d04], R0 ;  /* 0x001d040001007387 */ /* 0x0001e20000100800 */
[----:B------:R-:W-:Y:S01]  /*16590*/  UIADD3.64 UR10, UR4, 0x800, URZ ;  /* 0x00000800040a7897 */ /* 0x000fe2000fffe03f */
[----:B------:R-:W-:Y:S02]  /*165a0*/  CS2R R112, SRZ ;  /* 0x0000000000707805 */ /* 0x000fe4000001ff00 */
[----:B------:R-:W-:Y:S02]  /*165b0*/  CS2R R114, SRZ ;  /* 0x0000000000727805 */ /* 0x000fe4000001ff00 */
[----:B------:R-:W-:-:S02]  /*165c0*/  CS2R R116, SRZ ;  /* 0x0000000000747805 */ /* 0x000fc4000001ff00 */
[----:B------:R-:W-:Y:S02]  /*165d0*/  CS2R R118, SRZ ;  /* 0x0000000000767805 */ /* 0x000fe4000001ff00 */
[----:B------:R-:W-:Y:S02]  /*165e0*/  CS2R R120, SRZ ;  /* 0x0000000000787805 */ /* 0x000fe4000001ff00 */
[----:B------:R-:W-:Y:S02]  /*165f0*/  CS2R R122, SRZ ;  /* 0x00000000007a7805 */ /* 0x000fe4000001ff00 */
        /* <DEDUP_REMOVED lines=46> */
[----:B------:R-:W-:Y:S01]  /*168e0*/  SHF.R.S32.HI R224, RZ, 0x1f, R233 ;  /* 0x0000001fffe07819 */ /* 0x000fe200000114e9 */
[----:B------:R-:W-:Y:S01]  /*168f0*/  UIADD3.64 UR14, UR4, 0x802, URZ ;  /* 0x00000802040e7897 */ /* 0x000fe2000fffe03f */
[----:B0-----:R-:W-:Y:S01]  /*16900*/  SHF.R.S32.HI R0, RZ, 0x1f, R2 ;  /* 0x0000001fff007819 */ /* 0x001fe20000011402 */
[----:B------:R-:W-:Y:S02]  /*16910*/  UIADD3.64 UR10, UR4, 0x804, URZ ;  /* 0x00000804040a7897 */ /* 0x000fe4000fffe03f */
[----:B------:R-:W-:Y:S02]  /*16920*/  UIADD3.64 UR14, UR4, 0x9fe, URZ ;  /* 0x000009fe040e7897 */ /* 0x000fe4000fffe03f */
[----:B------:R-:W-:Y:S02]  /*16930*/  UIADD3.64 UR10, UR4, 0xa00, URZ ;  /* 0x00000a00040a7897 */ /* 0x000fe4000fffe03f */
[----:B------:R-:W-:-:S02]  /*16940*/  UIADD3.64 UR20, UR4, 0xa02, URZ ;  /* 0x00000a0204147897 */ /* 0x000fc4000fffe03f */
[----:B------:R-:W-:Y:S02]  /*16950*/  UIADD3.64 UR24, UR4, 0xa04, URZ ;  /* 0x00000a0404187897 */ /* 0x000fe4000fffe03f */
[----:B------:R-:W-:Y:S01]  /*16960*/  UIADD3.64 UR28, UR4, 0xbfe, URZ ;  /* 0x00000bfe041c7897 */ /* 0x000fe2000fffe03f */
[----:B------:R-:W-:Y:S01]  /*16970*/  UMOV UR19, 0x40000040 ;  /* 0x4000004000137882 */ /* 0x000fe20000000000 */
[----:B------:R-:W-:Y:S02]  /*16980*/  UIADD3.64 UR32, UR4, 0xc00, URZ ;  /* 0x00000c0004207897 */ /* 0x000fe4000fffe03f */
[----:B------:R-:W-:Y:S02]  /*16990*/  UIADD3.64 UR36, UR4, 0xc02, URZ ;  /* 0x00000c0204247897 */ /* 0x000fe4000fffe03f */
[----:B------:R-:W-:Y:S02]  /*169a0*/  UIADD3.64 UR40, UR4, 0xc04, URZ ;  /* 0x00000c0404287897 */ /* 0x000fe4000fffe03f */
[----:B------:R-:W-:-:S02]  /*169b0*/  UIADD3.64 UR44, UR4, 0xdfe, URZ ;  /* 0x00000dfe042c7897 */ /* 0x000fc4000fffe03f */
[----:B------:R-:W-:Y:S02]  /*169c0*/  UIADD3.64 UR48, UR4, 0xe00, URZ ;  /* 0x00000e0004307897 */ /* 0x000fe4000fffe03f */
[----:B------:R-:W-:Y:S02]  /*169d0*/  UIADD3.64 UR52, UR4, 0xe02, URZ ;  /* 0x00000e0204347897 */ /* 0x000fe4000fffe03f */
[----:B------:R-:W-:Y:S02]  /*169e0*/  UIADD3.64 UR56, UR4, 0xe04, URZ ;  /* 0x00000e0404387897 */ /* 0x000fe4000fffe03f */
[----:B------:R-:W-:Y:S02]  /*169f0*/  UIADD3.64 UR10, UR6, 0x2, URZ ;  /* 0x00000002060a7897 */ /* 0x000fe4000fffe03f */
[----:B------:R-:W-:-:S12]  /*16a00*/  UIADD3.64 UR14, UR6, 0x4, URZ ;  /* 0x00000004060e7897 */ /* 0x000fd8000fffe03f */
.L_x_2:
[----:B------:R-:W-:Y:S04]  /*16a10*/  STL [R1+0x2dd8], R243 ;  /* 0x002dd8f301007387 */ /* 0x000fe80000100800 */
        /* <DEDUP_REMOVED lines=289> */
[----:B------:R-:W-:Y:S04]  /*17c30*/  STL.64 [R1+0x2480], R214 ;  /* 0x002480d601007387 */ /* 0x000fe80000100a00 */
        /* <DEDUP_REMOVED lines=24> */
[----:B------:R-:W-:Y:S04]  /*17dc0*/  STL [R1+0x2960], R166 ;  /* 0x002960a601007387 */ /* 0x000fe80000100800 */
[----:B------:R-:W-:Y:S04]  /*17dd0*/  STL.64 [R1+0x23b8], R164 ;  /* 0x0023b8a401007387 */ /* 0x000fe80000100a00 */
[----:B------:R-:W-:Y:S04]  /*17de0*/  STL [R1+0x2964], R164 ;  /* 0x002964a401007387 */ /* 0x000fe80000100800 */
[----:B------:R-:W-:Y:S04]  /*17df0*/  STL [R1+0x295c], R165 ;  /* 0x00295ca501007387 */ /* 0x000fe80000100800 */
[----:B------:R-:W-:Y:S04]  /*17e00*/  STL.64 [R1+0x23b0], R162 ;  /* 0x0023b0a201007387 */ /* 0x000fe80000100a00 */
        /* <DEDUP_REMOVED lines=16> */
[----:B------:R-:W-:Y:S04]  /*17f10*/  STL [R1+0x2954], R136 ;  /* 0x0029548801007387 */ /* 0x000fe80000100800 */
        /* <DEDUP_REMOVED lines=43> */
[----:B------:R-:W-:Y:S04]  /*181d0*/  STL [R1+0x227c], R85 ;  /* 0x00227c5501007387 */ /* 0x000fe80000100800 */
[----:B0-----:R0:W-:Y:S04]  /*181e0*/  STL [R1+0x2278], R86 ;  /* 0x0022785601007387 */ /* 0x0011e80000100800 */
[----:B------:R1:W-:Y:S04]  /*181f0*/  STL [R1+0x2274], R87 ;  /* 0x0022745701007387 */ /* 0x0003e80000100800 */
[----:B------:R-:W2:Y:S01]  /*18200*/  LDL.LU R2, [R1+0xd04] ;  /* 0x000d040001027983 */ /* 0x000ea20000300800 */
[----:B------:R-:W-:-:S03]  /*18210*/  MOV R3, UR49 ;  /* 0x0000003100037c02 */ /* 0x000fc60008000f00 */
[----:B------:R-:W3:Y:S01]  /*18220*/  LDL.LU R0, [R1+0x1d00] ;  /* 0x001d000001007983 */ /* 0x000ee20000300800 */
[----:B0-----:R-:W-:-:S03]  /*18230*/  MOV R86, UR57 ;  /* 0x0000003900567c02 */ /* 0x001fc60008000f00 */
[----:B------:R-:W4:Y:S01]  /*18240*/  LDL.LU R233, [R1+0xd54] ;  /* 0x000d540001e97983 */ /* 0x000f220000300800 */
[----:B-1----:R-:W-:Y:S02]  /*18250*/  MOV R87, UR56 ;  /* 0x0000003800577c02 */ /* 0x002fe40008000f00 */
[----:B------:R-:W-:Y:S01]  /*18260*/  MOV R84, UR53 ;  /* 0x0000003500547c02 */ /* 0x000fe20008000f00 */
[----:B-----5:R-:W-:Y:S01]  /*18270*/  STL [R1+0x2238], R237 ;  /* 0x002238ed01007387 */ /* 0x020fe20000100800 */
[----:B------:R-:W-:Y:S02]  /*18280*/  MOV R85, UR52 ;  /* 0x0000003400557c02 */ /* 0x000fe40008000f00 */
[----:B------:R-:W-:Y:S01]  /*18290*/  MOV R83, UR48 ;  /* 0x0000003000537c02 */ /* 0x000fe20008000f00 */
[----:B------:R-:W-:Y:S01]  /*182a0*/  STL [R1+0x2234], R236 ;  /* 0x002234ec01007387 */ /* 0x000fe20000100800 */
[----:B------:R-:W-:Y:S02]  /*182b0*/  PRMT R162, RZ, 0x7610, R162 ;  /* 0x00007610ffa27816 */ /* 0x000fe400000000a2 */
[----:B------:R-:W-:Y:S01]  /*182c0*/  PRMT R163, RZ, 0x7610, R163 ;  /* 0x00007610ffa37816 */ /* 0x000fe200000000a3 */
[----:B------:R-:W-:Y:S04]  /*182d0*/  STL [R1+0x2230], R235 ;  /* 0x002230eb01007387 */ /* 0x000fe80000100800 */
[----:B------:R-:W-:Y:S04]  /*182e0*/  STL [R1+0x222c], R234 ;  /* 0x00222cea01007387 */ /* 0x000fe80000100800 */
[----:B------:R-:W-:Y:S04]  /*182f0*/  STL [R1+0x2228], R4 ;  /* 0x0022280401007387 */ /* 0x000fe80000100800 */
[----:B------:R0:W-:Y:S04]  /*18300*/  STL [R1+0x2120], R3 ;  /* 0x0021200301007387 */ /* 0x0001e80000100800 */
[----:B------:R-:W-:Y:S04]  /*18310*/  STL.64 [R1+0x2580], R86 ;  /* 0x0025805601007387 */ /* 0x000fe80000100a00 */
[----:B------:R-:W-:Y:S01]  /*18320*/  STL [R1+0x2920], R87 ;  /* 0x0029205701007387 */ /* 0x000fe20000100800 */
[----:B0-----:R-:W2:Y:S03]  /*18330*/  LDC R3, c[0x0][0x230] ;  /* 0x00008c00ff037b82 */ /* 0x001ea60000000800 */
        /* <DEDUP_REMOVED lines=64> */
[----:B------:R-:W-:Y:S01]  /*18740*/  STL.64 [R1+0x24d0], R42 ;  /* 0x0024d02a01007387 */ /* 0x000fe20000100a00 */
[----:B--2---:R-:W-:-:S03]  /*18750*/  IMAD R3, R2, -0x80, R3 ;  /* 0xffffff8002037824 */ /* 0x004fc600078e0203 */
[----:B------:R-:W-:Y:S02]  /*18760*/  STL [R1+0x2860], R43 ;  /* 0x0028602b01007387 */ /* 0x000fe40000100800 */
[C---:B------:R-:W-:Y:S02]  /*18770*/  ISETP.GT.AND P0, PT, R3.reuse, RZ, PT ;  /* 0x000000ff0300720c */ /* 0x040fe40003f04270 */
[----:B------:R-:W-:Y:S01]  /*18780*/  STL [R1+0x2858], R42 ;  /* 0x0028582a01007387 */ /* 0x000fe20000100800 */
[----:B------:R-:W-:Y:S02]  /*18790*/  PRMT R137, RZ, 0x7610, R137 ;  /* 0x00007610ff897816 */ /* 0x000fe40000000089 */
[----:B------:R-:W-:Y:S01]  /*187a0*/  PRMT R88, RZ, 0x7610, R88 ;  /* 0x00007610ff587816 */ /* 0x000fe20000000058 */
[----:B------:R-:W-:Y:S01]  /*187b0*/  STL.64 [R1+0x24c8], R40 ;  /* 0x0024c82801007387 */ /* 0x000fe20000100a00 */
[----:B------:R-:W-:-:S03]  /*187c0*/  ISETP.GT.AND P1, PT, R3, 0x1, PT ;  /* 0x000000010300780c */ /* 0x000fc60003f24270 */
[----:B------:R-:W-:Y:S03]  /*187d0*/  STL [R1+0x285c], R40 ;  /* 0x00285c2801007387 */ /* 0x000fe60000100800 */
[----:B------:R-:W-:Y:S01]  /*187e0*/  @P0 IMAD.MOV.U32 R12, RZ, RZ, R226 ;  /* 0x000000ffff0c0224 */ /* 0x000fe200078e00e2 */
[----:B------:R-:W-:Y:S01]  /*187f0*/  STL [R1+0x2854], R41 ;  /* 0x0028542901007387 */ /* 0x000fe20000100800 */
[----:B------:R-:W-:-:S03]  /*18800*/  @P0 IMAD.MOV.U32 R13, RZ, RZ, R225 ;  /* 0x000000ffff0d0224 */ /* 0x000fc600078e00e1 */
        /* <DEDUP_REMOVED lines=19> */
[----:B------:R0:W2:Y:S04]  /*18940*/  @P0 LDG.E.U8 R162, desc[UR60][R12.64] ;  /* 0x0000003c0ca20981 */ /* 0x0000a8000c1e1100 */
[----:B------:R-:W-:Y:S04]  /*18950*/  STL [R1+0x2820], R27 ;  /* 0x0028201b01007387 */ /* 0x000fe80000100800 */
[----:B------:R-:W-:Y:S01]  /*18960*/  STL [R1+0x2818], R26 ;  /* 0x0028181a01007387 */ /* 0x000fe20000100800 */
[----:B0-----:R-:W-:-:S02]  /*18970*/  @P0 IMAD.MOV.U32 R12, RZ, RZ, R228 ;  /* 0x000000ffff0c0224 */ /* 0x001fc400078e00e4 */
[----:B------:R-:W-:Y:S01]  /*18980*/  @P0 IMAD.MOV.U32 R13, RZ, RZ, R227 ;  /* 0x000000ffff0d0224 */ /* 0x000fe200078e00e3 */
[----:B------:R-:W-:Y:S04]  /*18990*/  STL.64 [R1+0x2488], R24 ;  /* 0x0024881801007387 */ /* 0x000fe80000100a00 */
[----:B------:R-:W-:Y:S04]  /*189a0*/  STL [R1+0x281c], R24 ;  /* 0x00281c1801007387 */ /* 0x000fe80000100800 */
[----:B------:R-:W-:Y:S04]  /*189b0*/  STL [R1+0x2814], R25 ;  /* 0x0028141901007387 */ /* 0x000fe80000100800 */
[----:B------:R-:W-:Y:S04]  /*189c0*/  STL [R1+0x25dc], R2 ;  /* 0x0025dc0201007387 */ /* 0x000fe80000100800 */
[----:B------:R0:W2:Y:S04]  /*189d0*/  @P0 LDG.E.U8 R163, desc[UR60][R12.64] ;  /* 0x0000003c0ca30981 */ /* 0x0000a8000c1e1100 */
[----:B------:R-:W-:Y:S04]  /*189e0*/  STL [R1+0x25e0], R226 ;  /* 0x0025e0e201007387 */ /* 0x000fe80000100800 */
[----:B------:R1:W-:Y:S01]  /*189f0*/  STL [R1+0x2270], R225 ;  /* 0x002270e101007387 */ /* 0x0003e20000100800 */
[----:B0-----:R-:W-:-:S02]  /*18a00*/  @P0 IMAD.MOV.U32 R12, RZ, RZ, R230 ;  /* 0x000000ffff0c0224 */ /* 0x001fc400078e00e6 */
[----:B------:R-:W-:-:S05]  /*18a10*/  @P0 IMAD.MOV.U32 R13, RZ, RZ, R229 ;  /* 0x000000ffff0d0224 */ /* 0x000fca00078e00e5 */
[----:B------:R0:W2:Y:S04]  /*18a20*/  @P0 LDG.E.U8 R137, desc[UR60][R12.64] ;  /* 0x0000003c0c890981 */ /* 0x0000a8000c1e1100 */
[----:B-1----:R-:W3:Y:S04]  /*18a30*/  LDL.LU R225, [R1+0x1d08] ;  /* 0x001d080001e17983 */ /* 0x002ee80000300800 */
[----:B------:R-:W-:Y:S01]  /*18a40*/  STL [R1+0x25e4], R228 ;  /* 0x0025e4e401007387 */ /* 0x000fe20000100800 */
[----:B0-----:R-:W-:-:S03]  /*18a50*/  @P0 IMAD.MOV.U32 R12, RZ, RZ, R232 ;  /* 0x000000ffff0c0224 */ /* 0x001fc600078e00e8 */
[----:B------:R0:W-:Y:S01]  /*18a60*/  STL [R1+0x226c], R227 ;  /* 0x00226ce301007387 */ /* 0x0001e20000100800 */
[----:B------:R-:W-:-:S05]  /*18a70*/  @P0 IMAD.MOV.U32 R13, RZ, RZ, R231 ;  /* 0x000000ffff0d0224 */ /* 0x000fca00078e00e7 */
[----:B------:R3:W2:Y:S04]  /*18a80*/  @P0 LDG.E.U8 R88, desc[UR60][R12.64] ;  /* 0x0000003c0c580981 */ /* 0x0006a8000c1e1100 */
[----:B0-----:R-:W4:Y:S04]  /*18a90*/  LDL.LU R227, [R1+0x1cf8] ;  /* 0x001cf80001e37983 */ /* 0x001f280000300800 */
[----:B------:R-:W-:Y:S04]  /*18aa0*/  STL [R1+0x25e8], R230 ;  /* 0x0025e8e601007387 */ /* 0x000fe80000100800 */
[----:B------:R0:W-:Y:S04]  /*18ab0*/  STL [R1+0x2268], R229 ;  /* 0x002268e501007387 */ /* 0x0001e80000100800 */
[----:B0-----:R-:W2:Y:S04]  /*18ac0*/  LDL.LU R229, [R1+0x1cf0] ;  /* 0x001cf00001e57983 */ /* 0x001ea80000300800 */
[----:B------:R-:W-:Y:S04]  /*18ad0*/  STL [R1+0x25ec], R232 ;  /* 0x0025ece801007387 */ /* 0x000fe80000100800 */
[----:B------:R0:W-:Y:S04]  /*18ae0*/  STL [R1+0x2264], R231 ;  /* 0x002264e701007387 */ /* 0x0001e80000100800 */
[----:B0-----:R-:W2:Y:S04]  /*18af0*/  LDL.LU R231, [R1+0x1ce8] ;  /* 0x001ce80001e77983 */ /* 0x001ea80000300800 */
[----:B------:R-:W4:Y:S01]  /*18b00*/  LDL R13, [R1+0x1d04] ;  /* 0x001d0400010d7983 */ /* 0x000f220000100800 */
[----:B------:R-:W-:Y:S01]  /*18b10*/  PRMT R22, RZ, 0x7610, R22 ;  /* 0x00007610ff167816 */ /* 0x000fe20000000016 */
[----:B---3--:R-:W-:-:S02]  /*18b20*/  @P1 IMAD.MOV.U32 R12, RZ, RZ, R225 ;  /* 0x000000ffff0c1224 */ /* 0x008fc400078e00e1 */
[----:B------:R-:W-:Y:S04]  /*18b30*/  STL [R1+0x25f0], R225 ;  /* 0x0025f0e101007387 */ /* 0x000fe80000100800 */
[----:B----4-:R0:W3:Y:S04]  /*18b40*/  @P1 LDG.E.U8 R22, desc[UR60][R12.64] ;  /* 0x0000003c0c161981 */ /* 0x0100e8000c1e1100 */
[----:B------:R-:W4:Y:S01]  /*18b50*/  LDL R13, [R1+0x1cfc] ;  /* 0x001cfc00010d7983 */ /* 0x000f220000100800 */
[----:B------:R-:W-:Y:S01]  /*18b60*/  PRMT R164, RZ, 0x7610, R164 ;  /* 0x00007610ffa47816 */ /* 0x000fe200000000a4 */
[----:B0-----:R-:W-:-:S02]  /*18b70*/  @P1 IMAD.MOV.U32 R12, RZ, RZ, R0 ;  /* 0x000000ffff0c1224 */ /* 0x001fc400078e0000 */
[----:B------:R-:W-:Y:S01]  /*18b80*/  STL [R1+0x25f4], R0 ;  /* 0x0025f40001007387 */ /* 0x000fe20000100800 */
[----:B------:R-:W-:-:S03]  /*18b90*/  PRMT R236, RZ, 0x7610, R236 ;  /* 0x00007610ffec7816 */ /* 0x000fc600000000ec */
[----:B----4-:R0:W4:Y:S04]  /*18ba0*/  @P1 LDG.E.U8 R164, desc[UR60][R12.64] ;  /* 0x0000003c0ca41981 */ /* 0x010128000c1e1100 */
[----:B------:R-:W2:Y:S01]  /*18bb0*/  LDL R13, [R1+0x1cf4] ;  /* 0x001cf400010d7983 */ /* 0x000ea20000100800 */
[----:B0-----:R-:W-:-:S03]  /*18bc0*/  @P1 IMAD.MOV.U32 R12, RZ, RZ, R227 ;  /* 0x000000ffff0c1224 */ /* 0x001fc600078e00e3 */
[----:B------:R-:W-:Y:S01]  /*18bd0*/  STL [R1+0x25f8], R227 ;  /* 0x0025f8e301007387 */ /* 0x000fe20000100800 */
[----:B------:R-:W-:-:S03]  /*18be0*/  PRMT R136, RZ, 0x7610, R136 ;  /* 0x00007610ff887816 */ /* 0x000fc60000000088 */
[----:B--2---:R0:W2:Y:S04]  /*18bf0*/  @P1 LDG.E.U8 R236, desc[UR60][R12.64] ;  /* 0x0000003c0cec1981 */ /* 0x0040a8000c1e1100 */
[----:B------:R-:W3:Y:S01]  /*18c00*/  LDL R13, [R1+0x1cec] ;  /* 0x001cec00010d7983 */ /* 0x000ee20000100800 */
[----:B0-----:R-:W-:-:S03]  /*18c10*/  @P1 IMAD.MOV.U32 R12, RZ, RZ, R229 ;  /* 0x000000ffff0c1224 */ /* 0x001fc600078e00e5 */
[----:B------:R-:W-:Y:S01]  /*18c20*/  STL [R1+0x25fc], R229 ;  /* 0x0025fce501007387 */ /* 0x000fe20000100800 */
[----:B------:R-:W-:-:S03]  /*18c30*/  ISETP.GT.AND P0, PT, R3, 0x2, PT ;  /* 0x000000020300780c */ /* 0x000fc60003f04270 */
[----:B---3--:R0:W3:Y:S04]  /*18c40*/  @P1 LDG.E.U8 R136, desc[UR60][R12.64] ;  /* 0x0000003c0c881981 */ /* 0x0080e8000c1e1100 */
[----:B------:R-:W4:Y:S01]  /*18c50*/  LDL R13, [R1+0x1ce4] ;  /* 0x001ce400010d7983 */ /* 0x000f220000100800 */
[----:B------:R-:W-:-:S05]  /*18c60*/  PRMT R252, RZ, 0x7610, R252 ;  /* 0x00007610fffc7816 */ /* 0x000fca00000000fc */
[----:B0-----:R-:W-:Y:S01]  /*18c70*/  @P0 IMAD.MOV.U32 R12, RZ, RZ, R231 ;  /* 0x000000ffff0c0224 */ /* 0x001fe200078e00e7 */
[----:B------:R-:W-:Y:S04]  /*18c80*/  STL [R1+0x2600], R231 ;  /* 0x002600e701007387 */ /* 0x000fe80000100800 */
[----:B----4-:R0:W4:Y:S04]  /*18c90*/  @P0 LDG.E.U8 R252, desc[UR60][R12.64] ;  /* 0x0000003c0cfc0981 */ /* 0x010128000c1e1100 */
[----:B------:R-:W0:Y:S04]  /*18ca0*/  LDL R12, [R1+0x1cdc] ;  /* 0x001cdc00010c7983 */ /* 0x000e280000100800 */
[----:B------:R-:W0:Y:S01]  /*18cb0*/  LDL R13, [R1+0x1ce0] ;  /* 0x001ce000010d7983 */ /* 0x000e220000100800 */
[----:B------:R-:W-:-:S02]  /*18cc0*/  PRMT R166, RZ, 0x7610, R166 ;  /* 0x00007610ffa67816 */ /* 0x000fc400000000a6 */
[----:B0-----:R-:W-:-:S04]  /*18cd0*/  @P0 LOP3.LUT R13, R13, R12, RZ, 0x3c, !PT ;  /* 0x0000000c0d0d0212 */ /* 0x001fc800078e3cff */
[----:B------:R-:W-:-:S04]  /*18ce0*/  @P0 LOP3.LUT R12, R13, R12, RZ, 0x3c, !PT ;  /* 0x0000000c0d0c0212 */ /* 0x000fc800078e3cff */
[----:B------:R-:W-:-:S05]  /*18cf0*/  @P0 LOP3.LUT R13, R13, R12, RZ, 0x3c, !PT ;  /* 0x0000000c0d0d0212 */ /* 0x000fca00078e3cff */
[----:B------:R0:W2:Y:S04]  /*18d00*/  @P0 LDG.E.U8 R166, desc[UR60][R12.64] ;  /* 0x0000003c0ca60981 */ /* 0x0000a8000c1e1100 */
[----:B------:R-:W0:Y:S04]  /*18d10*/  LDL R12, [R1+0x1cd4] ;  /* 0x001cd400010c7983 */ /* 0x000e280000100800 */
[----:B------:R-:W0:Y:S01]  /*18d20*/  LDL R13, [R1+0x1cd8] ;  /* 0x001cd800010d7983 */ /* 0x000e220000100800 */
[----:B------:R-:W-:Y:S02]  /*18d30*/  PRMT R100, RZ, 0x7610, R100 ;  /* 0x00007610ff647816 */ /* 0x000fe40000000064 */
[----:B0-----:R-:W-:-:S04]  /*18d40*/  @P0 LOP3.LUT R13, R13, R12, RZ, 0x3c, !PT ;  /* 0x0000000c0d0d0212 */ /* 0x001fc800078e3cff */
[----:B------:R-:W-:-:S04]  /*18d50*/  @P0 LOP3.LUT R12, R13, R12, RZ, 0x3c, !PT ;  /* 0x0000000c0d0c0212 */ /* 0x000fc800078e3cff */
[----:B------:R-:W-:-:S05]  /*18d60*/  @P0 LOP3.LUT R13, R13, R12, RZ, 0x3c, !PT ;  /* 0x0000000c0d0d0212 */ /* 0x000fca00078e3cff */
[----:B------:R0:W3:Y:S04]  /*18d70*/  @P0 LDG.E.U8 R100, desc[UR60][R12.64] ;  /* 0x0000003c0c640981 */ /* 0x0000e8000c1e1100 */
[----:B------:R-:W0:Y:S04]  /*18d80*/  LDL R12, [R1+0x1ccc] ;  /* 0x001ccc00010c7983 */ /* 0x000e280000100800 */
[----:B------:R-:W0:Y:S01]  /*18d90*/  LDL R13, [R1+0x1cd0] ;  /* 0x001cd000010d7983 */ /* 0x000e220000100800 */
[----:B------:R-:W-:Y:S02]  /*18da0*/  PRMT R243, RZ, 0x7610, R243 ;  /* 0x00007610fff37816 */ /* 0x000fe400000000f3 */
[----:B0-----:R-:W-:-:S04]  /*18db0*/  @P0 LOP3.LUT R13, R13, R12, RZ, 0x3c, !PT ;  /* 0x0000000c0d0d0212 */ /* 0x001fc800078e3cff */
[----:B------:R-:W-:-:S04]  /*18dc0*/  @P0 LOP3.LUT R12, R13, R12, RZ, 0x3c, !PT ;  /* 0x0000000c0d0c0212 */ /* 0x000fc800078e3cff */
[----:B------:R-:W-:-:S05]  /*18dd0*/  @P0 LOP3.LUT R13, R13, R12, RZ, 0x3c, !PT ;  /* 0x0000000c0d0d0212 */ /* 0x000fca00078e3cff */
[----:B------:R-:W4:Y:S01]  /*18de0*/  @P0 LDG.E.U8 R243, desc[UR60][R12.64] ;  /* 0x0000003c0cf30981 */ /* 0x000f22000c1e1100 */
[----:B------:R-:W-:-:S03]  /*18df0*/  ISETP.GT.AND P1, PT, R3, 0x3, PT ;  /* 0x000000030300780c */ /* 0x000fc60003f24270 */
[----:B----4-:R0:W-:Y:S04]  /*18e00*/  STL [R1+0x61c], R243 ;  /* 0x00061cf301007387 */ /* 0x0101e80000100800 */
[----:B0-----:R-:W4:Y:S04]  /*18e10*/  LDL.LU R243, [R1+0x2dd8] ;  /* 0x002dd80001f37983 */ /* 0x001f280000300800 */
[----:B------:R-:W2:Y:S04]  /*18e20*/  LDL R12, [R1+0x1cc4] ;  /* 0x001cc400010c7983 */ /* 0x000ea80000100800 */
[----:B------:R-:W2:Y:S01]  /*18e30*/  LDL R13, [R1+0x1cc8] ;  /* 0x001cc800010d7983 */ /* 0x000ea20000100800 */
[----:B------:R-:W-:-:S02]  /*18e40*/  PRMT R21, RZ, 0x7610, R21 ;  /* 0x00007610ff157816 */ /* 0x000fc40000000015 */
[----:B--2---:R-:W-:-:S04]  /*18e50*/  @P1 LOP3.LUT R13, R13, R12, RZ, 0x3c, !PT ;  /* 0x0000000c0d0d1212 */ /* 0x004fc800078e3cff */
        /* <DEDUP_REMOVED lines=26> */
[----:B------:R-:W-:Y:S02]  /*19000*/  ISETP.GT.AND P0, PT, R3, 0x4, PT ;  /* 0x000000040300780c */ /* 0x000fe40003f04270 */
[----:B------:R-:W-:-:S11]  /*19010*/  PRMT R250, RZ, 0x7610, R250 ;  /* 0x00007610fffa7816 */ /* 0x000fd600000000fa */
        /* <DEDUP_REMOVED lines=17> */
[----:B------:R-:W4:Y:S04]  /*19130*/  @P0 LDG.E.U8 R246, desc[UR60][R12.64] ;  /* 0x0000003c0cf60981 */ /* 0x000f28000c1e1100 */
        /* <DEDUP_REMOVED lines=8> */
[----:B------:R-:W2:Y:S01]  /*191c0*/  @P0 LDG.E.U8 R241, desc[UR60][R12.64] ;  /* 0x0000003c0cf10981 */ /* 0x000ea2000c1e1100 */
[----:B------:R-:W-:-:S03]  /*191d0*/  ISETP.GT.AND P1, PT, R3, 0x5, PT ;  /* 0x000000050300780c */ /* 0x000fc60003f24270 */
[----:B--2---:R0:W-:Y:S04]  /*191e0*/  STL [R1+0x60c], R241 ;  /* 0x00060cf101007387 */ /* 0x0041e80000100800 */
[----:B0-----:R-:W2:Y:S04]  /*191f0*/  LDL.LU R241, [R1+0x2dd0] ;  /* 0x002dd00001f17983 */ /* 0x001ea80000300800 */
[----:B------:R-:W3:Y:S04]  /*19200*/  LDL R12, [R1+0x1c84] ;  /* 0x001c8400010c7983 */ /* 0x000ee80000100800 */
[----:B------:R-:W3:Y:S01]  /*19210*/  LDL R13, [R1+0x1c88] ;  /* 0x001c8800010d7983 */ /* 0x000ee20000100800 */
[----:B------:R-:W-:-:S02]  /*19220*/  PRMT R20, RZ, 0x7610, R20 ;  /* 0x00007610ff147816 */ /* 0x000fc40000000014 */
[----:B---3--:R-:W-:-:S04]  /*19230*/  @P1 LOP3.LUT R13, R13, R12, RZ, 0x3c, !PT ;  /* 0x0000000c0d0d1212 */ /* 0x008fc800078e3cff */
        /* <DEDUP_REMOVED lines=282> */
[----:B----4-:R-:W-:Y:S02]  /*1a3e0*/  PRMT R240, RZ, 0x7610, R240 ;  /* 0x00007610fff07816 */ /* 0x010fe400000000f0 */
[----:B0-----:R-:W-:-:S04]  /*1a3f0*/  @P0 LOP3.LUT R13, R13, R12, RZ, 0x3c, !PT ;  /* 0x0000000c0d0d0212 */ /* 0x001fc800078e3cff */
[----:B------:R-:W-:-:S04]  /*1a400*/  @P0 LOP3.LUT R12, R13, R12, RZ, 0x3c, !PT ;  /* 0x0000000c0d0c0212 */ /* 0x000fc800078e3cff */
[----:B------:R-:W-:-:S05]  /*1a410*/  @P0 LOP3.LUT R13, R13, R12, RZ, 0x3c, !PT ;  /* 0x0000000c0d0d0212 */ /* 0x000fca00078e3cff */
[----:B------:R0:W4:Y:S04]  /*1a420*/  @P0 LDG.E.U8 R240, desc[UR60][R12.64] ;  /* 0x0000003c0cf00981 */ /* 0x000128000c1e1100 */
[----:B------:R-:W0:Y:S04]  /*1a430*/  LDL R12, [R1+0x1b54] ;  /* 0x001b5400010c7983 */ /* 0x000e280000100800 */
[----:B------:R-:W0:Y:S01]  /*1a440*/  LDL R13, [R1+0x1b58] ;  /* 0x001b5800010d7983 */ /* 0x000e220000100800 */
[----:B------:R-:W-:Y:S02]  /*1a450*/  PRMT R238, RZ, 0x7610, R238 ;  /* 0x00007610ffee7816 */ /* 0x000fe400000000ee */
[----:B0-----:R-:W-:-:S04]  /*1a460*/  @P0 LOP3.LUT R13, R13, R12, RZ, 0x3c, !PT ;  /* 0x0000000c0d0d0212 */ /* 0x001fc800078e3cff */
[----:B------:R-:W-:-:S04]  /*1a470*/  @P0 LOP3.LUT R12, R13, R12, RZ, 0x3c, !PT ;  /* 0x0000000c0d0c0212 */ /* 0x000fc800078e3cff */
[----:B------:R-:W-:-:S05]  /*1a480*/  @P0 LOP3.LUT R13, R13, R12, RZ, 0x3c, !PT ;  /* 0x0000000c0d0d0212 */ /* 0x000fca00078e3cff */
[----:B------:R-:W2:Y:S04]  /*1a490*/  @P0 LDG.E.U8 R238, desc[UR60][R12.64] ;  /* 0x0000003c0cee0981 */ /* 0x000ea8000c1e1100 */
        /* <DEDUP_REMOVED lines=16> */
[----:B------:R0:W4:Y:S04]  /*1a5a0*/  @P1 LDG.E.U8 R16, desc[UR60][R12.64] ;  /* 0x0000003c0c101981 */ /* 0x000128000c1e1100 */
[----:B------:R-:W0:Y:S04]  /*1a5b0*/  LDL R12, [R1+0x1b3c] ;  /* 0x001b3c00010c7983 */ /* 0x000e280000100800 */
[----:B------:R-:W0:Y:S01]  /*1a5c0*/  LDL R13, [R1+0x1b40] ;  /* 0x001b4000010d7983 */ /* 0x000e220000100800 */
[----:B--2---:R-:W-:Y:S02]  /*1a5d0*/  PRMT R238, RZ, 0x7610, R238 ;  /* 0x00007610ffee7816 */ /* 0x004fe400000000ee */
        /* <DEDUP_REMOVED lines=80> */
[----:B------:R-:W-:Y:S02]  /*1aae0*/  ISETP.GT.AND P0, PT, R3, 0x12, PT ;  /* 0x000000120300780c */ /* 0x000fe40003f04270 */
[----:B------:R-:W-:-:S11]  /*1aaf0*/  PRMT R223, RZ, 0x7610, R223 ;  /* 0x00007610ffdf7816 */ /* 0x000fd600000000df */
[----:B0-----:R-:W-:-:S04]  /*1ab00*/  @P0 LOP3.LUT R13, R13, R12, RZ, 0x3c, !PT ;  /* 0x0000000c0d0d0212 */ /* 0x001fc800078e3cff */
[----:B------:R-:W-:-:S04]  /*1ab10*/  @P0 LOP3.LUT R12, R13, R12, RZ, 0x3c, !PT ;  /* 0x0000000c0d0c0212 */ /* 0x000fc800078e3cff */
[----:B------:R-:W-:-:S05]  /*1ab20*/  @P0 LOP3.LUT R13, R13, R12, RZ, 0x3c, !PT ;  /* 0x0000000c0d0d0212 */ /* 0x000fca00078e3cff */
[----:B------:R-:W3:Y:S04]  /*1ab30*/  @P0 LDG.E.U8 R223, desc[UR60][R12.64] ;  /* 0x0000003c0cdf0981 */ /* 0x000ee8000c1e1100 */
[----:B---3--:R0:W-:Y:S04]  /*1ab40*/  STL [R1+0x55c], R223 ;  /* 0x00055cdf01007387 */ /* 0x0081e80000100800 */
[----:B0-----:R-:W3:Y:S04]  /*1ab50*/  LDL.LU R223, [R1+0x2da4] ;  /* 0x002da40001df7983 */ /* 0x001ee80000300800 */
[----:B------:R-:W2:Y:S04]  /*1ab60*/  LDL R12, [R1+0x1adc] ;  /* 0x001adc00010c7983 */ /* 0x000ea80000100800 */
[----:B------:R-:W2:Y:S01]  /*1ab70*/  LDL R13, [R1+0x1ae0] ;  /* 0x001ae000010d7983 */ /* 0x000ea20000100800 */
[----:B----4-:R-:W-:-:S02]  /*1ab80*/  PRMT R224, RZ, 0x7610, R224 ;  /* 0x00007610ffe07816 */ /* 0x010fc400000000e0 */
[----:B--2---:R-:W-:-:S04]  /*1ab90*/  @P0 LOP3.LUT R13, R13, R12, RZ, 0x3c, !PT ;  /* 0x0000000c0d0d0212 */ /* 0x004fc800078e3cff */
[----:B------:R-:W-:-:S04]  /*1aba0*/  @P0 LOP3.LUT R12, R13, R12, RZ, 0x3c, !PT ;  /* 0x0000000c0d0c0212 */ /* 0x000fc800078e3cff */
[----:B------:R-:W-:-:S05]  /*1abb0*/  @P0 LOP3.LUT R13, R13, R12, RZ, 0x3c, !PT ;  /* 0x0000000c0d0d0212 */ /* 0x000fca00078e3cff */
[----:B------:R-:W2:Y:S04]  /*1abc0*/  @P0 LDG.E.U8 R224, desc[UR60][R12.64] ;  /* 0x0000003c0ce00981 */ /* 0x000ea8000c1e1100 */
[----:B--2---:R0:W-:Y:S04]  /*1abd0*/  STL [R1+0x578], R224 ;  /* 0x000578e001007387 */ /* 0x0041e80000100800 */
[----:B0-----:R-:W2:Y:S04]  /*1abe0*/  LDL.LU R224, [R1+0x2da0] ;  /* 0x002da00001e07983 */ /* 0x001ea80000300800 */
[----:B------:R-:W4:Y:S04]  /*1abf0*/  LDL R12, [R1+0x1ad4] ;  /* 0x001ad400010c7983 */ /* 0x000f280000100800 */
[----:B------:R-:W4:Y:S01]  /*1ac00*/  LDL R13, [R1+0x1ad8] ;  /* 0x001ad800010d7983 */ /* 0x000f220000100800 */
[----:B---3--:R-:W-:-:S02]  /*1ac10*/  PRMT R223, RZ, 0x7610, R223 ;  /* 0x00007610ffdf7816 */ /* 0x008fc400000000df */
[----:B----4-:R-:W-:-:S04]  /*1ac20*/  @P0 LOP3.LUT R13, R13, R12, RZ, 0x3c, !PT ;  /* 0x0000000c0d0d0212 */ /* 0x010fc800078e3cff */
[----:B------:R-:W-:-:S04]  /*1ac30*/  @P0 LOP3.LUT R12, R13, R12, RZ, 0x3c, !PT ;  /* 0x0000000c0d0c0212 */ /* 0x000fc800078e3cff */
[----:B------:R-:W-:-:S05]  /*1ac40*/  @P0 LOP3.LUT R13, R13, R12, RZ, 0x3c, !PT ;  /* 0x0000000c0d0d0212 */ /* 0x000fca00078e3cff */
[----:B------:R-:W3:Y:S04]  /*1ac50*/  @P0 LDG.E.U8 R223, desc[UR60][R12.64] ;  /* 0x0000003c0cdf0981 */ /* 0x000ee8000c1e1100 */
[----:B---3--:R0:W-:Y:S04]  /*1ac60*/  STL [R1+0x598], R223 ;  /* 0x000598df01007387 */ /* 0x0081e80000100800 */
[----:B0-----:R-:W3:Y:S04]  /*1ac70*/  LDL.LU R223, [R1+0x2d9c] ;  /* 0x002d9c0001df7983 */ /* 0x001ee80000300800 */
[----:B------:R-:W4:Y:S04]  /*1ac80*/  LDL R12, [R1+0x1acc] ;  /* 0x001acc00010c7983 */ /* 0x000f280000100800 */
[----:B------:R-:W4:Y:S01]  /*1ac90*/  LDL R13, [R1+0x1ad0] ;  /* 0x001ad000010d7983 */ /* 0x000f220000100800 */
[----:B--2---:R-:W-:-:S02]  /*1aca0*/  PRMT R224, RZ, 0x7610, R224 ;  /* 0x00007610ffe07816 */ /* 0x004fc400000000e0 */
[----:B----4-:R-:W-:-:S04]  /*1acb0*/  @P0 LOP3.LUT R13, R13, R12, RZ, 0x3c, !PT ;  /* 0x0000000c0d0d0212 */ /* 0x010fc800078e3cff */
[----:B------:R-:W-:-:S04]  /*1acc0*/  @P0 LOP3.LUT R12, R13, R12, RZ, 0x3c, !PT ;  /* 0x0000000c0d0c0212 */ /* 0x000fc800078e3cff */
[----:B------:R-:W-:-:S05]  /*1acd0*/  @P0 LOP3.LUT R13, R13, R12, RZ, 0x3c, !PT ;  /* 0x0000000c0d0d0212 */ /* 0x000fca00078e3cff */
[----:B------:R-:W2:Y:S01]  /*1ace0*/  @P0 LDG.E.U8 R224, desc[UR60][R12.64] ;  /* 0x0000003c0ce00981 */ /* 0x000ea2000c1e1100 */
[----:B------:R-:W-:-:S03]  /*1acf0*/  ISETP.GT.AND P1, PT, R3, 0x13, PT ;  /* 0x000000130300780c */ /* 0x000fc60003f24270 */
[----:B--2---:R0:W-:Y:S04]  /*1ad00*/  STL [R1+0x5b8], R224 ;  /* 0x0005b8e001007387 */ /* 0x0041e80000100800 */
[----:B0-----:R-:W2:Y:S04]  /*1ad10*/  LDL.LU R224, [R1+0x2d98] ;  /* 0x002d980001e07983 */ /* 0x001ea80000300800 */
[----:B------:R-:W4:Y:S04]  /*1ad20*/  LDL R12, [R1+0x1ac4] ;  /* 0x001ac400010c7983 */ /* 0x000f280000100800 */
[----:B------:R-:W4:Y:S01]  /*1ad30*/  LDL R13, [R1+0x1ac8] ;  /* 0x001ac800010d7983 */ /* 0x000f220000100800 */
[----:B------:R-:W-:-:S02]  /*1ad40*/  PRMT R85, RZ, 0x7610, R85 ;  /* 0x00007610ff557816 */ /* 0x000fc40000000055 */
[----:B----4-:R-:W-:-:S04]  /*1ad50*/  @P1 LOP3.LUT R13, R13, R12, RZ, 0x3c, !PT ;  /* 0x0000000c0d0d1212 */ /* 0x010fc800078e3cff */
        /* <DEDUP_REMOVED lines=26> */
[----:B------:R-:W-:Y:S02]  /*1af00*/  ISETP.GT.AND P0, PT, R3, 0x14, PT ;  /* 0x000000140300780c */ /* 0x000fe40003f04270 */
[----:B---3--:R-:W-:-:S11]  /*1af10*/  PRMT R223, RZ, 0x7610, R223 ;  /* 0x00007610ffdf7816 */ /* 0x008fd600000000df */
[----:B0-----:R-:W-:-:S04]  /*1af20*/  @P0 LOP3.LUT R13, R13, R12, RZ, 0x3c, !PT ;  /* 0x0000000c0d0d0212 */ /* 0x001fc800078e3cff */
        /* <DEDUP_REMOVED lines=190> */
[----:B------:R-:W4:Y:S04]  /*1bb10*/  @P0 LDG.E.U8 R223, desc[UR60][R12.64] ;  /* 0x0000003c0cdf0981 */ /* 0x000f28000c1e1100 */
[----:B----4-:R0:W-:Y:S04]  /*1bb20*/  STL [R1+0xa0c], R223 ;  /* 0x000a0cdf01007387 */ /* 0x0101e80000100800 */
[----:B0-----:R-:W4:Y:S04]  /*1bb30*/  LDL.LU R223, [R1+0x2d78] ;  /* 0x002d780001df7983 */ /* 0x001f280000300800 */
[----:B------:R-:W3:Y:S04]  /*1bb40*/  LDL R12, [R1+0x19dc] ;  /* 0x0019dc00010c7983 */ /* 0x000ee80000100800 */
[----:B------:R-:W3:Y:S01]  /*1bb50*/  LDL R13, [R1+0x19e0] ;  /* 0x0019e000010d7983 */ /* 0x000ee20000100800 */
[----:B--2---:R-:W-:-:S02]  /*1bb60*/  PRMT R224, RZ, 0x7610, R224 ;  /* 0x00007610ffe07816 */ /* 0x004fc400000000e0 */
[----:B---3--:R-:W-:-:S04]  /*1bb70*/  @P0 LOP3.LUT R13, R13, R12, RZ, 0x3c, !PT ;  /* 0x0000000c0d0d0212 */ /* 0x008fc800078e3cff */
[----:B------:R-:W-:-:S04]  /*1bb80*/  @P0 LOP3.LUT R12, R13, R12, RZ, 0x3c, !PT ;  /* 0x0000000c0d0c0212 */ /* 0x000fc800078e3cff */
[----:B------:R-:W-:-:S05]  /*1bb90*/  @P0 LOP3.LUT R13, R13, R12, RZ, 0x3c, !PT ;  /* 0x0000000c0d0d0212 */ /* 0x000fca00078e3cff */
[----:B------:R-:W2:Y:S04]  /*1bba0*/  @P0 LDG.E.U8 R224, desc[UR60][R12.64] ;  /* 0x0000003c0ce00981 */ /* 0x000ea8000c1e1100 */
[----:B--2---:R0:W-:Y:S04]  /*1bbb0*/  STL [R1+0xa34], R224 ;  /* 0x000a34e001007387 */ /* 0x0041e80000100800 */
[----:B0-----:R-:W2:Y:S04]  /*1bbc0*/  LDL.LU R224, [R1+0x2d74] ;  /* 0x002d740001e07983 */ /* 0x001ea80000300800 */
[----:B------:R-:W3:Y:S04]  /*1bbd0*/  LDL R12, [R1+0x19d4] ;  /* 0x0019d400010c7983 */ /* 0x000ee80000100800 */
[----:B------:R-:W3:Y:S01]  /*1bbe0*/  LDL R13, [R1+0x19d8] ;  /* 0x0019d800010d7983 */ /* 0x000ee20000100800 */
[----:B----4-:R-:W-:-:S02]  /*1bbf0*/  PRMT R223, RZ, 0x7610, R223 ;  /* 0x00007610ffdf7816 */ /* 0x010fc400000000df */
[----:B---3--:R-:W-:-:S04]  /*1bc00*/  @P0 LOP3.LUT R13, R13, R12, RZ, 0x3c, !PT ;  /* 0x0000000c0d0d0212 */ /* 0x008fc800078e3cff */
        /* <DEDUP_REMOVED lines=241> */
[----:B------:R-:W-:-:S02]  /*1cb20*/  PRMT R223, RZ, 0x7610, R223 ;  /* 0x00007610ffdf7816 */ /* 0x000fc400000000df */
[----:B----4-:R-:W-:-:S04]  /*1cb30*/  @P0 LOP3.LUT R13, R13, R12, RZ, 0x3c, !PT ;  /* 0x0000000c0d0d0212 */ /* 0x010fc800078e3cff */
[----:B------:R-:W-:-:S04]  /*1cb40*/  @P0 LOP3.LUT R12, R13, R12, RZ, 0x3c, !PT ;  /* 0x0000000c0d0c0212 */ /* 0x000fc800078e3cff */
[----:B------:R-:W-:-:S05]  /*1cb50*/  @P0 LOP3.LUT R13, R13, R12, RZ, 0x3c, !PT ;  /* 0x0000000c0d0d0212 */ /* 0x000fca00078e3cff */
[----:B------:R-:W4:Y:S04]  /*1cb60*/  @P0 LDG.E.U8 R223, desc[UR60][R12.64] ;  /* 0x0000003c0cdf0981 */ /* 0x000f28000c1e1100 */
[----:B----4-:R0:W-:Y:S04]  /*1cb70*/  STL [R1+0xaf4], R223 ;  /* 0x000af4df01007387 */ /* 0x0101e80000100800 */
[----:B0-----:R-:W4:Y:S04]  /*1cb80*/  LDL.LU R223, [R1+0x2d4c] ;  /* 0x002d4c0001df7983 */ /* 0x001f280000300800 */
[----:B------:R-:W2:Y:S04]  /*1cb90*/  LDL R12, [R1+0x18d4] ;  /* 0x0018d400010c7983 */ /* 0x000ea80000100800 */
[----:B------:R-:W2:Y:S01]  /*1cba0*/  LDL R13, [R1+0x18d8] ;  /* 0x0018d800010d7983 */ /* 0x000ea20000100800 */
[----:B---3--:R-:W-:-:S02]  /*1cbb0*/  PRMT R222, RZ, 0x7610, R222 ;  /* 0x00007610ffde7816 */ /* 0x008fc400000000de */
[----:B--2---:R-:W-:-:S04]  /*1cbc0*/  @P0 LOP3.LUT R13, R13, R12, RZ, 0x3c, !PT ;  /* 0x0000000c0d0d0212 */ /* 0x004fc800078e3cff */
        /* <DEDUP_REMOVED lines=11> */
[----:B------:R-:W3:Y:S01]  /*1cc80*/  @P0 LDG.E.U8 R223, desc[UR60][R12.64] ;  /* 0x0000003c0cdf0981 */ /* 0x000ee2000c1e1100 */
[----:B------:R-:W-:-:S03]  /*1cc90*/  ISETP.GT.AND P1, PT, R3, 0x23, PT ;  /* 0x000000230300780c */ /* 0x000fc60003f24270 */
        /* <DEDUP_REMOVED lines=33> */
[----:B--2---:R-:W-:-:S11]  /*1ceb0*/  PRMT R222, RZ, 0x7610, R222 ;  /* 0x00007610ffde7816 */ /* 0x004fd600000000de */
[----:B0-----:R-:W-:-:S04]  /*1cec0*/  @P0 LOP3.LUT R13, R13, R12, RZ, 0x3c, !PT ;  /* 0x0000000c0d0d0212 */ /* 0x001fc800078e3cff */
        /* <DEDUP_REMOVED lines=147> */
[----:B---3--:R-:W-:Y:S02]  /*1d800*/  PRMT R223, RZ, 0x7610, R223 ;  /* 0x00007610ffdf7816 */ /* 0x008fe400000000df */
[----:B0-----:R-:W-:-:S04]  /*1d810*/  @P0 LOP3.LUT R13, R13, R12, RZ, 0x3c, !PT ;  /* 0x0000000c0d0d0212 */ /* 0x001fc800078e3cff */
[----:B------:R-:W-:-:S04]  /*1d820*/  @P0 LOP3.LUT R12, R13, R12, RZ, 0x3c, !PT ;  /* 0x0000000c0d0c0212 */ /* 0x000fc800078e3cff */
[----:B------:R-:W-:-:S05]  /*1d830*/  @P0 LOP3.LUT R13, R13, R12, RZ, 0x3c, !PT ;  /* 0x0000000c0d0d0212 */ /* 0x000fca00078e3cff */
[----:B------:R-:W3:Y:S01]  /*1d840*/  @P0 LDG.E.U8 R223, desc[UR60][R12.64] ;  /* 0x0000003c0cdf0981 */ /* 0x000ee2000c1e1100 */
[----:B------:R-:W-:-:S03]  /*1d850*/  ISETP.GT.AND P1, PT, R3, 0x29, PT ;  /* 0x000000290300780c */ /* 0x000fc60003f24270 */
[----:B---3--:R0:W-:Y:S04]  /*1d860*/  STL [R1+0xbc4], R223 ;  /* 0x000bc4df01007387 */ /* 0x0081e80000100800 */
[----:B0-----:R-:W3:Y:S04]  /*1d870*/  LDL.LU R223, [R1+0x2d28] ;  /* 0x002d280001df7983 */ /* 0x001ee80000300800 */
        /* <DEDUP_REMOVED lines=179> */
[----:B--2---:R-:W-:Y:S02]  /*1e3b0*/  PRMT R223, RZ, 0x7610, R223 ;  /* 0x00007610ffdf7816 */ /* 0x004fe400000000df */
        /* <DEDUP_REMOVED lines=12> */
[----:B------:R-:W4:Y:S04]  /*1e480*/  @P0 LDG.E.U8 R24, desc[UR60][R12.64] ;  /* 0x0000003c0c180981 */ /* 0x000f28000c1e1100 */
[----:B------:R-:W3:Y:S04]  /*1e490*/  LDL R12, [R1+0x1744] ;  /* 0x00174400010c7983 */ /* 0x000ee80000100800 */
[----:B------:R-:W3:Y:S01]  /*1e4a0*/  LDL R13, [R1+0x1748] ;  /* 0x00174800010d7983 */ /* 0x000ee20000100800 */
[----:B------:R-:W-:Y:S02]  /*1e4b0*/  ISETP.GT.AND P1, PT, R3, 0x2f, PT ;  /* 0x0000002f0300780c */ /* 0x000fe40003f24270 */
[----:B------:R-:W-:Y:S01]  /*1e4c0*/  PRMT R29, RZ, 0x7610, R29 ;  /* 0x00007610ff1d7816 */ /* 0x000fe2000000001d */
[----:B----4-:R0:W-:Y:S10]  /*1e4d0*/  STL [R1+0x2824], R24 ;  /* 0x0028241801007387 */ /* 0x0101f40000100800 */
[----:B---3--:R-:W-:-:S04]  /*1e4e0*/  @P1 LOP3.LUT R13, R13, R12, RZ, 0x3c, !PT ;  /* 0x0000000c0d0d1212 */ /* 0x008fc800078e3cff */
[----:B------:R-:W-:-:S04]  /*1e4f0*/  @P1 LOP3.LUT R12, R13, R12, RZ, 0x3c, !PT ;  /* 0x0000000c0d0c1212 */ /* 0x000fc800078e3cff */
[----:B------:R-:W-:-:S05]  /*1e500*/  @P1 LOP3.LUT R13, R13, R12, RZ, 0x3c, !PT ;  /* 0x0000000c0d0d1212 */ /* 0x000fca00078e3cff */
[----:B------:R1:W3:Y:S04]  /*1e510*/  @P1 LDG.E.U8 R29, desc[UR60][R12.64] ;  /* 0x0000003c0c1d1981 */ /* 0x0002e8000c1e1100 */
[----:B------:R-:W1:Y:S04]  /*1e520*/  LDL R12, [R1+0x173c] ;  /* 0x00173c00010c7983 */ /* 0x000e680000100800 */
[----:B------:R-:W1:Y:S01]  /*1e530*/  LDL R13, [R1+0x1740] ;  /* 0x00174000010d7983 */ /* 0x000e620000100800 */
[----:B0-----:R-:W-:Y:S02]  /*1e540*/  PRMT R24, RZ, 0x7610, R24 ;  /* 0x00007610ff187816 */ /* 0x001fe40000000018 */
[----:B-1----:R-:W-:-:S04]  /*1e550*/  @P1 LOP3.LUT R13, R13, R12, RZ, 0x3c, !PT ;  /* 0x0000000c0d0d1212 */ /* 0x002fc800078e3cff */
        /* <DEDUP_REMOVED lines=1578> */
[----:B------:R-:W4:Y:S02]  /*24800*/  LDL R13, [R1+0x11d0] ;  /* 0x0011d000010d7983 */ /* 0x000f240000100800 */
[----:B----4-:R-:W-:-:S02]  /*24810*/  @P0 LOP3.LUT R13, R13, R12, RZ, 0x3c, !PT ;  /* 0x0000000c0d0d0212 */ /* 0x010fc400078e3cff */
[----:B--2---:R-:W-:Y:S02]  /*24820*/  PRMT R223, RZ, 0x7610, R223 ;  /* 0x00007610ffdf7816 */ /* 0x004fe400000000df */
[----:B------:R-:W-:-:S04]  /*24830*/  @P0 LOP3.LUT R12, R13, R12, RZ, 0x3c, !PT ;  /* 0x0000000c0d0c0212 */ /* 0x000fc800078e3cff */
[----:B------:R-:W-:-:S05]  /*24840*/  @P0 LOP3.LUT R13, R13, R12, RZ, 0x3c, !PT ;  /* 0x0000000c0d0d0212 */ /* 0x000fca00078e3cff */
[----:B------:R-:W2:Y:S01]  /*24850*/  @P0 LDG.E.U8 R223, desc[UR60][R12.64] ;  /* 0x0000003c0cdf0981 */ /* 0x000ea2000c1e1100 */
[----:B------:R-:W-:-:S03]  /*24860*/  ISETP.GT.AND P1, PT, R3, 0x5b, PT ;  /* 0x0000005b0300780c */ /* 0x000fc60003f24270 */
        /* <DEDUP_REMOVED lines=119> */
[----:B------:R-:W3:Y:S02]  /*24fe0*/  LDL R13, [R1+0x1160] ;  /* 0x00116000010d7983 */ /* 0x000ee40000100800 */
[----:B---3--:R-:W-:-:S02]  /*24ff0*/  @P0 LOP3.LUT R13, R13, R12, RZ, 0x3c, !PT ;  /* 0x0000000c0d0d0212 */ /* 0x008fc400078e3cff */
[----:B--2---:R-:W-:Y:S02]  /*25000*/  PRMT R223, RZ, 0x7610, R223 ;  /* 0x00007610ffdf7816 */ /* 0x004fe400000000df */
        /* <DEDUP_REMOVED lines=20> */
[----:B------:R-:W2:Y:S01]  /*25150*/  @P0 LDG.E.U8 R223, desc[UR60][R12.64] ;  /* 0x0000003c0cdf0981 */ /* 0x000ea2000c1e1100 */
[----:B------:R-:W-:-:S03]  /*25160*/  ISETP.GT.AND P1, PT, R3, 0x5f, PT ;  /* 0x0000005f0300780c */ /* 0x000fc60003f24270 */
        /* <DEDUP_REMOVED lines=724> */
[----:B------:R-:W3:Y:S04]  /*27eb0*/  LDL R12, [R1+0xe8c] ;  /* 0x000e8c00010c7983 */ /* 0x000ee80000100800 */
[----:B------:R-:W3:Y:S01]  /*27ec0*/  LDL R13, [R1+0xe90] ;  /* 0x000e9000010d7983 */ /* 0x000ee20000100800 */
[----:B------:R-:W-:-:S02]  /*27ed0*/  PRMT R221, RZ, 0x7610, R221 ;  /* 0x00007610ffdd7816 */ /* 0x000fc400000000dd */
[----:B---3--:R-:W-:-:S04]  /*27ee0*/  @P0 LOP3.LUT R13, R13, R12, RZ, 0x3c, !PT ;  /* 0x0000000c0d0d0212 */ /* 0x008fc800078e3cff */
        /* <DEDUP_REMOVED lines=48> */
[----:B------:R-:W3:Y:S04]  /*281f0*/  @P0 LDG.E.U8 R219, desc[UR60][R12.64] ;  /* 0x0000003c0cdb0981 */ /* 0x000ee8000c1e1100 */
[----:B----4-:R0:W-:Y:S04]  /*28200*/  STL [R1+0x6dc], R165 ;  /* 0x0006dca501007387 */ /* 0x0101e80000100800 */
[----:B0-----:R-:W4:Y:S04]  /*28210*/  LDL R165, [R1+0xe38] ;  /* 0x000e380001a57983 */ /* 0x001f280000100800 */
        /* <DEDUP_REMOVED lines=17> */
[----:B------:R-:W4:Y:S01]  /*28330*/  @P0 LDG.E.U8 R218, desc[UR60][R12.64] ;  /* 0x0000003c0cda0981 */ /* 0x000f22000c1e1100 */
[----:B------:R-:W-:-:S03]  /*28340*/  ISETP.GT.AND P1, PT, R3, 0x77, PT ;  /* 0x000000770300780c */ /* 0x000fc60003f24270 */
        /* <DEDUP_REMOVED lines=16> */
[----:B------:R-:W2:Y:S01]  /*28450*/  LDL R13, [R1+0xe34] ;  /* 0x000e3400010d7983 */ /* 0x000ea20000100800 */
[----:B------:R-:W-:Y:S01]  /*28460*/  PRMT R187, RZ, 0x7610, R187 ;  /* 0x00007610ffbb7816 */ /* 0x000fe200000000bb */
[----:B0-----:R-:W-:Y:S01]  /*28470*/  @P1 IMAD.MOV.U32 R12, RZ, RZ, R165 ;  /* 0x000000ffff0c1224 */ /* 0x001fe200078e00a5 */
[----:B------:R-:W-:Y:S02]  /*28480*/  PRMT R185, RZ, 0x7610, R185 ;  /* 0x00007610ffb97816 */ /* 0x000fe400000000b9 */
[----:B------:R-:W-:Y:S02]  /*28490*/  ISETP.GT.AND P0, PT, R3, 0x78, PT ;  /* 0x000000780300780c */ /* 0x000fe40003f04270 */
[----:B------:R-:W-:Y:S01]  /*284a0*/  PRMT R217, RZ, 0x7610, R217 ;  /* 0x00007610ffd97816 */ /* 0x000fe200000000d9 */
[----:B------:R-:W4:Y:S04]  /*284b0*/  LDL R165, [R1+0xe08] ;  /* 0x000e080001a57983 */ /* 0x000f280000100800 */
[----:B--2---:R0:W2:Y:S04]  /*284c0*/  @P1 LDG.E.U8 R187, desc[UR60][R12.64] ;  /* 0x0000003c0cbb1981 */ /* 0x0040a8000c1e1100 */
[----:B------:R-:W0:Y:S04]  /*284d0*/  LDL R12, [R1+0xe2c] ;  /* 0x000e2c00010c7983 */ /* 0x000e280000100800 */
[----:B------:R-:W0:Y:S02]  /*284e0*/  LDL R13, [R1+0xe30] ;  /* 0x000e3000010d7983 */ /* 0x000e240000100800 */
[----:B0-----:R-:W-:-:S04]  /*284f0*/  @P1 LOP3.LUT R13, R13, R12, RZ, 0x3c, !PT ;  /* 0x0000000c0d0d1212 */ /* 0x001fc800078e3cff */
[----:B------:R-:W-:-:S04]  /*28500*/  @P1 LOP3.LUT R12, R13, R12, RZ, 0x3c, !PT ;  /* 0x0000000c0d0c1212 */ /* 0x000fc800078e3cff */
[----:B------:R-:W-:-:S05]  /*28510*/  @P1 LOP3.LUT R13, R13, R12, RZ, 0x3c, !PT ;  /* 0x0000000c0d0d1212 */ /* 0x000fca00078e3cff */
[----:B------:R0:W2:Y:S04]  /*28520*/  @P1 LDG.E.U8 R185, desc[UR60][R12.64] ;  /* 0x0000003c0cb91981 */ /* 0x0000a8000c1e1100 */
[----:B------:R-:W0:Y:S04]  /*28530*/  LDL R12, [R1+0xe24] ;  /* 0x000e2400010c7983 */ /* 0x000e280000100800 */
[----:B------:R-:W0:Y:S02]  /*28540*/  LDL R13, [R1+0xe28] ;  /* 0x000e2800010d7983 */ /* 0x000e240000100800 */
        /* <DEDUP_REMOVED lines=27> */
[----:B------:R-:W-:Y:S02]  /*28700*/  ISETP.GT.AND P1, PT, R3, 0x79, PT ;  /* 0x000000790300780c */ /* 0x000fe40003f24270 */
[----:B---3--:R-:W-:-:S04]  /*28710*/  @P0 LOP3.LUT R13, R13, R12, RZ, 0x3c, !PT ;  /* 0x0000000c0d0d0212 */ /* 0x008fc800078e3cff */
[----:B------:R-:W-:-:S04]  /*28720*/  @P0 LOP3.LUT R12, R13, R12, RZ, 0x3c, !PT ;  /* 0x0000000c0d0c0212 */ /* 0x000fc800078e3cff */
[----:B------:R-:W-:-:S05]  /*28730*/  @P0 LOP3.LUT R13, R13, R12, RZ, 0x3c, !PT ;  /* 0x0000000c0d0d0212 */ /* 0x000fca00078e3cff */
[----:B------:R0:W3:Y:S04]  /*28740*/  @P0 LDG.E.U8 R183, desc[UR60][R12.64] ;  /* 0x0000003c0cb70981 */ /* 0x0000e8000c1e1100 */
[----:B------:R-:W4:Y:S01]  /*28750*/  LDL R13, [R1+0xe04] ;  /* 0x000e0400010d7983 */ /* 0x000f220000100800 */
[----:B------:R-:W-:Y:S01]  /*28760*/  PRMT R182, RZ, 0x7610, R182 ;  /* 0x00007610ffb67816 */ /* 0x000fe200000000b6 */
[----:B0-----:R-:W-:Y:S01]  /*28770*/  @P1 IMAD.MOV.U32 R12, RZ, RZ, R165 ;  /* 0x000000ffff0c1224 */ /* 0x001fe200078e00a5 */
[----:B------:R-:W-:Y:S02]  /*28780*/  PRMT R180, RZ, 0x7610, R180 ;  /* 0x00007610ffb47816 */ /* 0x000fe400000000b4 */
[----:B------:R-:W-:Y:S02]  /*28790*/  PRMT R178, RZ, 0x7610, R178 ;  /* 0x00007610ffb27816 */ /* 0x000fe400000000b2 */
[----:B------:R-:W-:-:S02]  /*287a0*/  PRMT R176, RZ, 0x7610, R176 ;  /* 0x00007610ffb07816 */ /* 0x000fc400000000b0 */
[----:B------:R-:W-:Y:S02]  /*287b0*/  ISETP.GT.AND P0, PT, R3, 0x7a, PT ;  /* 0x0000007a0300780c */ /* 0x000fe40003f04270 */
[----:B------:R-:W-:Y:S02]  /*287c0*/  PRMT R181, RZ, 0x7610, R181 ;  /* 0x00007610ffb57816 */ /* 0x000fe400000000b5 */
[----:B------:R-:W-:Y:S01]  /*287d0*/  PRMT R179, RZ, 0x7610, R179 ;  /* 0x00007610ffb37816 */ /* 0x000fe200000000b3 */
[----:B------:R-:W2:Y:S04]  /*287e0*/  LDL R165, [R1+0xdd8] ;  /* 0x000dd80001a57983 */ /* 0x000ea80000100800 */
[----:B----4-:R0:W4:Y:S04]  /*287f0*/  @P1 LDG.E.U8 R182, desc[UR60][R12.64] ;  /* 0x0000003c0cb61981 */ /* 0x010128000c1e1100 */
[----:B------:R-:W0:Y:S04]  /*28800*/  LDL R12, [R1+0xdfc] ;  /* 0x000dfc00010c7983 */ /* 0x000e280000100800 */
[----:B------:R-:W0:Y:S02]  /*28810*/  LDL R13, [R1+0xe00] ;  /* 0x000e0000010d7983 */ /* 0x000e240000100800 */
[----:B0-----:R-:W-:-:S04]  /*28820*/  @P1 LOP3.LUT R13, R13, R12, RZ, 0x3c, !PT ;  /* 0x0000000c0d0d1212 */ /* 0x001fc800078e3cff */
[----:B------:R-:W-:-:S04]  /*28830*/  @P1 LOP3.LUT R12, R13, R12, RZ, 0x3c, !PT ;  /* 0x0000000c0d0c1212 */ /* 0x000fc800078e3cff */
[----:B------:R-:W-:-:S05]  /*28840*/  @P1 LOP3.LUT R13, R13, R12, RZ, 0x3c, !PT ;  /* 0x0000000c0d0d1212 */ /* 0x000fca00078e3cff */
[----:B------:R0:W3:Y:S04]  /*28850*/  @P1 LDG.E.U8 R180, desc[UR60][R12.64] ;  /* 0x0000003c0cb41981 */ /* 0x0000e8000c1e1100 */
        /* <DEDUP_REMOVED lines=24> */
[----:B------:R-:W4:Y:S01]  /*289e0*/  LDL R13, [R1+0xdd4] ;  /* 0x000dd400010d7983 */ /* 0x000f220000100800 */
[----:B------:R-:W-:Y:S01]  /*289f0*/  PRMT R174, RZ, 0x7610, R174 ;  /* 0x00007610ffae7816 */ /* 0x000fe200000000ae */
[----:B--2---:R-:W-:Y:S01]  /*28a00*/  @P0 IMAD.MOV.U32 R12, RZ, RZ, R165 ;  /* 0x000000ffff0c0224 */ /* 0x004fe200078e00a5 */
[----:B------:R-:W-:Y:S02]  /*28a10*/  PRMT R173, RZ, 0x7610, R173 ;  /* 0x00007610ffad7816 */ /* 0x000fe400000000ad */
[----:B------:R-:W-:Y:S02]  /*28a20*/  ISETP.GT.AND P1, PT, R3, 0x7b, PT ;  /* 0x0000007b0300780c */ /* 0x000fe40003f24270 */
[----:B------:R-:W-:-:S02]  /*28a30*/  PRMT R177, RZ, 0x7610, R177 ;  /* 0x00007610ffb17816 */ /* 0x000fc400000000b1 */
[----:B------:R-:W-:Y:S02]  /*28a40*/  PRMT R175, RZ, 0x7610, R175 ;  /* 0x00007610ffaf7816 */ /* 0x000fe400000000af */
        /* <DEDUP_REMOVED lines=9> */
[----:B------:R0:W4:Y:S04]  /*28ae0*/  @P0 LDG.E.U8 R173, desc[UR60][R12.64] ;  /* 0x0000003c0cad0981 */ /* 0x000128000c1e1100 */
        /* <DEDUP_REMOVED lines=19> */
[----:B------:R-:W0:Y:S01]  /*28c20*/  LDL R13, [R1+0xdb0] ;  /* 0x000db000010d7983 */ /* 0x000e220000100800 */
[----:B------:R-:W-:Y:S02]  /*28c30*/  ISETP.GT.AND P0, PT, R3, 0x7c, PT ;  /* 0x0000007c0300780c */ /* 0x000fe40003f04270 */
[----:B0-----:R-:W-:-:S04]  /*28c40*/  @P1 LOP3.LUT R13, R13, R12, RZ, 0x3c, !PT ;  /* 0x0000000c0d0d1212 */ /* 0x001fc800078e3cff */
[----:B------:R-:W-:-:S04]  /*28c50*/  @P1 LOP3.LUT R12, R13, R12, RZ, 0x3c, !PT ;  /* 0x0000000c0d0c1212 */ /* 0x000fc800078e3cff */
[----:B------:R-:W-:-:S05]  /*28c60*/  @P1 LOP3.LUT R13, R13, R12, RZ, 0x3c, !PT ;  /* 0x0000000c0d0d1212 */ /* 0x000fca00078e3cff */
[----:B------:R2:W4:Y:S04]  /*28c70*/  @P1 LDG.E.U8 R171, desc[UR60][R12.64] ;  /* 0x0000003c0cab1981 */ /* 0x000528000c1e1100 */
[----:B------:R-:W3:Y:S01]  /*28c80*/  LDL R13, [R1+0xda4] ;  /* 0x000da400010d7983 */ /* 0x000ee20000100800 */
[----:B------:R-:W-:Y:S01]  /*28c90*/  PRMT R170, RZ, 0x7610, R170 ;  /* 0x00007610ffaa7816 */ /* 0x000fe200000000aa */
[----:B--2---:R-:W-:Y:S01]  /*28ca0*/  @P0 IMAD.MOV.U32 R12, RZ, RZ, R165 ;  /* 0x000000ffff0c0224 */ /* 0x004fe200078e00a5 */
[----:B------:R-:W-:Y:S02]  /*28cb0*/  PRMT R223, RZ, 0x7610, R223 ;  /* 0x00007610ffdf7816 */ /* 0x000fe400000000df */
[----:B------:R-:W-:Y:S02]  /*28cc0*/  PRMT R169, RZ, 0x7610, R169 ;  /* 0x00007610ffa97816 */ /* 0x000fe400000000a9 */
[----:B------:R-:W-:-:S02]  /*28cd0*/  PRMT R222, RZ, 0x7610, R222 ;  /* 0x00007610ffde7816 */ /* 0x000fc400000000de */
[----:B------:R-:W-:Y:S02]  /*28ce0*/  ISETP.GT.AND P1, PT, R3, 0x7d, PT ;  /* 0x0000007d0300780c */ /* 0x000fe40003f24270 */
[----:B------:R-:W-:Y:S02]  /*28cf0*/  PRMT R221, RZ, 0x7610, R221 ;  /* 0x00007610ffdd7816 */ /* 0x000fe400000000dd */
[----:B------:R-:W-:Y:S01]  /*28d00*/  PRMT R219, RZ, 0x7610, R219 ;  /* 0x00007610ffdb7816 */ /* 0x000fe200000000db */
[----:B------:R-:W2:Y:S04]  /*28d10*/  LDL R165, [R1+0xd78] ;  /* 0x000d780001a57983 */ /* 0x000ea80000100800 */
[----:B---3--:R0:W3:Y:S04]  /*28d20*/  @P0 LDG.E.U8 R170, desc[UR60][R12.64] ;  /* 0x0000003c0caa0981 */ /* 0x0080e8000c1e1100 */
        /* <DEDUP_REMOVED lines=58> */
[----:B------:R1:W-:Y:S01]  /*290d0*/  STL [R1+0x2260], R233 ;  /* 0x002260e901007387 */ /* 0x0003e20000100800 */
[----:B------:R-:W-:Y:S01]  /*290e0*/  PRMT R216, RZ, 0x7610, R216 ;  /* 0x00007610ffd87816 */ /* 0x000fe200000000d8 */
[----:B0-----:R-:W-:-:S02]  /*290f0*/  @P0 IMAD.MOV.U32 R12, RZ, RZ, R13 ;  /* 0x000000ffff0c0224 */ /* 0x001fc400078e000d */
[----:B------:R-:W-:Y:S02]  /*29100*/  @P0 IMAD.MOV.U32 R13, RZ, RZ, R233 ;  /* 0x000000ffff0d0224 */ /* 0x000fe400078e00e9 */
[----:B-1----:R-:W3:Y:S04]  /*29110*/  LDL R233, [R1+0xd4c] ;  /* 0x000d4c0001e97983 */ /* 0x002ee80000100800 */
[----:B------:R0:W4:Y:S02]  /*29120*/  @P0 LDG.E.U8 R216, desc[UR60][R12.64] ;  /* 0x0000003c0cd80981 */ /* 0x000124000c1e1100 */
[----:B0-----:R-:W-:Y:S02]  /*29130*/  LOP3.LUT R13, R162, 0xffff, RZ, 0xc0, !PT ;  /* 0x0000ffffa20d7812 */ /* 0x001fe400078ec0ff */
[----:B------:R-:W-:-:S02]  /*29140*/  LOP3.LUT R12, R22, 0xffff, RZ, 0xc0, !PT ;  /* 0x0000ffff160c7812 */ /* 0x000fc400078ec0ff */
[----:B------:R-:W-:Y:S02]  /*29150*/  PRMT R22, RZ, 0x7610, R22 ;  /* 0x00007610ff167816 */ /* 0x000fe40000000016 */
[----:B------:R-:W-:Y:S01]  /*29160*/  PRMT R162, R13, 0x3340, R12 ;  /* 0x000033400da27816 */ /* 0x000fe2000000000c */
[----:B--2---:R-:W-:Y:S02]  /*29170*/  @P0 IMAD.MOV.U32 R12, RZ, RZ, R165 ;  /* 0x000000ffff0c0224 */ /* 0x004fe400078e00a5 */
[----:B------:R-:W2:Y:S01]  /*29180*/  LDL R165, [R1+0xd38] ;  /* 0x000d380001a57983 */ /* 0x000ea20000100800 */
[----:B---3--:R-:W-:-:S03]  /*29190*/  @P0 IMAD.MOV.U32 R13, RZ, RZ, R233 ;  /* 0x000000ffff0d0224 */ /* 0x008fc600078e00e9 */
[----:B------:R-:W3:Y:S04]  /*291a0*/  LDL R233, [R1+0xd34] ;  /* 0x000d340001e97983 */ /* 0x000ee80000100800 */
[----:B------:R0:W4:Y:S02]  /*291b0*/  @P0 LDG.E.U8 R22, desc[UR60][R12.64] ;  /* 0x0000003c0c160981 */ /* 0x000124000c1e1100 */
[----:B0-----:R-:W-:Y:S02]  /*291c0*/  LOP3.LUT R13, R252, 0xffff, RZ, 0xc0, !PT ;  /* 0x0000fffffc0d7812 */ /* 0x001fe400078ec0ff */
[----:B------:R-:W-:-:S04]  /*291d0*/  LOP3.LUT R12, R21, 0xffff, RZ, 0xc0, !PT ;  /* 0x0000ffff150c7812 */ /* 0x000fc800078ec0ff */
[----:B------:R-:W-:Y:S02]  /*291e0*/  PRMT R252, R13, 0x3340, R12 ;  /* 0x000033400dfc7816 */ /* 0x000fe4000000000c */
[----:B------:R-:W2:Y:S04]  /*291f0*/  LDL R13, [R1+0xd44] ;  /* 0x000d4400010d7983 */ /* 0x000ea80000100800 */
[----:B------:R-:W2:Y:S01]  /*29200*/  LDL R12, [R1+0xd48] ;  /* 0x000d4800010c7983 */ /* 0x000ea20000100800 */
[----:B------:R-:W-:Y:S02]  /*29210*/  ISETP.GT.AND P0, PT, R3, 0x7f, PT ;  /* 0x0000007f0300780c */ /* 0x000fe40003f04270 */
[----:B------:R-:W-:-:S11]  /*29220*/  PRMT R21, RZ, 0x7610, R21 ;  /* 0x00007610ff157816 */ /* 0x000fd60000000015 */
[----:B--2---:R0:W2:Y:S02]  /*29230*/  @P0 LDG.E.U8 R21, desc[UR60][R12.64] ;  /* 0x0000003c0c150981 */ /* 0x0040a4000c1e1100 */
[----:B0-----:R-:W-:Y:S02]  /*29240*/  LOP3.LUT R13, R250, 0xffff, RZ, 0xc0, !PT ;  /* 0x0000fffffa0d7812 */ /* 0x001fe400078ec0ff */
[----:B------:R-:W-:-:S04]  /*29250*/  LOP3.LUT R12, R20, 0xffff, RZ, 0xc0, !PT ;  /* 0x0000ffff140c7812 */ /* 0x000fc800078ec0ff */
[----:B------:R-:W-:Y:S02]  /*29260*/  PRMT R250, R13, 0x3340, R12 ;  /* 0x000033400dfa7816 */ /* 0x000fe4000000000c */
[----:B------:R-:W3:Y:S04]  /*29270*/  LDL R13, [R1+0xd3c] ;  /* 0x000d3c00010d7983 */ /* 0x000ee80000100800 */
[----:B------:R-:W3:Y:S01]  /*29280*/  LDL R12, [R1+0xd40] ;  /* 0x000d4000010c7983 */ /* 0x000ee20000100800 */
[----:B------:R-:W-:Y:S02]  /*29290*/  PRMT R20, RZ, 0x7610, R20 ;  /* 0x00007610ff147816 */ /* 0x000fe40000000014 */
[----:B------:R-:W-:Y:S02]  /*292a0*/  LOP3.LUT R15, R15, 0xffff, RZ, 0xc0, !PT ;  /* 0x0000ffff0f0f7812 */ /* 0x000fe400078ec0ff */
[----:B------:R-:W-:-:S02]  /*292b0*/  LOP3.LUT R14, R14, 0xffff, RZ, 0xc0, !PT ;  /* 0x0000ffff0e0e7812 */ /* 0x000fc400078ec0ff */
[----:B---3--:R0:W3:Y:S02]  /*292c0*/  @P0 LDG.E.U8 R20, desc[UR60][R12.64] ;  /* 0x0000003c0c140981 */ /* 0x0080e4000c1e1100 */
[----:B0-----:R-:W-:Y:S02]  /*292d0*/  LOP3.LUT R13, R247, 0xffff, RZ, 0xc0, !PT ;  /* 0x0000fffff70d7812 */ /* 0x001fe400078ec0ff */
[----:B------:R-:W-:Y:S02]  /*292e0*/  LOP3.LUT R12, R19, 0xffff, RZ, 0xc0, !PT ;  /* 0x0000ffff130c7812 */ /* 0x000fe400078ec0ff */
[----:B------:R-:W-:Y:S02]  /*292f0*/  PRMT R19, RZ, 0x7610, R19 ;  /* 0x00007610ff137816 */ /* 0x000fe40000000013 */
[----:B------:R-:W-:Y:S01]  /*29300*/  PRMT R247, R13, 0x3340, R12 ;  /* 0x000033400df77816 */ /* 0x000fe2000000000c */
[----:B------:R-:W-:Y:S02]  /*29310*/  @P0 IMAD.MOV.U32 R12, RZ, RZ, R165 ;  /* 0x000000ffff0c0224 */ /* 0x000fe400078e00a5 */
[----:B------:R-:W-:Y:S01]  /*29320*/  @P0 IMAD.MOV.U32 R13, RZ, RZ, R233 ;  /* 0x000000ffff0d0224 */ /* 0x000fe200078e00e9 */
[----:B------:R-:W4:Y:S04]  /*29330*/  LDL R165, [R1+0xd24] ;  /* 0x000d240001a57983 */ /* 0x000f280000100800 */
[----:B------:R-:W2:Y:S04]  /*29340*/  LDL.LU R233, [R1+0xd30] ;  /* 0x000d300001e97983 */ /* 0x000ea80000300800 */
[----:B------:R0:W3:Y:S02]  /*29350*/  @P0 LDG.E.U8 R19, desc[UR60][R12.64] ;  /* 0x0000003c0c130981 */ /* 0x0000e4000c1e1100 */
[----:B0-----:R-:W-:-:S02]  /*29360*/  LOP3.LUT R13, R243, 0xffff, RZ, 0xc0, !PT ;  /* 0x0000fffff30d7812 */ /* 0x001fc400078ec0ff */
[----:B------:R-:W-:Y:S02]  /*29370*/  PRMT R243, R15, 0x3340, R14 ;  /* 0x000033400ff37816 */ /* 0x000fe4000000000e */
[----:B------:R-:W-:Y:S02]  /*29380*/  LOP3.LUT R15, R239, 0xffff, RZ, 0xc0, !PT ;  /* 0x0000ffffef0f7812 */ /* 0x000fe400078ec0ff */
[----:B------:R-:W4:Y:S01]  /*29390*/  LDL R239, [R1+0xd2c] ;  /* 0x000d2c0001ef7983 */ /* 0x000f220000100800 */
[----:B------:R-:W-:Y:S02]  /*293a0*/  LOP3.LUT R12, R241, 0xffff, RZ, 0xc0, !PT ;  /* 0x0000fffff10c7812 */ /* 0x000fe400078ec0ff */
[----:B------:R-:W-:Y:S02]  /*293b0*/  LOP3.LUT R14, R18, 0xffff, RZ, 0xc0, !PT ;  /* 0x0000ffff120e7812 */ /* 0x000fe400078ec0ff */
[----:B------:R-:W-:Y:S02]  /*293c0*/  PRMT R241, R13, 0x3340, R12 ;  /* 0x000033400df17816 */ /* 0x000fe4000000000c */
[----:B------:R-:W-:-:S02]  /*293d0*/  LOP3.LUT R13, R17, 0xffff, RZ, 0xc0, !PT ;  /* 0x0000ffff110d7812 */ /* 0x000fc400078ec0ff */
[----:B------:R-:W-:Y:S02]  /*293e0*/  LOP3.LUT R12, R16, 0xffff, RZ, 0xc0, !PT ;  /* 0x0000ffff100c7812 */ /* 0x000fe400078ec0ff */
[----:B------:R-:W-:Y:S02]  /*293f0*/  PRMT R16, R15, 0x3340, R14 ;  /* 0x000033400f107816 */ /* 0x000fe4000000000e */
[----:B------:R-:W-:Y:S02]  /*29400*/  PRMT R15, R13, 0x3340, R12 ;  /* 0x000033400d0f7816 */ /* 0x000fe4000000000c */
[----:B------:R-:W-:Y:S02]  /*29410*/  PRMT R18, RZ, 0x7610, R18 ;  /* 0x00007610ff127816 */ /* 0x000fe40000000012 */
[----:B------:R-:W-:Y:S02]  /*29420*/  PRMT R15, R16, 0x5410, R15 ;  /* 0x00005410100f7816 */ /* 0x000fe4000000000f */
[----:B------:R-:W-:-:S02]  /*29430*/  PRMT R12, R162, 0x5410, R252 ;  /* 0x00005410a20c7816 */ /* 0x000fc400000000fc */
[----:B------:R-:W-:Y:S02]  /*29440*/  PRMT R13, R250, 0x5410, R247 ;  /* 0x00005410fa0d7816 */ /* 0x000fe400000000f7 */
[----:B------:R-:W-:Y:S01]  /*29450*/  PRMT R14, R243, 0x5410, R241 ;  /* 0x00005410f30e7816 */ /* 0x000fe200000000f1 */
[----:B------:R-:W3:Y:S01]  /*29460*/  LDL.LU R162, [R1+0x296c] ;  /* 0x00296c0001a27983 */ /* 0x000ee20000300800 */
[----:B--2---:R-:W-:Y:S02]  /*29470*/  @P0 IMAD.MOV.U32 R16, RZ, RZ, R233 ;  /* 0x000000ffff100224 */ /* 0x004fe400078e00e9 */
[----:B----4-:R-:W-:Y:S02]  /*29480*/  @P0 IMAD.MOV.U32 R17, RZ, RZ, R239 ;  /* 0x000000ffff110224 */ /* 0x010fe400078e00ef */
[----:B------:R-:W0:Y:S03]  /*29490*/  S2R R239, SR_TID.X ;  /* 0x0000000000ef7919 */ /* 0x000e260000002100 */
[----:B------:R1:W2:Y:S01]  /*294a0*/  @P0 LDG.E.U8 R18, desc[UR60][R16.64] ;  /* 0x0000003c10120981 */ /* 0x0002a2000c1e1100 */
[----:B------:R-:W-:Y:S06]  /*294b0*/  BAR.SYNC.DEFER_BLOCKING 0x0 ;  /* 0x0000000000007b1d */ /* 0x000fec0000010000 */
[----:B------:R-:W-:Y:S04]  /*294c0*/  STL [R1+0x2604], R233 ;  /* 0x002604e901007387 */ /* 0x000fe80000100800 */
[----:B------:R0:W-:Y:S02]  /*294d0*/  STS.128 [R165], R12 ;  /* 0x0000000ca5007388 */ /* 0x0001e40000000c00 */
[----:B0-----:R-:W-:-:S02]  /*294e0*/  LOP3.LUT R12, R239, 0x7f, RZ, 0xc0, !PT ;  /* 0x0000007fef0c7812 */ /* 0x001fc400078ec0ff */
[----:B------:R-:W-:Y:S02]  /*294f0*/  LOP3.LUT R14, R163, 0xffff, RZ, 0xc0, !PT ;  /* 0x0000ffffa30e7812 */ /* 0x000fe400078ec0ff */
[----:B------:R-:W-:Y:S01]  /*29500*/  LOP3.LUT R13, R164, 0xffff, RZ, 0xc0, !PT ;  /* 0x0000ffffa40d7812 */ /* 0x000fe200078ec0ff */
[----:B------:R-:W4:Y:S01]  /*29510*/  LDL.LU R163, [R1+0x2968] ;  /* 0x0029680001a37983 */ /* 0x000f220000300800 */
[----:B------:R-:W-:Y:S02]  /*29520*/  ISETP.GE.AND P0, PT, R12, R3, PT ;  /* 0x000000030c00720c */ /* 0x000fe40003f06270 */
[----:B------:R-:W-:Y:S02]  /*29530*/  LOP3.LUT R12, R166, 0xffff, RZ, 0xc0, !PT ;  /* 0x0000ffffa60c7812 */ /* 0x000fe400078ec0ff */
[----:B------:R-:W-:Y:S02]  /*29540*/  LOP3.LUT R3, R115, 0xffff, RZ, 0xc0, !PT ;  /* 0x0000ffff73037812 */ /* 0x000fe400078ec0ff */
[----:B------:R-:W-:-:S02]  /*29550*/  PRMT R247, R14, 0x3340, R13 ;  /* 0x000033400ef77816 */ /* 0x000fc4000000000d */
[----:B------:R-:W-:Y:S02]  /*29560*/  LOP3.LUT R14, R108, 0xffff, RZ, 0xc0, !PT ;  /* 0x0000ffff6c0e7812 */ /* 0x000fe400078ec0ff */
[----:B------:R-:W-:Y:S02]  /*29570*/  LOP3.LUT R13, R99, 0xffff, RZ, 0xc0, !PT ;  /* 0x0000ffff630d7812 */ /* 0x000fe400078ec0ff */
[----:B------:R-:W-:Y:S02]  /*29580*/  PRMT R243, R12, 0x3340, R3 ;  /* 0x000033400cf37816 */ /* 0x000fe40000000003 */
[----:B------:R-:W-:Y:S02]  /*29590*/  LOP3.LUT R12, R91, 0xffff, RZ, 0xc0, !PT ;  /* 0x0000ffff5b0c7812 */ /* 0x000fe400078ec0ff */
[----:B------:R-:W-:Y:S02]  /*295a0*/  LOP3.LUT R3, R251, 0xffff, RZ, 0xc0, !PT ;  /* 0x0000fffffb037812 */ /* 0x000fe400078ec0ff */
[----:B------:R-:W-:-:S02]  /*295b0*/  PRMT R241, R14, 0x3340, R13 ;  /* 0x000033400ef17816 */ /* 0x000fc4000000000d */
[----:B------:R-:W-:Y:S02]  /*295c0*/  LOP3.LUT R14, R249, 0xffff, RZ, 0xc0, !PT ;  /* 0x0000fffff90e7812 */ /* 0x000fe400078ec0ff */
[----:B------:R-:W-:Y:S02]  /*295d0*/  LOP3.LUT R13, R248, 0xffff, RZ, 0xc0, !PT ;  /* 0x0000fffff80d7812 */ /* 0x000fe400078ec0ff */
[----:B------:R-:W-:Y:S02]  /*295e0*/  PRMT R239, R12, 0x3340, R3 ;  /* 0x000033400cef7816 */ /* 0x000fe40000000003 */
[----:B------:R-:W-:Y:S02]  /*295f0*/  LOP3.LUT R12, R246, 0xffff, RZ, 0xc0, !PT ;  /* 0x0000fffff60c7812 */ /* 0x000fe400078ec0ff */
[----:B------:R-:W-:Y:S01]  /*29600*/  LOP3.LUT R3, R245, 0xffff, RZ, 0xc0, !PT ;  /* 0x0000fffff5037812 */ /* 0x000fe200078ec0ff */
[----:B------:R-:W3:Y:S04]  /*29610*/  LDL.LU R164, [R1+0x2964] ;  /* 0x0029640001a47983 */ /* 0x000ee80000300800 */
[----:B------:R-:W2:Y:S04]  /*29620*/  LDL.LU R166, [R1+0x2960] ;  /* 0x0029600001a67983 */ /* 0x000ea80000300800 */
[----:B------:R-:W4:Y:S04]  /*29630*/  LDL R91, [R1+0x1d0c] ;  /* 0x001d0c00015b7983 */ /* 0x000f280000100800 */
[----:B------:R-:W3:Y:S04]  /*29640*/  LDL R233, [R1+0x2108] ;  /* 0x0021080001e97983 */ /* 0x000ee80000100800 */
[----:B------:R-:W3:Y:S04]  /*29650*/  LDL R115, [R1+0x20e4] ;  /* 0x0020e40001737983 */ /* 0x000ee80000100800 */
[----:B------:R-:W3:Y:S01]  /*29660*/  LDL R108, [R1+0x20e8] ;  /* 0x0020e800016c7983 */ /* 0x000ee20000100800 */
[----:B-1----:R-:W-:-:S03]  /*29670*/  PRMT R17, R14, 0x3340, R13 ;  /* 0x000033400e117816 */ /* 0x002fc6000000000d */
[----:B------:R-:W3:Y:S01]  /*29680*/  LDL.LU R99, [R1+0x1d10] ;  /* 0x001d100001637983 */ /* 0x000ee20000300800 */
[----:B------:R-:W-:Y:S02]  /*29690*/  PRMT R16, R12, 0x3340, R3 ;  /* 0x000033400c107816 */ /* 0x000fe40000000003 */
[----:B------:R-:W-:Y:S02]  /*296a0*/  LOP3.LUT R14, R244, 0xffff, RZ, 0xc0, !PT ;  /* 0x0000fffff40e7812 */ /* 0x000fe400078ec0ff */
[----:B------:R-:W-:-:S04]  /*296b0*/  LOP3.LUT R13, R242, 0xffff, RZ, 0xc0, !PT ;  /* 0x0000fffff20d7812 */ /* 0x000fc800078ec0ff */
[----:B------:R-:W-:Y:S02]  /*296c0*/  PRMT R15, R14, 0x3340, R13 ;  /* 0x000033400e0f7816 */ /* 0x000fe4000000000d */
[----:B------:R-:W-:Y:S02]  /*296d0*/  PRMT R14, R17, 0x5410, R16 ;  /* 0x00005410110e7816 */ /* 0x000fe40000000010 */
[----:B------:R-:W3:Y:S01]  /*296e0*/  LDL R16, [R1+0x2104] ;  /* 0x0021040001107983 */ /* 0x000ee20000100800 */
[----:B------:R-:W-:Y:S02]  /*296f0*/  LOP3.LUT R12, R240, 0xffff, RZ, 0xc0, !PT ;  /* 0x0000fffff00c7812 */ /* 0x000fe400078ec0ff */
[----:B------:R-:W-:-:S04]  /*29700*/  LOP3.LUT R3, R238, 0xffff, RZ, 0xc0, !PT ;  /* 0x0000ffffee037812 */ /* 0x000fc800078ec0ff */
[----:B------:R-:W-:Y:S02]  /*29710*/  PRMT R3, R12, 0x3340, R3 ;  /* 0x000033400c037816 */ /* 0x000fe40000000003 */
[----:B------:R-:W-:Y:S02]  /*29720*/  PRMT R12, R247, 0x5410, R243 ;  /* 0x00005410f70c7816 */ /* 0x000fe400000000f3 */
[----:B------:R-:W-:Y:S02]  /*29730*/  PRMT R13, R241, 0x5410, R239 ;  /* 0x00005410f10d7816 */ /* 0x000fe400000000ef */
[----:B------:R-:W-:-:S05]  /*29740*/  PRMT R15, R15, 0x5410, R3 ;  /* 0x000054100f0f7816 */ /* 0x000fca0000000003 */
[----:B------:R0:W-:Y:S04]  /*29750*/  STS.128 [R165+0x4000], R12 ;  /* 0x0040000ca5007388 */ /* 0x0001e80000000c00 */
[----:B0-----:R-:W3:Y:S04]  /*29760*/  LDL.LU R165, [R1+0x295c] ;  /* 0x00295c0001a57983 */ /* 0x001ee80000300800 */
[----:B------:R-:W3:Y:S04]  /*29770*/  LDL R15, [R1+0x2084] ;  /* 0x00208400010f7983 */ /* 0x000ee80000100800 */
[----:B------:R-:W3:Y:S01]  /*29780*/  LDL R14, [R1+0x2088] ;  /* 0x00208800010e7983 */ /* 0x000ee20000100800 */
[----:B------:R-:W-:-:S03]  /*29790*/  PRMT R117, RZ, 0x7610, R117 ;  /* 0x00007610ff757816 */ /* 0x000fc60000000075 */
[----:B------:R-:W3:Y:S01]  /*297a0*/  LDL R3, [R1+0x2048] ;  /* 0x0020480001037983 */ /* 0x000ee20000100800 */
[----:B----4-:R-:W-:Y:S01]  /*297b0*/  @!P0 IMAD.MOV.U32 R13, RZ, RZ, R91 ;  /* 0x000000ffff0d8224 */ /* 0x010fe200078e005b */
[----:B--2---:R-:W-:Y:S02]  /*297c0*/  PRMT R166, RZ, 0x7610, R166 ;  /* 0x00007610ffa67816 */ /* 0x004fe400000000a6 */
[----:B------:R-:W2:Y:S01]  /*297d0*/  LDL R91, [R1+0x2044] ;  /* 0x00204400015b7983 */ /* 0x000ea20000100800 */
[----:B---3--:R-:W-:-:S05]  /*297e0*/  @!P0 IMAD.MOV.U32 R12, RZ, RZ, R99 ;  /* 0x000000ffff0c8224 */ /* 0x008fca00078e0063 */
[----:B------:R0:W3:Y:S02]  /*297f0*/  @!P0 LDG.E.U8 R117, desc[UR60][R12.64] ;  /* 0x0000003c0c758981 */ /* 0x0000e4000c1e1100 */
[----:B0-----:R-:W-:Y:S02]  /*29800*/  @!P0 IMAD.MOV.U32 R12, RZ, RZ, R233 ;  /* 0x000000ffff0c8224 */ /* 0x001fe400078e00e9 */
[----:B------:R-:W-:-:S05]  /*29810*/  @!P0 IMAD.MOV.U32 R13, RZ, RZ, R16 ;  /* 0x000000ffff0d8224 */ /* 0x000fca00078e0010 */
[----:B------:R0:W4:Y:S01]  /*29820*/  @!P0 LDG.E.U8 R166, desc[UR60][R12.64] ;  /* 0x0000003c0ca68981 */ /* 0x000122000c1e1100 */
[----:B------:R-:W-:Y:S01]  /*29830*/  PRMT R164, RZ, 0x7610, R164 ;  /* 0x00007610ffa47816 */ /* 0x000fe200000000a4 */
[----:B0-----:R-:W-:Y:S02]  /*29840*/  @!P0 IMAD.MOV.U32 R12, RZ, RZ, R108 ;  /* 0x000000ffff0c8224 */ /* 0x001fe400078e006c */
[----:B------:R-:W-:Y:S01]  /*29850*/  @!P0 IMAD.MOV.U32 R13, RZ, RZ, R115 ;  /* 0x000000ffff0d8224 */ /* 0x000fe200078e0073 */
[----:B------:R-:W-:-:S06]  /*29860*/  PRMT R165, RZ, 0x7610, R165 ;  /* 0x00007610ffa57816 */ /* 0x000fcc00000000a5 */
[----:B------:R0:W4:Y:S02]  /*29870*/  @!P0 LDG.E.U8 R165, desc[UR60][R12.64] ;  /* 0x0000003c0ca58981 */ /* 0x000124000c1e1100 */
[----:B0-----:R-:W-:Y:S02]  /*29880*/  @!P0 IMAD.MOV.U32 R12, RZ, RZ, R14 ;  /* 0x000000ffff0c8224 */ /* 0x001fe400078e000e */
[----:B------:R-:W-:-:S05]  /*29890*/  @!P0 IMAD.MOV.U32 R13, RZ, RZ, R15 ;  /* 0x000000ffff0d8224 */ /* 0x000fca00078e000f */
[----:B------:R0:W4:Y:S01]  /*298a0*/  @!P0 LDG.E.U8 R164, desc[UR60][R12.64] ;  /* 0x0000003c0ca48981 */ /* 0x000122000c1e1100 */
[----:B------:R-:W-:-:S03]  /*298b0*/  PRMT R163, RZ, 0x7610, R163 ;  /* 0x00007610ffa37816 */ /* 0x000fc600000000a3 */
[----:B------:R1:W-:Y:S01]  /*298c0*/  STL [R1+0x2608], R99 ;  /* 0x0026086301007387 */ /* 0x0003e20000100800 */
[----:B0-----:R-:W-:Y:S02]  /*298d0*/  @!P0 IMAD.MOV.U32 R12, RZ, RZ, R3 ;  /* 0x000000ffff0c8224 */ /* 0x001fe400078e0003 */
[----:B--2---:R-:W-:-:S05]  /*298e0*/  @!P0 IMAD.MOV.U32 R13, RZ, RZ, R91 ;  /* 0x000000ffff0d8224 */ /* 0x004fca00078e005b */
[----:B------:R-:W2:Y:S04]  /*298f0*/  @!P0 LDG.E.U8 R163, desc[UR60][R12.64] ;  /* 0x0000003c0ca38981 */ /* 0x000ea8000c1e1100 */
[----:B---3--:R-:W-:Y:S04]  /*29900*/  STL [R1+0x260c], R117 ;  /* 0x00260c7501007387 */ /* 0x008fe80000100800 */
[----:B----4-:R-:W-:Y:S04]  /*29910*/  STL [R1+0x2610], R166 ;  /* 0x002610a601007387 */ /* 0x010fe80000100800 */
[----:B------:R-:W3:Y:S04]  /*29920*/  LDL R17, [R1+0x2004] ;  /* 0x0020040001117983 */ /* 0x000ee80000100800 */
[----:B------:R-:W4:Y:S04]  /*29930*/  LDL R16, [R1+0x2008] ;  /* 0x0020080001107983 */ /* 0x000f280000100800 */
[----:B------:R-:W-:Y:S04]  /*29940*/  STL [R1+0x2614], R165 ;  /* 0x002614a501007387 */ /* 0x000fe80000100800 */
[----:B------:R-:W4:Y:S04]  /*29950*/  LDL R15, [R1+0x1fc4] ;  /* 0x001fc400010f7983 */ /* 0x000f280000100800 */
[----:B------:R-:W4:Y:S04]  /*29960*/  LDL R14, [R1+0x1fc8] ;  /* 0x001fc800010e7983 */ /* 0x000f280000100800 */
[----:B------:R-:W-:Y:S04]  /*29970*/  STL [R1+0x2618], R164 ;  /* 0x002618a401007387 */ /* 0x000fe80000100800 */
[----:B------:R-:W4:Y:S04]  /*29980*/  LDL R108, [R1+0x1f84] ;  /* 0x001f8400016c7983 */ /* 0x000f280000100800 */
[----:B-1----:R-:W4:Y:S04]  /*29990*/  LDL R99, [R1+0x1f88] ;  /* 0x001f880001637983 */ /* 0x002f280000100800 */
[----:B------:R-:W4:Y:S04]  /*299a0*/  LDL R91, [R1+0x1f44] ;  /* 0x001f4400015b7983 */ /* 0x000f280000100800 */
[----:B------:R-:W4:Y:S01]  /*299b0*/  LDL R3, [R1+0x1f48] ;  /* 0x001f480001037983 */ /* 0x000f220000100800 */
[----:B------:R-:W-:-:S03]  /*299c0*/  PRMT R162, RZ, 0x7610, R162 ;  /* 0x00007610ffa27816 */ /* 0x000fc600000000a2 */
[----:B--2---:R-:W-:Y:S01]  /*299d0*/  STL [R1+0x261c], R163 ;  /* 0x00261ca301007387 */ /* 0x004fe20000100800 */
[----:B---3--:R-:W-:Y:S02]  /*299e0*/  @!P0 IMAD.MOV.U32 R13, RZ, RZ, R17 ;  /* 0x000000ffff0d8224 */ /* 0x008fe400078e0011 */
[----:B----4-:R-:W-:Y:S01]  /*299f0*/  @!P0 IMAD.MOV.U32 R12, RZ, RZ, R16 ;  /* 0x000000ffff0c8224 */ /* 0x010fe200078e0010 */
[----:B------:R-:W2:Y:S04]  /*29a00*/  LDL R17, [R1+0x1f04] ;  /* 0x001f040001117983 */ /* 0x000ea80000100800 */
[----:B------:R-:W3:Y:S04]  /*29a10*/  LDL R16, [R1+0x1f08] ;  /* 0x001f080001107983 */ /* 0x000ee80000100800 */
[----:B------:R0:W4:Y:S01]  /*29a20*/  @!P0 LDG.E.U8 R162, desc[UR60][R12.64] ;  /* 0x0000003c0ca28981 */ /* 0x000122000c1e1100 */
[----:B------:R-:W-:-:S02]  /*29a30*/  PRMT R161, RZ, 0x7610, R161 ;  /* 0x00007610ffa17816 */ /* 0x000fc400000000a1 */
[----:B------:R-:W-:Y:S02]  /*29a40*/  PRMT R160, RZ, 0x7610, R160 ;  /* 0x00007610ffa07816 */ /* 0x000fe400000000a0 */
[----:B------:R-:W-:Y:S01]  /*29a50*/  PRMT R159, RZ, 0x7610, R159 ;  /* 0x00007610ff9f7816 */ /* 0x000fe2000000009f */
[----:B0-----:R-:W-:Y:S02]  /*29a60*/  @!P0 IMAD.MOV.U32 R13, RZ, RZ, R15 ;  /* 0x000000ffff0d8224 */ /* 0x001fe400078e000f */
[----:B------:R-:W-:-:S05]  /*29a70*/  @!P0 IMAD.MOV.U32 R12, RZ, RZ, R14 ;  /* 0x000000ffff0c8224 */ /* 0x000fca00078e000e */
[----:B------:R0:W4:Y:S02]  /*29a80*/  @!P0 LDG.E.U8 R161, desc[UR60][R12.64] ;  /* 0x0000003c0ca18981 */ /* 0x000124000c1e1100 */
[----:B0-----:R-:W-:Y:S02]  /*29a90*/  @!P0 IMAD.MOV.U32 R13, RZ, RZ, R108 ;  /* 0x000000ffff0d8224 */ /* 0x001fe400078e006c */
[----:B------:R-:W-:-:S05]  /*29aa0*/  @!P0 IMAD.MOV.U32 R12, RZ, RZ, R99 ;  /* 0x000000ffff0c8224 */ /* 0x000fca00078e0063 */
[----:B------:R0:W4:Y:S02]  /*29ab0*/  @!P0 LDG.E.U8 R160, desc[UR60][R12.64] ;  /* 0x0000003c0ca08981 */ /* 0x000124000c1e1100 */
[----:B0-----:R-:W-:Y:S02]  /*29ac0*/  @!P0 IMAD.MOV.U32 R12, RZ, RZ, R3 ;  /* 0x000000ffff0c8224 */ /* 0x001fe400078e0003 */
[----:B------:R-:W-:-:S05]  /*29ad0*/  @!P0 IMAD.MOV.U32 R13, RZ, RZ, R91 ;  /* 0x000000ffff0d8224 */ /* 0x000fca00078e005b */
[----:B------:R2:W4:Y:S01]  /*29ae0*/  @!P0 LDG.E.U8 R159, desc[UR60][R12.64] ;  /* 0x0000003c0c9f8981 */ /* 0x000522000c1e1100 */
[----:B------:R-:W-:Y:S01]  /*29af0*/  PRMT R158, RZ, 0x7610, R158 ;  /* 0x00007610ff9e7816 */ /* 0x000fe2000000009e */
[----:B--2---:R-:W-:Y:S02]  /*29b00*/  @!P0 IMAD.MOV.U32 R13, RZ, RZ, R17 ;  /* 0x000000ffff0d8224 */ /* 0x004fe400078e0011 */
[----:B---3--:R-:W-:-:S05]  /*29b10*/  @!P0 IMAD.MOV.U32 R12, RZ, RZ, R16 ;  /* 0x000000ffff0c8224 */ /* 0x008fca00078e0010 */
[----:B------:R-:W2:Y:S04]  /*29b20*/  @!P0 LDG.E.U8 R158, desc[UR60][R12.64] ;  /* 0x0000003c0c9e8981 */ /* 0x000ea8000c1e1100 */
[----:B----4-:R-:W-:Y:S04]  /*29b30*/  STL [R1+0x2620], R162 ;  /* 0x002620a201007387 */ /* 0x010fe80000100800 */
[----:B------:R-:W3:Y:S04]  /*29b40*/  LDL R15, [R1+0x1ec4] ;  /* 0x001ec400010f7983 */ /* 0x000ee80000100800 */
[----:B------:R-:W4:Y:S04]  /*29b50*/  LDL R14, [R1+0x1ec8] ;  /* 0x001ec800010e7983 */ /* 0x000f280000100800 */
[----:B------:R-:W-:Y:S04]  /*29b60*/  STL [R1+0x2624], R161 ;  /* 0x002624a101007387 */ /* 0x000fe80000100800 */
[----:B------:R0:W-:Y:S04]  /*29b70*/  STL [R1+0x2628], R160 ;  /* 0x002628a001007387 */ /* 0x0001e80000100800 */
[----:B------:R-:W3:Y:S04]  /*29b80*/  LDL R3, [R1+0x1e88] ;  /* 0x001e880001037983 */ /* 0x000ee80000100800 */
[----:B0-----:R-:W3:Y:S04]  /*29b90*/  LDL R160, [R1+0x1e84] ;  /* 0x001e840001a07983 */ /* 0x001ee80000100800 */
[----:B------:R-:W-:Y:S04]  /*29ba0*/  STL [R1+0x262c], R159 ;  /* 0x00262c9f01007387 */ /* 0x000fe80000100800 */
[----:B------:R-:W3:Y:S04]  /*29bb0*/  LDL R99, [R1+0x1e44] ;  /* 0x001e440001637983 */ /* 0x000ee80000100800 */
[----:B------:R-:W3:Y:S01]  /*29bc0*/  LDL R17, [R1+0x1e48] ;  /* 0x001e480001117983 */ /* 0x000ee20000100800 */
[----:B------:R-:W-:-:S03]  /*29bd0*/  PRMT R157, RZ, 0x7610, R157 ;  /* 0x00007610ff9d7816 */ /* 0x000fc6000000009d */
[----:B--2---:R-:W-:Y:S04]  /*29be0*/  STL [R1+0x2630], R158 ;  /* 0x0026309e01007387 */ /* 0x004fe80000100800 */
[----:B------:R-:W2:Y:S04]  /*29bf0*/  LDL R117, [R1+0x1e04] ;  /* 0x001e040001757983 */ /* 0x000ea80000100800 */
[----:B------:R-:W2:Y:S01]  /*29c00*/  LDL R16, [R1+0x1e08] ;  /* 0x001e080001107983 */ /* 0x000ea20000100800 */
[----:B----4-:R-:W-:Y:S02]  /*29c10*/  @!P0 IMAD.MOV.U32 R12, RZ, RZ, R14 ;  /* 0x000000ffff0c8224 */ /* 0x010fe400078e000e */
[----:B---3--:R-:W-:Y:S01]  /*29c20*/  @!P0 IMAD.MOV.U32 R13, RZ, RZ, R15 ;  /* 0x000000ffff0d8224 */ /* 0x008fe200078e000f */
[----:B------:R-:W3:Y:S04]  /*29c30*/  LDL R14, [R1+0x1dc8] ;  /* 0x001dc800010e7983 */ /* 0x000ee80000100800 */
[----:B------:R-:W4:Y:S04]  /*29c40*/  LDL R15, [R1+0x1dc4] ;  /* 0x001dc400010f7983 */ /* 0x000f280000100800 */
[----:B------:R0:W4:Y:S01]  /*29c50*/  @!P0 LDG.E.U8 R157, desc[UR60][R12.64] ;  /* 0x0000003c0c9d8981 */ /* 0x000122000c1e1100 */
[----:B------:R-:W-:-:S02]  /*29c60*/  PRMT R156, RZ, 0x7610, R156 ;  /* 0x00007610ff9c7816 */ /* 0x000fc4000000009c */
[----:B------:R-:W-:Y:S02]  /*29c70*/  PRMT R155, RZ, 0x7610, R155 ;  /* 0x00007610ff9b7816 */ /* 0x000fe4000000009b */
[----:B------:R-:W-:Y:S02]  /*29c80*/  PRMT R154, RZ, 0x7610, R154 ;  /* 0x00007610ff9a7816 */ /* 0x000fe4000000009a */
[----:B------:R-:W-:Y:S01]  /*29c90*/  PRMT R153, RZ, 0x7610, R153 ;  /* 0x00007610ff997816 */ /* 0x000fe20000000099 */
[----:B------:R-:W4:Y:S04]  /*29ca0*/  LDL.LU R115, [R1+0x1d84] ;  /* 0x001d840001737983 */ /* 0x000f280000300800 */
[----:B------:R-:W4:Y:S04]  /*29cb0*/  LDL.LU R108, [R1+0x1d44] ;  /* 0x001d4400016c7983 */ /* 0x000f280000300800 */
[----:B------:R-:W4:Y:S01]  /*29cc0*/  LDL.LU R91, [R1+0x1d48] ;  /* 0x001d4800015b7983 */ /* 0x000f220000300800 */
[----:B0-----:R-:W-:-:S02]  /*29cd0*/  @!P0 IMAD.MOV.U32 R12, RZ, RZ, R3 ;  /* 0x000000ffff0c8224 */ /* 0x001fc400078e0003 */
[----:B------:R-:W-:-:S05]  /*29ce0*/  @!P0 IMAD.MOV.U32 R13, RZ, RZ, R160 ;  /* 0x000000ffff0d8224 */ /* 0x000fca00078e00a0 */
[----:B------:R0:W4:Y:S02]  /*29cf0*/  @!P0 LDG.E.U8 R156, desc[UR60][R12.64] ;  /* 0x0000003c0c9c8981 */ /* 0x000124000c1e1100 */
[----:B0-----:R-:W-:Y:S02]  /*29d00*/  @!P0 IMAD.MOV.U32 R12, RZ, RZ, R17 ;  /* 0x000000ffff0c8224 */ /* 0x001fe400078e0011 */
[----:B------:R-:W-:-:S05]  /*29d10*/  @!P0 IMAD.MOV.U32 R13, RZ, RZ, R99 ;  /* 0x000000ffff0d8224 */ /* 0x000fca00078e0063 */
[----:B------:R2:W4:Y:S02]  /*29d20*/  @!P0 LDG.E.U8 R155, desc[UR60][R12.64] ;  /* 0x0000003c0c9b8981 */ /* 0x000524000c1e1100 */
[----:B--2---:R-:W-:Y:S02]  /*29d30*/  @!P0 IMAD.MOV.U32 R13, RZ, RZ, R117 ;  /* 0x000000ffff0d8224 */ /* 0x004fe400078e0075 */
[----:B------:R-:W-:-:S05]  /*29d40*/  @!P0 IMAD.MOV.U32 R12, RZ, RZ, R16 ;  /* 0x000000ffff0c8224 */ /* 0x000fca00078e0010 */
[----:B------:R3:W2:Y:S02]  /*29d50*/  @!P0 LDG.E.U8 R154, desc[UR60][R12.64] ;  /* 0x0000003c0c9a8981 */ /* 0x0006a4000c1e1100 */
[----:B---3--:R-:W-:Y:S02]  /*29d60*/  @!P0 IMAD.MOV.U32 R12, RZ, RZ, R14 ;  /* 0x000000ffff0c8224 */ /* 0x008fe400078e000e */
[----:B----4-:R-:W-:-:S05]  /*29d70*/  @!P0 IMAD.MOV.U32 R13, RZ, RZ, R15 ;  /* 0x000000ffff0d8224 */ /* 0x010fca00078e000f */
[----:B------:R0:W3:Y:S04]  /*29d80*/  @!P0 LDG.E.U8 R153, desc[UR60][R12.64] ;  /* 0x0000003c0c998981 */ /* 0x0000e8000c1e1100 */
[----:B------:R-:W-:Y:S04]  /*29d90*/  STL [R1+0x2634], R157 ;  /* 0x0026349d01007387 */ /* 0x000fe80000100800 */
[----:B------:R-:W4:Y:S04]  /*29da0*/  LDL R3, [R1+0x1d88] ;  /* 0x001d880001037983 */ /* 0x000f280000100800 */
[----:B------:R-:W-:Y:S04]  /*29db0*/  STL [R1+0x2638], R156 ;  /* 0x0026389c01007387 */ /* 0x000fe80000100800 */
[----:B------:R-:W4:Y:S04]  /*29dc0*/  LDL R99, [R1+0x20c0] ;  /* 0x0020c00001637983 */ /* 0x000f280000100800 */
[----:B------:R-:W4:Y:S04]  /*29dd0*/  LDL R17, [R1+0x20d8] ;  /* 0x0020d80001117983 */ /* 0x000f280000100800 */
[----:B------:R1:W-:Y:S04]  /*29de0*/  STL [R1+0x263c], R155 ;  /* 0x00263c9b01007387 */ /* 0x0003e80000100800 */
[----:B------:R-:W4:Y:S04]  /*29df0*/  LDL R16, [R1+0x20e0] ;  /* 0x0020e00001107983 */ /* 0x000f280000100800 */
[----:B-1----:R-:W4:Y:S01]  /*29e00*/  LDL R155, [R1+0x20dc] ;  /* 0x0020dc00019b7983 */ /* 0x002f220000100800 */
[----:B------:R-:W-:Y:S01]  /*29e10*/  PRMT R152, RZ, 0x7610, R152 ;  /* 0x00007610ff987816 */ /* 0x000fe20000000098 */
[----:B0-----:R-:W-:Y:S01]  /*29e20*/  @!P0 IMAD.MOV.U32 R13, RZ, RZ, R115 ;  /* 0x000000ffff0d8224 */ /* 0x001fe200078e0073 */
[----:B------:R-:W-:Y:S01]  /*29e30*/  PRMT R150, RZ, 0x7610, R150 ;  /* 0x00007610ff967816 */ /* 0x000fe20000000096 */
[----:B--2---:R0:W-:Y:S04]  /*29e40*/  STL [R1+0x2640], R154 ;  /* 0x0026409a01007387 */ /* 0x0041e80000100800 */
[----:B------:R-:W2:Y:S04]  /*29e50*/  LDL R117, [R1+0x2080] ;  /* 0x0020800001757983 */ /* 0x000ea80000100800 */
[----:B0-----:R-:W2:Y:S04]  /*29e60*/  LDL R154, [R1+0x207c] ;  /* 0x00207c00019a7983 */ /* 0x001ea80000100800 */
[----:B---3--:R0:W-:Y:S04]  /*29e70*/  STL [R1+0x2644], R153 ;  /* 0x0026449901007387 */ /* 0x0081e80000100800 */
[----:B------:R-:W3:Y:S04]  /*29e80*/  LDL R15, [R1+0x203c] ;  /* 0x00203c00010f7983 */ /* 0x000ee80000100800 */
[----:B------:R-:W3:Y:S01]  /*29e90*/  LDL R14, [R1+0x2040] ;  /* 0x00204000010e7983 */ /* 0x000ee20000100800 */
[----:B----4-:R-:W-:-:S03]  /*29ea0*/  @!P0 IMAD.MOV.U32 R12, RZ, RZ, R3 ;  /* 0x000000ffff0c8224 */ /* 0x010fc600078e0003 */
[----:B------:R-:W4:Y:S04]  /*29eb0*/  LDL R3, [R1+0x2000] ;  /* 0x0020000001037983 */ /* 0x000f280000100800 */
[----:B------:R1:W4:Y:S04]  /*29ec0*/  @!P0 LDG.E.U8 R152, desc[UR60][R12.64] ;  /* 0x0000003c0c988981 */ /* 0x000328000c1e1100 */
[----:B0-----:R-:W4:Y:S01]  /*29ed0*/  LDL R153, [R1+0x1ffc] ;  /* 0x001ffc0001997983 */ /* 0x001f220000100800 */
[----:B-1----:R-:W-:Y:S02]  /*29ee0*/  @!P0 IMAD.MOV.U32 R12, RZ, RZ, R91 ;  /* 0x000000ffff0c8224 */ /* 0x002fe400078e005b */
[----:B------:R-:W-:-:S05]  /*29ef0*/  @!P0 IMAD.MOV.U32 R13, RZ, RZ, R108 ;  /* 0x000000ffff0d8224 */ /* 0x000fca00078e006c */
[----:B------:R0:W4:Y:S01]  /*29f00*/  @!P0 LDG.E.U8 R150, desc[UR60][R12.64] ;  /* 0x0000003c0c968981 */ /* 0x000122000c1e1100 */
[----:B------:R-:W-:Y:S02]  /*29f10*/  PRMT R149, RZ, 0x7610, R149 ;  /* 0x00007610ff957816 */ /* 0x000fe40000000095 */
[----:B------:R-:W-:Y:S01]  /*29f20*/  PRMT R148, RZ, 0x7610, R148 ;  /* 0x00007610ff947816 */ /* 0x000fe20000000094 */
[----:B0-----:R-:W-:Y:S02]  /*29f30*/  @!P0 IMAD.MOV.U32 R13, RZ, RZ, R99 ;  /* 0x000000ffff0d8224 */ /* 0x001fe400078e0063 */
[----:B------:R-:W-:-:S05]  /*29f40*/  @!P0 IMAD.MOV.U32 R12, RZ, RZ, R17 ;  /* 0x000000ffff0c8224 */ /* 0x000fca00078e0011 */
[----:B------:R0:W4:Y:S02]  /*29f50*/  @!P0 LDG.E.U8 R149, desc[UR60][R12.64] ;  /* 0x0000003c0c958981 */ /* 0x000124000c1e1100 */
[----:B0-----:R-:W-:Y:S02]  /*29f60*/  @!P0 IMAD.MOV.U32 R12, RZ, RZ, R16 ;  /* 0x000000ffff0c8224 */ /* 0x001fe400078e0010 */
[----:B------:R-:W-:-:S05]  /*29f70*/  @!P0 IMAD.MOV.U32 R13, RZ, RZ, R155 ;  /* 0x000000ffff0d8224 */ /* 0x000fca00078e009b */
[----:B------:R2:W4:Y:S01]  /*29f80*/  @!P0 LDG.E.U8 R148, desc[UR60][R12.64] ;  /* 0x0000003c0c948981 */ /* 0x000522000c1e1100 */
[----:B------:R-:W-:Y:S02]  /*29f90*/  PRMT R147, RZ, 0x7610, R147 ;  /* 0x00007610ff937816 */ /* 0x000fe40000000093 */
[----:B------:R-:W-:Y:S02]  /*29fa0*/  PRMT R146, RZ, 0x7610, R146 ;  /* 0x00007610ff927816 */ /* 0x000fe40000000092 */
[----:B------:R-:W-:Y:S01]  /*29fb0*/  PRMT R145, RZ, 0x7610, R145 ;  /* 0x00007610ff917816 */ /* 0x000fe20000000091 */
[----:B------:R-:W-:Y:S01]  /*29fc0*/  STL [R1+0x2648], R115 ;  /* 0x0026487301007387 */ /* 0x000fe20000100800 */
[----:B--2---:R-:W-:Y:S02]  /*29fd0*/  @!P0 IMAD.MOV.U32 R12, RZ, RZ, R117 ;  /* 0x000000ffff0c8224 */ /* 0x004fe400078e0075 */
[----:B------:R-:W-:-:S05]  /*29fe0*/  @!P0 IMAD.MOV.U32 R13, RZ, RZ, R154 ;  /* 0x000000ffff0d8224 */ /* 0x000fca00078e009a */
[----:B------:R3:W2:Y:S02]  /*29ff0*/  @!P0 LDG.E.U8 R147, desc[UR60][R12.64] ;  /* 0x0000003c0c938981 */ /* 0x0006a4000c1e1100 */
[----:B---3--:R-:W-:Y:S02]  /*2a000*/  @!P0 IMAD.MOV.U32 R12, RZ, RZ, R14 ;  /* 0x000000ffff0c8224 */ /* 0x008fe400078e000e */
[----:B------:R-:W-:-:S05]  /*2a010*/  @!P0 IMAD.MOV.U32 R13, RZ, RZ, R15 ;  /* 0x000000ffff0d8224 */ /* 0x000fca00078e000f */
[----:B------:R0:W3:Y:S04]  /*2a020*/  @!P0 LDG.E.U8 R146, desc[UR60][R12.64] ;  /* 0x0000003c0c928981 */ /* 0x0000e8000c1e1100 */
[----:B----4-:R-:W-:Y:S04]  /*2a030*/  STL [R1+0x264c], R152 ;  /* 0x00264c9801007387 */ /* 0x010fe80000100800 */
[----:B------:R-:W-:Y:S04]  /*2a040*/  STL [R1+0x2654], R91 ;  /* 0x0026545b01007387 */ /* 0x000fe80000100800 */
[----:B------:R-:W-:Y:S01]  /*2a050*/  STL [R1+0x2650], R108 ;  /* 0x0026506c01007387 */ /* 0x000fe20000100800 */
[----:B0-----:R-:W-:-:S02]  /*2a060*/  @!P0 IMAD.MOV.U32 R12, RZ, RZ, R3 ;  /* 0x000000ffff0c8224 */ /* 0x001fc400078e0003 */
[----:B------:R-:W-:Y:S01]  /*2a070*/  @!P0 IMAD.MOV.U32 R13, RZ, RZ, R153 ;  /* 0x000000ffff0d8224 */ /* 0x000fe200078e0099 */
[----:B------:R0:W-:Y:S04]  /*2a080*/  STL [R1+0x2658], R150 ;  /* 0x0026589601007387 */ /* 0x0001e80000100800 */
[----:B------:R-:W4:Y:S04]  /*2a090*/  LDL R99, [R1+0x1fbc] ;  /* 0x001fbc0001637983 */ /* 0x000f280000100800 */
[----:B------:R-:W4:Y:S04]  /*2a0a0*/  LDL R17, [R1+0x1fc0] ;  /* 0x001fc00001117983 */ /* 0x000f280000100800 */
[----:B------:R4:W4:Y:S04]  /*2a0b0*/  @!P0 LDG.E.U8 R145, desc[UR60][R12.64] ;  /* 0x0000003c0c918981 */ /* 0x000928000c1e1100 */
[----:B------:R1:W-:Y:S04]  /*2a0c0*/  STL [R1+0x265c], R149 ;  /* 0x00265c9501007387 */ /* 0x0003e80000100800 */
[----:B0-----:R-:W4:Y:S04]  /*2a0d0*/  LDL R150, [R1+0x1f7c] ;  /* 0x001f7c0001967983 */ /* 0x001f280000100800 */
[----:B------:R-:W4:Y:S04]  /*2a0e0*/  LDL R16, [R1+0x1f40] ;  /* 0x001f400001107983 */ /* 0x000f280000100800 */
[----:B-1----:R-:W4:Y:S04]  /*2a0f0*/  LDL R149, [R1+0x1f80] ;  /* 0x001f800001957983 */ /* 0x002f280000100800 */
[----:B------:R-:W-:Y:S04]  /*2a100*/  STL [R1+0x2660], R148 ;  /* 0x0026609401007387 */ /* 0x000fe80000100800 */
[----:B------:R-:W4:Y:S04]  /*2a110*/  LDL R91, [R1+0x1f3c] ;  /* 0x001f3c00015b7983 */ /* 0x000f280000100800 */
[----:B------:R-:W4:Y:S04]  /*2a120*/  LDL R117, [R1+0x1efc] ;  /* 0x001efc0001757983 */ /* 0x000f280000100800 */
[----:B------:R-:W4:Y:S04]  /*2a130*/  LDL R115, [R1+0x1f00] ;  /* 0x001f000001737983 */ /* 0x000f280000100800 */
[----:B--2---:R-:W-:Y:S04]  /*2a140*/  STL [R1+0x2664], R147 ;  /* 0x0026649301007387 */ /* 0x004fe80000100800 */
[----:B------:R-:W2:Y:S04]  /*2a150*/  LDL R15, [R1+0x1ebc] ;  /* 0x001ebc00010f7983 */ /* 0x000ea80000100800 */
[----:B------:R-:W2:Y:S04]  /*2a160*/  LDL R14, [R1+0x1ec0] ;  /* 0x001ec000010e7983 */ /* 0x000ea80000100800 */
[----:B---3--:R-:W-:Y:S04]  /*2a170*/  STL [R1+0x2668], R146 ;  /* 0x0026689201007387 */ /* 0x008fe80000100800 */
[----:B------:R-:W3:Y:S04]  /*2a180*/  LDL R108, [R1+0x1e7c] ;  /* 0x001e7c00016c7983 */ /* 0x000ee80000100800 */
[----:B------:R-:W3:Y:S01]  /*2a190*/  LDL R3, [R1+0x1e80] ;  /* 0x001e800001037983 */ /* 0x000ee20000100800 */
[----:B----4-:R-:W-:-:S02]  /*2a1a0*/  @!P0 IMAD.MOV.U32 R13, RZ, RZ, R99 ;  /* 0x000000ffff0d8224 */ /* 0x010fc400078e0063 */
[----:B------:R-:W-:Y:S01]  /*2a1b0*/  @!P0 IMAD.MOV.U32 R12, RZ, RZ, R17 ;  /* 0x000000ffff0c8224 */ /* 0x000fe200078e0011 */
[----:B------:R-:W-:Y:S04]  /*2a1c0*/  STL [R1+0x266c], R145 ;  /* 0x00266c9101007387 */ /* 0x000fe80000100800 */
[----:B------:R-:W4:Y:S04]  /*2a1d0*/  LDL R99, [R1+0x1e3c] ;  /* 0x001e3c0001637983 */ /* 0x000f280000100800 */
[----:B------:R-:W4:Y:S01]  /*2a1e0*/  LDL R17, [R1+0x1e40] ;  /* 0x001e400001117983 */ /* 0x000f220000100800 */
[----:B------:R-:W-:-:S02]  /*2a1f0*/  PRMT R144, RZ, 0x7610, R144 ;  /* 0x00007610ff907816 */ /* 0x000fc40000000090 */
[----:B------:R-:W-:-:S04]  /*2a200*/  PRMT R143, RZ, 0x7610, R143 ;  /* 0x00007610ff8f7816 */ /* 0x000fc8000000008f */
[----:B------:R0:W4:Y:S01]  /*2a210*/  @!P0 LDG.E.U8 R144, desc[UR60][R12.64] ;  /* 0x0000003c0c908981 */ /* 0x000122000c1e1100 */
[----:B------:R-:W-:Y:S01]  /*2a220*/  PRMT R142, RZ, 0x7610, R142 ;  /* 0x00007610ff8e7816 */ /* 0x000fe2000000008e */
[----:B0-----:R-:W-:Y:S02]  /*2a230*/  @!P0 IMAD.MOV.U32 R12, RZ, RZ, R149 ;  /* 0x000000ffff0c8224 */ /* 0x001fe400078e0095 */
[----:B------:R-:W-:-:S05]  /*2a240*/  @!P0 IMAD.MOV.U32 R13, RZ, RZ, R150 ;  /* 0x000000ffff0d8224 */ /* 0x000fca00078e0096 */
        /* <DEDUP_REMOVED lines=9> */
[----:B------:R-:W-:Y:S02]  /*2a2e0*/  PRMT R139, RZ, 0x7610, R139 ;  /* 0x00007610ff8b7816 */ /* 0x000fe4000000008b */
[----:B------:R-:W-:Y:S01]  /*2a2f0*/  PRMT R138, RZ, 0x7610, R138 ;  /* 0x00007610ff8a7816 */ /* 0x000fe2000000008a */
[----:B--2---:R-:W-:Y:S02]  /*2a300*/  @!P0 IMAD.MOV.U32 R13, RZ, RZ, R15 ;  /* 0x000000ffff0d8224 */ /* 0x004fe400078e000f */
[----:B------:R-:W-:-:S05]  /*2a310*/  @!P0 IMAD.MOV.U32 R12, RZ, RZ, R14 ;  /* 0x000000ffff0c8224 */ /* 0x000fca00078e000e */
[----:B------:R3:W2:Y:S02]  /*2a320*/  @!P0 LDG.E.U8 R140, desc[UR60][R12.64] ;  /* 0x0000003c0c8c8981 */ /* 0x0006a4000c1e1100 */
[----:B---3--:R-:W-:Y:S02]  /*2a330*/  @!P0 IMAD.MOV.U32 R13, RZ, RZ, R108 ;  /* 0x000000ffff0d8224 */ /* 0x008fe400078e006c */
[----:B------:R-:W-:-:S05]  /*2a340*/  @!P0 IMAD.MOV.U32 R12, RZ, RZ, R3 ;  /* 0x000000ffff0c8224 */ /* 0x000fca00078e0003 */
[----:B------:R0:W3:Y:S01]  /*2a350*/  @!P0 LDG.E.U8 R139, desc[UR60][R12.64] ;  /* 0x0000003c0c8b8981 */ /* 0x0000e2000c1e1100 */
[----:B------:R-:W-:Y:S02]  /*2a360*/  LOP3.LUT R3, R236, 0xffff, RZ, 0xc0, !PT ;  /* 0x0000ffffec037812 */ /* 0x000fe400078ec0ff */
[----:B0-----:R-:W-:Y:S01]  /*2a370*/  LOP3.LUT R12, R137, 0xffff, RZ, 0xc0, !PT ;  /* 0x0000ffff890c7812 */ /* 0x001fe200078ec0ff */
[----:B----4-:R-:W-:-:S03]  /*2a380*/  @!P0 IMAD.MOV.U32 R13, RZ, RZ, R99 ;  /* 0x000000ffff0d8224 */ /* 0x010fc600078e0063 */
[----:B------:R-:W-:Y:S01]  /*2a390*/  PRMT R3, R12, 0x3340, R3 ;  /* 0x000033400c037816 */ /* 0x000fe20000000003 */
[----:B------:R-:W-:-:S05]  /*2a3a0*/  @!P0 IMAD.MOV.U32 R12, RZ, RZ, R17 ;  /* 0x000000ffff0c8224 */ /* 0x000fca00078e0011 */
[----:B------:R0:W4:Y:S04]  /*2a3b0*/  @!P0 LDG.E.U8 R138, desc[UR60][R12.64] ;  /* 0x0000003c0c8a8981 */ /* 0x000128000c1e1100 */
[----:B------:R-:W-:Y:S04]  /*2a3c0*/  STL [R1+0x2670], R144 ;  /* 0x0026709001007387 */ /* 0x000fe80000100800 */
[----:B------:R-:W-:Y:S04]  /*2a3d0*/  STL [R1+0x2674], R143 ;  /* 0x0026748f01007387 */ /* 0x000fe80000100800 */
[----:B------:R-:W4:Y:S04]  /*2a3e0*/  LDL R91, [R1+0x1dfc] ;  /* 0x001dfc00015b7983 */ /* 0x000f280000100800 */
[----:B------:R-:W4:Y:S04]  /*2a3f0*/  LDL R16, [R1+0x1e00] ;  /* 0x001e000001107983 */ /* 0x000f280000100800 */
[----:B------:R-:W-:Y:S04]  /*2a400*/  STL [R1+0x2678], R142 ;  /* 0x0026788e01007387 */ /* 0x000fe80000100800 */
[----:B------:R-:W-:Y:S04]  /*2a410*/  STL [R1+0x267c], R141 ;  /* 0x00267c8d01007387 */ /* 0x000fe80000100800 */
[----:B------:R-:W4:Y:S04]  /*2a420*/  LDL R15, [R1+0x1dbc] ;  /* 0x001dbc00010f7983 */ /* 0x000f280000100800 */
[----:B------:R-:W4:Y:S04]  /*2a430*/  LDL R14, [R1+0x1dc0] ;  /* 0x001dc000010e7983 */ /* 0x000f280000100800 */
[----:B------:R-:W4:Y:S01]  /*2a440*/  LDL.LU R233, [R1+0x61c] ;  /* 0x00061c0001e97983 */ /* 0x000f220000300800 */
[----:B0-----:R-:W-:-:S03]  /*2a450*/  LOP3.LUT R12, R88, 0xffff, RZ, 0xc0, !PT ;  /* 0x0000ffff580c7812 */ /* 0x001fc600078ec0ff */
[----:B--2---:R-:W-:Y:S04]  /*2a460*/  STL [R1+0x2680], R140 ;  /* 0x0026808c01007387 */ /* 0x004fe80000100800 */
[----:B---3--:R-:W-:Y:S04]  /*2a470*/  STL [R1+0x2684], R139 ;  /* 0x0026848b01007387 */ /* 0x008fe80000100800 */
[----:B------:R-:W2:Y:S04]  /*2a480*/  LDL.LU R137, [R1+0x2958] ;  /* 0x0029580001897983 */ /* 0x000ea80000300800 */
[----:B------:R0:W-:Y:S02]  /*2a490*/  STL [R1+0x2214], R3 ;  /* 0x0022140301007387 */ /* 0x0001e40000100800 */
[----:B0-----:R-:W-:-:S02]  /*2a4a0*/  LOP3.LUT R3, R136, 0xffff, RZ, 0xc0, !PT ;  /* 0x0000ffff88037812 */ /* 0x001fc400078ec0ff */
[----:B----4-:R-:W-:Y:S04]  /*2a4b0*/  STL [R1+0x2688], R138 ;  /* 0x0026888a01007387 */ /* 0x010fe80000100800 */
[----:B------:R-:W3:Y:S04]  /*2a4c0*/  LDL.LU R17, [R1+0x604] ;  /* 0x0006040001117983 */ /* 0x000ee80000300800 */
[----:B------:R-:W4:Y:S04]  /*2a4d0*/  LDL.LU R88, [R1+0x1d7c] ;  /* 0x001d7c0001587983 */ /* 0x000f280000300800 */
[----:B------:R-:W3:Y:S04]  /*2a4e0*/  LDL.LU R236, [R1+0x1d80] ;  /* 0x001d800001ec7983 */ /* 0x000ee80000300800 */
[----:B------:R-:W4:Y:S01]  /*2a4f0*/  LDL.LU R136, [R1+0x2954] ;  /* 0x0029540001887983 */ /* 0x000f220000300800 */
[----:B------:R-:W-:Y:S01]  /*2a500*/  PRMT R3, R12, 0x3340, R3 ;  /* 0x000033400c037816 */ /* 0x000fe20000000003 */
[----:B------:R-:W-:-:S02]  /*2a510*/  @!P0 IMAD.MOV.U32 R13, RZ, RZ, R91 ;  /* 0x000000ffff0d8224 */ /* 0x000fc400078e005b */
[----:B------:R-:W-:Y:S02]  /*2a520*/  @!P0 IMAD.MOV.U32 R12, RZ, RZ, R16 ;  /* 0x000000ffff0c8224 */ /* 0x000fe400078e0010 */
[----:B------:R0:W-:Y:S02]  /*2a530*/  STL [R1+0x2210], R3 ;  /* 0x0022100301007387 */ /* 0x0001e40000100800 */
[----:B0-----:R-:W-:Y:S02]  /*2a540*/  LOP3.LUT R3, R93, 0xffff, RZ, 0xc0, !PT ;  /* 0x0000ffff5d037812 */ /* 0x001fe400078ec0ff */
[----:B--2---:R-:W-:-:S06]  /*2a550*/  PRMT R137, RZ, 0x7610, R137 ;  /* 0x00007610ff897816 */ /* 0x004fcc0000000089 */
[----:B------:R0:W2:Y:S02]  /*2a560*/  @!P0 LDG.E.U8 R137, desc[UR60][R12.64] ;  /* 0x0000003c0c898981 */ /* 0x0000a4000c1e1100 */
[----:B0-----:R-:W-:Y:S01]  /*2a570*/  LOP3.LUT R12, R100, 0xffff, RZ, 0xc0, !PT ;  /* 0x0000ffff640c7812 */ /* 0x001fe200078ec0ff */
[----:B------:R-:W-:-:S03]  /*2a580*/  @!P0 IMAD.MOV.U32 R13, RZ, RZ, R15 ;  /* 0x000000ffff0d8224 */ /* 0x000fc600078e000f */
[----:B------:R-:W-:Y:S01]  /*2a590*/  PRMT R3, R12, 0x3340, R3 ;  /* 0x000033400c037816 */ /* 0x000fe20000000003 */
[----:B------:R-:W-:Y:S01]  /*2a5a0*/  @!P0 IMAD.MOV.U32 R12, RZ, RZ, R14 ;  /* 0x000000ffff0c8224 */ /* 0x000fe200078e000e */
[----:B----4-:R-:W-:-:S06]  /*2a5b0*/  PRMT R136, RZ, 0x7610, R136 ;  /* 0x00007610ff887816 */ /* 0x010fcc0000000088 */
[----:B------:R0:W4:Y:S01]  /*2a5c0*/  @!P0 LDG.E.U8 R136, desc[UR60][R12.64] ;  /* 0x0000003c0c888981 */ /* 0x000122000c1e1100 */
[----:B------:R-:W-:Y:S02]  /*2a5d0*/  PRMT R135, RZ, 0x7610, R135 ;  /* 0x00007610ff877816 */ /* 0x000fe40000000087 */
[----:B0-----:R-:W-:Y:S01]  /*2a5e0*/  LOP3.LUT R12, R233, 0xffff, RZ, 0xc0, !PT ;  /* 0x0000ffffe90c7812 */ /* 0x001fe200078ec0ff */
[----:B------:R-:W-:Y:S01]  /*2a5f0*/  @!P0 IMAD.MOV.U32 R13, RZ, RZ, R88 ;  /* 0x000000ffff0d8224 */ /* 0x000fe200078e0058 */
[----:B--2---:R-:W-:Y:S04]  /*2a600*/  STL [R1+0x268c], R137 ;  /* 0x00268c8901007387 */ /* 0x004fe80000100800 */
[----:B------:R-:W2:Y:S04]  /*2a610*/  LDL.LU R100, [R1+0x1d3c] ;  /* 0x001d3c0001647983 */ /* 0x000ea80000300800 */
[----:B------:R-:W2:Y:S04]  /*2a620*/  LDL.LU R93, [R1+0x1d40] ;  /* 0x001d4000015d7983 */ /* 0x000ea80000300800 */
[----:B------:R-:W2:Y:S04]  /*2a630*/  LDL.LU R166, [R1+0x60c] ;  /* 0x00060c0001a67983 */ /* 0x000ea80000300800 */
[----:B------:R0:W-:Y:S02]  /*2a640*/  STL [R1+0x220c], R3 ;  /* 0x00220c0301007387 */ /* 0x0001e40000100800 */
[----:B0-----:R-:W-:-:S04]  /*2a650*/  LOP3.LUT R3, R134, 0xffff, RZ, 0xc0, !PT ;  /* 0x0000ffff86037812 */ /* 0x001fc800078ec0ff */
[----:B------:R-:W-:Y:S01]  /*2a660*/  PRMT R3, R12, 0x3340, R3 ;  /* 0x000033400c037816 */ /* 0x000fe20000000003 */
[----:B---3--:R-:W-:-:S05]  /*2a670*/  @!P0 IMAD.MOV.U32 R12, RZ, RZ, R236 ;  /* 0x000000ffff0c8224 */ /* 0x008fca00078e00ec */
[----:B------:R0:W3:Y:S04]  /*2a680*/  @!P0 LDG.E.U8 R135, desc[UR60][R12.64] ;  /* 0x0000003c0c878981 */ /* 0x0000e8000c1e1100 */
[----:B----4-:R1:W-:Y:S04]  /*2a690*/  STL [R1+0x2690], R136 ;  /* 0x0026908801007387 */ /* 0x0103e80000100800 */
[----:B------:R-:W4:Y:S04]  /*2a6a0*/  LDL R16, [R1+0x20d4] ;  /* 0x0020d40001107983 */ /* 0x000f280000100800 */
[----:B------:R-:W4:Y:S04]  /*2a6b0*/  LDL R15, [R1+0x2100] ;  /* 0x00210000010f7983 */ /* 0x000f280000100800 */
[----:B------:R-:W4:Y:S04]  /*2a6c0*/  LDL.LU R134, [R1+0x2950] ;  /* 0x0029500001867983 */ /* 0x000f280000300800 */
[----:B------:R-:W4:Y:S04]  /*2a6d0*/  LDL.LU R233, [R1+0x5f4] ;  /* 0x0005f40001e97983 */ /* 0x000f280000300800 */
[----:B-1----:R-:W4:Y:S04]  /*2a6e0*/  LDL R136, [R1+0x20b4] ;  /* 0x0020b40001887983 */ /* 0x002f280000100800 */
[----:B------:R1:W-:Y:S04]  /*2a6f0*/  STL [R1+0x2208], R3 ;  /* 0x0022080301007387 */ /* 0x0003e80000100800 */
[----:B------:R-:W4:Y:S04]  /*2a700*/  LDL R115, [R1+0x20b8] ;  /* 0x0020b80001737983 */ /* 0x000f280000100800 */
[----:B------:R-:W-:Y:S04]  /*2a710*/  STL [R1+0x2694], R88 ;  /* 0x0026945801007387 */ /* 0x000fe80000100800 */
[----:B------:R-:W-:Y:S01]  /*2a720*/  STL [R1+0x223c], R236 ;  /* 0x00223cec01007387 */ /* 0x000fe20000100800 */
[----:B0-----:R-:W-:-:S02]  /*2a730*/  LOP3.LUT R12, R17, 0xffff, RZ, 0xc0, !PT ;  /* 0x0000ffff110c7812 */ /* 0x001fc400078ec0ff */
[----:B-1----:R-:W-:-:S04]  /*2a740*/  LOP3.LUT R3, R133, 0xffff, RZ, 0xc0, !PT ;  /* 0x0000ffff85037812 */ /* 0x002fc800078ec0ff */
[----:B------:R-:W-:Y:S01]  /*2a750*/  PRMT R3, R12, 0x3340, R3 ;  /* 0x000033400c037816 */ /* 0x000fe20000000003 */
[----:B--2---:R-:W-:Y:S02]  /*2a760*/  @!P0 IMAD.MOV.U32 R13, RZ, RZ, R100 ;  /* 0x000000ffff0d8224 */ /* 0x004fe400078e0064 */
[----:B------:R-:W-:Y:S01]  /*2a770*/  @!P0 IMAD.MOV.U32 R12, RZ, RZ, R93 ;  /* 0x000000ffff0c8224 */ /* 0x000fe200078e005d */
[----:B---3--:R-:W-:Y:S04]  /*2a780*/  STL [R1+0x2698], R135 ;  /* 0x0026988701007387 */ /* 0x008fe80000100800 */
[----:B------:R-:W2:Y:S04]  /*2a790*/  LDL.LU R133, [R1+0x294c] ;  /* 0x00294c0001857983 */ /* 0x000ea80000300800 */
[----:B------:R-:W3:Y:S04]  /*2a7a0*/  LDL.LU R117, [R1+0x5fc] ;  /* 0x0005fc0001757983 */ /* 0x000ee80000300800 */
[----:B------:R-:W3:Y:S01]  /*2a7b0*/  LDL R99, [R1+0x2074] ;  /* 0x0020740001637983 */ /* 0x000ee20000100800 */
[----:B----4-:R-:W-:-:S03]  /*2a7c0*/  PRMT R134, RZ, 0x7610, R134 ;  /* 0x00007610ff867816 */ /* 0x010fc60000000086 */
[----:B------:R-:W4:Y:S04]  /*2a7d0*/  LDL R14, [R1+0x2078] ;  /* 0x00207800010e7983 */ /* 0x000f280000100800 */
[----:B------:R0:W3:Y:S04]  /*2a7e0*/  @!P0 LDG.E.U8 R134, desc[UR60][R12.64] ;  /* 0x0000003c0c868981 */ /* 0x0000e8000c1e1100 */
[----:B------:R1:W-:Y:S04]  /*2a7f0*/  STL [R1+0x2204], R3 ;  /* 0x0022040301007387 */ /* 0x0003e80000100800 */
[----:B------:R-:W4:Y:S01]  /*2a800*/  LDL.LU R17, [R1+0x5e4] ;  /* 0x0005e40001117983 */ /* 0x000f220000300800 */
[----:B0-----:R-:W-:-:S02]  /*2a810*/  LOP3.LUT R12, R166, 0xffff, RZ, 0xc0, !PT ;  /* 0x0000ffffa60c7812 */ /* 0x001fc400078ec0ff */
[----:B-1----:R-:W-:Y:S01]  /*2a820*/  LOP3.LUT R3, R132, 0xffff, RZ, 0xc0, !PT ;  /* 0x0000ffff84037812 */ /* 0x002fe200078ec0ff */
[----:B------:R-:W-:-:S03]  /*2a830*/  @!P0 IMAD.MOV.U32 R13, RZ, RZ, R16 ;  /* 0x000000ffff0d8224 */ /* 0x000fc600078e0010 */
[----:B------:R-:W-:Y:S01]  /*2a840*/  PRMT R3, R12, 0x3340, R3 ;  /* 0x000033400c037816 */ /* 0x000fe20000000003 */
[----:B------:R-:W-:Y:S01]  /*2a850*/  @!P0 IMAD.MOV.U32 R12, RZ, RZ, R15 ;  /* 0x000000ffff0c8224 */ /* 0x000fe200078e000f */
[----:B------:R-:W-:Y:S04]  /*2a860*/  STL [R1+0x26a0], R93 ;  /* 0x0026a05d01007387 */ /* 0x000fe80000100800 */
[----:B------:R-:W-:Y:S01]  /*2a870*/  STL [R1+0x269c], R100 ;  /* 0x00269c6401007387 */ /* 0x000fe20000100800 */
[----:B--2---:R-:W-:-:S06]  /*2a880*/  PRMT R133, RZ, 0x7610, R133 ;  /* 0x00007610ff857816 */ /* 0x004fcc0000000085 */
[----:B------:R0:W2:Y:S04]  /*2a890*/  @!P0 LDG.E.U8 R133, desc[UR60][R12.64] ;  /* 0x0000003c0c858981 */ /* 0x0000a8000c1e1100 */
[----:B---3--:R-:W-:Y:S04]  /*2a8a0*/  STL [R1+0x26a4], R134 ;  /* 0x0026a48601007387 */ /* 0x008fe80000100800 */
[----:B------:R-:W3:Y:S04]  /*2a8b0*/  LDL.LU R132, [R1+0x2948] ;  /* 0x0029480001847983 */ /* 0x000ee80000300800 */
[----:B------:R-:W4:Y:S04]  /*2a8c0*/  LDL R108, [R1+0x2034] ;  /* 0x00203400016c7983 */ /* 0x000f280000100800 */
[----:B------:R-:W4:Y:S04]  /*2a8d0*/  LDL R91, [R1+0x2038] ;  /* 0x00203800015b7983 */ /* 0x000f280000100800 */
[----:B------:R1:W-:Y:S04]  /*2a8e0*/  STL [R1+0x2200], R3 ;  /* 0x0022000301007387 */ /* 0x0003e80000100800 */
[----:B------:R-:W4:Y:S01]  /*2a8f0*/  LDL.LU R16, [R1+0x5ec] ;  /* 0x0005ec0001107983 */ /* 0x000f220000300800 */
[----:B0-----:R-:W-:-:S02]  /*2a900*/  LOP3.LUT R12, R233, 0xffff, RZ, 0xc0, !PT ;  /* 0x0000ffffe90c7812 */ /* 0x001fc400078ec0ff */
[----:B-1----:R-:W-:Y:S01]  /*2a910*/  LOP3.LUT R3, R131, 0xffff, RZ, 0xc0, !PT ;  /* 0x0000ffff83037812 */ /* 0x002fe200078ec0ff */
[----:B------:R-:W-:-:S03]  /*2a920*/  @!P0 IMAD.MOV.U32 R13, RZ, RZ, R136 ;  /* 0x000000ffff0d8224 */ /* 0x000fc600078e0088 */
[----:B------:R-:W-:Y:S01]  /*2a930*/  PRMT R3, R12, 0x3340, R3 ;  /* 0x000033400c037816 */ /* 0x000fe20000000003 */
[----:B------:R-:W-:Y:S01]  /*2a940*/  @!P0 IMAD.MOV.U32 R12, RZ, RZ, R115 ;  /* 0x000000ffff0c8224 */ /* 0x000fe200078e0073 */
[----:B--2---:R-:W-:Y:S04]  /*2a950*/  STL [R1+0x26a8], R133 ;  /* 0x0026a88501007387 */ /* 0x004fe80000100800 */
[----:B------:R-:W2:Y:S01]  /*2a960*/  LDL.LU R131, [R1+0x2944] ;  /* 0x0029440001837983 */ /* 0x000ea20000300800 */
[----:B---3--:R-:W-:-:S03]  /*2a970*/  PRMT R132, RZ, 0x7610, R132 ;  /* 0x00007610ff847816 */ /* 0x008fc60000000084 */
[----:B------:R-:W3:Y:S04]  /*2a980*/  LDL R88, [R1+0x1ff4] ;  /* 0x001ff40001587983 */ /* 0x000ee80000100800 */
[----:B------:R-:W3:Y:S04]  /*2a990*/  LDL R15, [R1+0x1ff8] ;  /* 0x001ff800010f7983 */ /* 0x000ee80000100800 */
[----:B------:R0:W3:Y:S04]  /*2a9a0*/  @!P0 LDG.E.U8 R132, desc[UR60][R12.64] ;  /* 0x0000003c0c848981 */ /* 0x0000e8000c1e1100 */
[----:B------:R1:W-:Y:S04]  /*2a9b0*/  STL [R1+0x21fc], R3 ;  /* 0x0021fc0301007387 */ /* 0x0003e80000100800 */
[----:B------:R-:W3:Y:S01]  /*2a9c0*/  LDL.LU R233, [R1+0x5c8] ;  /* 0x0005c80001e97983 */ /* 0x000ee20000300800 */
[----:B0-----:R-:W-:-:S02]  /*2a9d0*/  LOP3.LUT R12, R117, 0xffff, RZ, 0xc0, !PT ;  /* 0x0000ffff750c7812 */ /* 0x001fc400078ec0ff */
[----:B-1----:R-:W-:Y:S01]  /*2a9e0*/  LOP3.LUT R3, R130, 0xffff, RZ, 0xc0, !PT ;  /* 0x0000ffff82037812 */ /* 0x002fe200078ec0ff */
[----:B------:R-:W-:-:S03]  /*2a9f0*/  @!P0 IMAD.MOV.U32 R13, RZ, RZ, R99 ;  /* 0x000000ffff0d8224 */ /* 0x000fc600078e0063 */
[----:B------:R-:W-:Y:S01]  /*2aa00*/  PRMT R3, R12, 0x3340, R3 ;  /* 0x000033400c037816 */ /* 0x000fe20000000003 */
[----:B----4-:R-:W-:Y:S01]  /*2aa10*/  @!P0 IMAD.MOV.U32 R12, RZ, RZ, R14 ;  /* 0x000000ffff0c8224 */ /* 0x010fe200078e000e */
[----:B--2---:R-:W-:-:S06]  /*2aa20*/  PRMT R131, RZ, 0x7610, R131 ;  /* 0x00007610ff837816 */ /* 0x004fcc0000000083 */
[----:B------:R0:W2:Y:S04]  /*2aa30*/  @!P0 LDG.E.U8 R131, desc[UR60][R12.64] ;  /* 0x0000003c0c838981 */ /* 0x0000a8000c1e1100 */
[----:B---3--:R-:W-:Y:S04]  /*2aa40*/  STL [R1+0x26ac], R132 ;  /* 0x0026ac8401007387 */ /* 0x008fe80000100800 */
[----:B------:R-:W3:Y:S04]  /*2aa50*/  LDL.LU R130, [R1+0x2940] ;  /* 0x0029400001827983 */ /* 0x000ee80000300800 */
[----:B------:R1:W-:Y:S04]  /*2aa60*/  STL [R1+0x21f8], R3 ;  /* 0x0021f80301007387 */ /* 0x0003e80000100800 */
[----:B------:R-:W4:Y:S04]  /*2aa70*/  LDL R100, [R1+0x1fb4] ;  /* 0x001fb40001647983 */ /* 0x000f280000100800 */
[----:B------:R-:W4:Y:S04]  /*2aa80*/  LDL R99, [R1+0x1fb8] ;  /* 0x001fb80001637983 */ /* 0x000f280000100800 */
        /* <DEDUP_REMOVED lines=11> */
[----:B------:R0:W4:Y:S04]  /*2ab40*/  @!P0 LDG.E.U8 R130, desc[UR60][R12.64] ;  /* 0x0000003c0c828981 */ /* 0x000128000c1e1100 */
[----:B------:R1:W-:Y:S01]  /*2ab50*/  STL [R1+0x21f4], R3 ;  /* 0x0021f40301007387 */ /* 0x0003e20000100800 */
[----:B0-----:R-:W-:-:S02]  /*2ab60*/  LOP3.LUT R12, R16, 0xffff, RZ, 0xc0, !PT ;  /* 0x0000ffff100c7812 */ /* 0x001fc400078ec0ff */
[----:B-1----:R-:W-:Y:S01]  /*2ab70*/  LOP3.LUT R3, R128, 0xffff, RZ, 0xc0, !PT ;  /* 0x0000ffff80037812 */ /* 0x002fe200078ec0ff */
[----:B------:R-:W-:-:S03]  /*2ab80*/  @!P0 IMAD.MOV.U32 R13, RZ, RZ, R88 ;  /* 0x000000ffff0d8224 */ /* 0x000fc600078e0058 */
[----:B------:R-:W-:Y:S01]  /*2ab90*/  PRMT R3, R12, 0x3340, R3 ;  /* 0x000033400c037816 */ /* 0x000fe20000000003 */
[----:B------:R-:W-:Y:S01]  /*2aba0*/  @!P0 IMAD.MOV.U32 R12, RZ, RZ, R15 ;  /* 0x000000ffff0c8224 */ /* 0x000fe200078e000f */
[----:B--2---:R-:W-:-:S06]  /*2abb0*/  PRMT R129, RZ, 0x7610, R129 ;  /* 0x00007610ff817816 */ /* 0x004fcc0000000081 */
[----:B------:R0:W2:Y:S04]  /*2abc0*/  @!P0 LDG.E.U8 R129, desc[UR60][R12.64] ;  /* 0x0000003c0c818981 */ /* 0x0000a8000c1e1100 */
[----:B----4-:R-:W-:Y:S04]  /*2abd0*/  STL [R1+0x26b4], R130 ;  /* 0x0026b48201007387 */ /* 0x010fe80000100800 */
[----:B------:R-:W4:Y:S04]  /*2abe0*/  LDL.LU R166, [R1+0x588] ;  /* 0x0005880001a67983 */ /* 0x000f280000300800 */
        /* <DEDUP_REMOVED lines=11> */
[----:B------:R-:W2:Y:S04]  /*2aca0*/  LDL.LU R127, [R1+0x2934] ;  /* 0x00293400017f7983 */ /* 0x000ea80000300800 */
[----:B------:R-:W4:Y:S01]  /*2acb0*/  LDL R88, [R1+0x1ef4] ;  /* 0x001ef40001587983 */ /* 0x000f220000100800 */
[----:B---3--:R-:W-:-:S03]  /*2acc0*/  PRMT R128, RZ, 0x7610, R128 ;  /* 0x00007610ff807816 */ /* 0x008fc60000000080 */
[----:B------:R-:W3:Y:S04]  /*2acd0*/  LDL R15, [R1+0x1ef8] ;  /* 0x001ef800010f7983 */ /* 0x000ee80000100800 */
[----:B------:R-:W3:Y:S04]  /*2ace0*/  LDL.LU R233, [R1+0x54c] ;  /* 0x00054c0001e97983 */ /* 0x000ee80000300800 */
        /* <DEDUP_REMOVED lines=10> */
[----:B------:R-:W4:Y:S04]  /*2ad90*/  LDL R99, [R1+0x1eb4] ;  /* 0x001eb40001637983 */ /* 0x000f280000100800 */
[----:B------:R-:W4:Y:S04]  /*2ada0*/  LDL R14, [R1+0x1eb8] ;  /* 0x001eb800010e7983 */ /* 0x000f280000100800 */
[----:B------:R-:W3:Y:S04]  /*2adb0*/  LDL.LU R126, [R1+0x2930] ;  /* 0x00293000017e7983 */ /* 0x000ee80000300800 */
[----:B------:R1:W-:Y:S04]  /*2adc0*/  STL [R1+0x21e8], R3 ;  /* 0x0021e80301007387 */ /* 0x0003e80000100800 */
[----:B------:R-:W4:Y:S04]  /*2add0*/  LDL R93, [R1+0x1e74] ;  /* 0x001e7400015d7983 */ /* 0x000f280000100800 */
[----:B------:R-:W4:Y:S01]  /*2ade0*/  LDL R17, [R1+0x1e78] ;  /* 0x001e780001117983 */ /* 0x000f220000100800 */
[----:B0-----:R-:W-:-:S02]  /*2adf0*/  LOP3.LUT R12, R166, 0xffff, RZ, 0xc0, !PT ;  /* 0x0000ffffa60c7812 */ /* 0x001fc400078ec0ff */
[----:B-1----:R-:W-:Y:S01]  /*2ae00*/  LOP3.LUT R3, R125, 0xffff, RZ, 0xc0, !PT ;  /* 0x0000ffff7d037812 */ /* 0x002fe200078ec0ff */
[----:B------:R-:W-:-:S03]  /*2ae10*/  @!P0 IMAD.MOV.U32 R13, RZ, RZ, R91 ;  /* 0x000000ffff0d8224 */ /* 0x000fc600078e005b */
[----:B------:R-:W-:Y:S01]  /*2ae20*/  PRMT R3, R12, 0x3340, R3 ;  /* 0x000033400c037816 */ /* 0x000fe20000000003 */
[----:B------:R-:W-:Y:S01]  /*2ae30*/  @!P0 IMAD.MOV.U32 R12, RZ, RZ, R16 ;  /* 0x000000ffff0c8224 */ /* 0x000fe200078e0010 */
[----:B--2---:R-:W-:Y:S04]  /*2ae40*/  STL [R1+0x26c0], R127 ;  /* 0x0026c07f01007387 */ /* 0x004fe80000100800 */
[----:B------:R-:W2:Y:S01]  /*2ae50*/  LDL.LU R125, [R1+0x292c] ;  /* 0x00292c00017d7983 */ /* 0x000ea20000300800 */
[----:B---3--:R-:W-:-:S06]  /*2ae60*/  PRMT R126, RZ, 0x7610, R126 ;  /* 0x00007610ff7e7816 */ /* 0x008fcc000000007e */
[----:B------:R0:W3:Y:S04]  /*2ae70*/  @!P0 LDG.E.U8 R126, desc[UR60][R12.64] ;  /* 0x0000003c0c7e8981 */ /* 0x0000e8000c1e1100 */
        /* <DEDUP_REMOVED lines=8> */
[----:B--2---:R-:W-:-:S06]  /*2af00*/  PRMT R125, RZ, 0x7610, R125 ;  /* 0x00007610ff7d7816 */ /* 0x004fcc000000007d */
[----:B------:R0:W2:Y:S04]  /*2af10*/  @!P0 LDG.E.U8 R125, desc[UR60][R12.64] ;  /* 0x0000003c0c7d8981 */ /* 0x0000a8000c1e1100 */
[----:B---3--:R-:W-:Y:S04]  /*2af20*/  STL [R1+0x26c4], R126 ;  /* 0x0026c47e01007387 */ /* 0x008fe80000100800 */
[----:B------:R-:W3:Y:S04]  /*2af30*/  LDL.LU R124, [R1+0x2928] ;  /* 0x00292800017c7983 */ /* 0x000ee80000300800 */
[----:B------:R1:W-:Y:S02]  /*2af40*/  STL [R1+0x21e0], R3 ;  /* 0x0021e00301007387 */ /* 0x0003e40000100800 */
[----:B-1----:R-:W-:-:S02]  /*2af50*/  LOP3.LUT R3, R123, 0xffff, RZ, 0xc0, !PT ;  /* 0x0000ffff7b037812 */ /* 0x002fc400078ec0ff */
[----:B0-----:R-:W-:Y:S01]  /*2af60*/  LOP3.LUT R12, R233, 0xffff, RZ, 0xc0, !PT ;  /* 0x0000ffffe90c7812 */ /* 0x001fe200078ec0ff */
[----:B----4-:R-:W-:-:S03]  /*2af70*/  @!P0 IMAD.MOV.U32 R13, RZ, RZ, R99 ;  /* 0x000000ffff0d8224 */ /* 0x010fc600078e0063 */
[----:B------:R-:W-:Y:S01]  /*2af80*/  PRMT R3, R12, 0x3340, R3 ;  /* 0x000033400c037816 */ /* 0x000fe20000000003 */
[----:B------:R-:W-:Y:S01]  /*2af90*/  @!P0 IMAD.MOV.U32 R12, RZ, RZ, R14 ;  /* 0x000000ffff0c8224 */ /* 0x000fe200078e000e */
[----:B--2---:R-:W-:Y:S04]  /*2afa0*/  STL [R1+0x26c8], R125 ;  /* 0x0026c87d01007387 */ /* 0x004fe80000100800 */
[----:B------:R-:W2:Y:S04]  /*2afb0*/  LDL R88, [R1+0x1df4] ;  /* 0x001df40001587983 */ /* 0x000ea80000100800 */
[----:B------:R-:W4:Y:S04]  /*2afc0*/  LDL R15, [R1+0x1df8] ;  /* 0x001df800010f7983 */ /* 0x000f280000100800 */
[----:B------:R-:W2:Y:S01]  /*2afd0*/  LDL.LU R123, [R1+0x2924] ;  /* 0x00292400017b7983 */ /* 0x000ea20000300800 */
[----:B---3--:R-:W-:-:S06]  /*2afe0*/  PRMT R124, RZ, 0x7610, R124 ;  /* 0x00007610ff7c7816 */ /* 0x008fcc000000007c */
[----:B------:R0:W3:Y:S04]  /*2aff0*/  @!P0 LDG.E.U8 R124, desc[UR60][R12.64] ;  /* 0x0000003c0c7c8981 */ /* 0x0000e8000c1e1100 */
[----:B------:R1:W-:Y:S01]  /*2b000*/  STL [R1+0x21dc], R3 ;  /* 0x0021dc0301007387 */ /* 0x0003e20000100800 */
[----:B0-----:R-:W-:Y:S02]  /*2b010*/  LOP3.LUT R12, R87, 0xffff, RZ, 0xc0, !PT ;  /* 0x0000ffff570c7812 */ /* 0x001fe400078ec0ff */
        /* <DEDUP_REMOVED lines=8> */
[----:B------:R-:W4:Y:S04]  /*2b0a0*/  LDL.LU R122, [R1+0x291c] ;  /* 0x00291c00017a7983 */ /* 0x000f280000300800 */
[----:B------:R-:W3:Y:S04]  /*2b0b0*/  LDL R14, [R1+0x1db8] ;  /* 0x001db800010e7983 */ /* 0x000ee80000100800 */
[----:B------:R1:W-:Y:S04]  /*2b0c0*/  STL [R1+0x21d8], R3 ;  /* 0x0021d80301007387 */ /* 0x0003e80000100800 */
[----:B------:R-:W3:Y:S01]  /*2b0d0*/  LDL.LU R17, [R1+0x590] ;  /* 0x0005900001117983 */ /* 0x000ee20000300800 */
[----:B0-----:R-:W-:-:S02]  /*2b0e0*/  LOP3.LUT R12, R120, 0xffff, RZ, 0xc0, !PT ;  /* 0x0000ffff780c7812 */ /* 0x001fc400078ec0ff */
[----:B-1----:R-:W-:Y:S01]  /*2b0f0*/  LOP3.LUT R3, R121, 0xffff, RZ, 0xc0, !PT ;  /* 0x0000ffff79037812 */ /* 0x002fe200078ec0ff */
[----:B------:R-:W-:-:S03]  /*2b100*/  @!P0 IMAD.MOV.U32 R13, RZ, RZ, R91 ;  /* 0x000000ffff0d8224 */ /* 0x000fc600078e005b */
[----:B------:R-:W-:Y:S01]  /*2b110*/  PRMT R3, R12, 0x3340, R3 ;  /* 0x000033400c037816 */ /* 0x000fe20000000003 */
[----:B------:R-:W-:Y:S01]  /*2b120*/  @!P0 IMAD.MOV.U32 R12, RZ, RZ, R16 ;  /* 0x000000ffff0c8224 */ /* 0x000fe200078e0010 */
[----:B--2---:R-:W-:Y:S04]  /*2b130*/  STL [R1+0x26d0], R123 ;  /* 0x0026d07b01007387 */ /* 0x004fe80000100800 */
[----:B------:R-:W2:Y:S04]  /*2b140*/  LDL.LU R120, [R1+0x2918] ;  /* 0x0029180001787983 */ /* 0x000ea80000300800 */
[----:B------:R-:W3:Y:S01]  /*2b150*/  LDL.LU R121, [R1+0x2914] ;  /* 0x0029140001797983 */ /* 0x000ee20000300800 */
[----:B----4-:R-:W-:-:S03]  /*2b160*/  PRMT R122, RZ, 0x7610, R122 ;  /* 0x00007610ff7a7816 */ /* 0x010fc6000000007a */
[----:B------:R-:W4:Y:S04]  /*2b170*/  LDL.LU R236, [R1+0x1db4] ;  /* 0x001db40001ec7983 */ /* 0x000f280000300800 */
[----:B------:R0:W2:Y:S04]  /*2b180*/  @!P0 LDG.E.U8 R122, desc[UR60][R12.64] ;  /* 0x0000003c0c7a8981 */ /* 0x0000a8000c1e1100 */
[----:B------:R1:W-:Y:S01]  /*2b190*/  STL [R1+0x21d4], R3 ;  /* 0x0021d40301007387 */ /* 0x0003e20000100800 */
[----:B0-----:R-:W-:Y:S02]  /*2b1a0*/  LOP3.LUT R12, R234, 0xffff, RZ, 0xc0, !PT ;  /* 0x0000ffffea0c7812 */ /* 0x001fe400078ec0ff */
[----:B-1----:R-:W-:Y:S01]  /*2b1b0*/  LOP3.LUT R3, R90, 0xffff, RZ, 0xc0, !PT ;  /* 0x0000ffff5a037812 */ /* 0x002fe200078ec0ff */
[----:B------:R-:W-:-:S03]  /*2b1c0*/  @!P0 IMAD.MOV.U32 R13, RZ, RZ, R88 ;  /* 0x000000ffff0d8224 */ /* 0x000fc600078e0058 */
[----:B------:R-:W-:Y:S01]  /*2b1d0*/  PRMT R3, R12, 0x3340, R3 ;  /* 0x000033400c037816 */ /* 0x000fe20000000003 */
[----:B------:R-:W-:Y:S01]  /*2b1e0*/  @!P0 IMAD.MOV.U32 R12, RZ, RZ, R15 ;  /* 0x000000ffff0c8224 */ /* 0x000fe200078e000f */
[----:B---3--:R-:W-:-:S06]  /*2b1f0*/  PRMT R121, RZ, 0x7610, R121 ;  /* 0x00007610ff797816 */ /* 0x008fcc0000000079 */
[----:B------:R0:W3:Y:S04]  /*2b200*/  @!P0 LDG.E.U8 R121, desc[UR60][R12.64] ;  /* 0x0000003c0c798981 */ /* 0x0000e8000c1e1100 */
[----:B--2---:R-:W-:Y:S04]  /*2b210*/  STL [R1+0x26d4], R122 ;  /* 0x0026d47a01007387 */ /* 0x004fe80000100800 */
[----:B------:R-:W2:Y:S04]  /*2b220*/  LDL.LU R234, [R1+0x1d78] ;  /* 0x001d780001ea7983 */ /* 0x000ea80000300800 */
[----:B------:R-:W2:Y:S04]  /*2b230*/  LDL.LU R16, [R1+0x55c] ;  /* 0x00055c0001107983 */ /* 0x000ea80000300800 */
[----:B------:R-:W2:Y:S04]  /*2b240*/  LDL.LU R90, [R1+0x1d74] ;  /* 0x001d7400015a7983 */ /* 0x000ea80000300800 */
[----:B------:R1:W-:Y:S01]  /*2b250*/  STL [R1+0x21d0], R3 ;  /* 0x0021d00301007387 */ /* 0x0003e20000100800 */
[----:B------:R-:W-:-:S02]  /*2b260*/  PRMT R120, RZ, 0x7610, R120 ;  /* 0x00007610ff787816 */ /* 0x000fc40000000078 */
[----:B0-----:R-:W-:Y:S02]  /*2b270*/  LOP3.LUT R12, R106, 0xffff, RZ, 0xc0, !PT ;  /* 0x0000ffff6a0c7812 */ /* 0x001fe400078ec0ff */
[----:B-1----:R-:W-:Y:S01]  /*2b280*/  LOP3.LUT R3, R95, 0xffff, RZ, 0xc0, !PT ;  /* 0x0000ffff5f037812 */ /* 0x002fe200078ec0ff */
[----:B----4-:R-:W-:-:S03]  /*2b290*/  @!P0 IMAD.MOV.U32 R13, RZ, RZ, R236 ;  /* 0x000000ffff0d8224 */ /* 0x010fc600078e00ec */
[----:B------:R-:W-:Y:S01]  /*2b2a0*/  PRMT R3, R12, 0x3340, R3 ;  /* 0x000033400c037816 */ /* 0x000fe20000000003 */
[----:B------:R-:W-:-:S05]  /*2b2b0*/  @!P0 IMAD.MOV.U32 R12, RZ, RZ, R14 ;  /* 0x000000ffff0c8224 */ /* 0x000fca00078e000e */
[----:B------:R0:W4:Y:S01]  /*2b2c0*/  @!P0 LDG.E.U8 R120, desc[UR60][R12.64] ;  /* 0x0000003c0c788981 */ /* 0x000122000c1e1100 */
[----:B------:R-:W-:Y:S02]  /*2b2d0*/  PRMT R87, RZ, 0x7610, R87 ;  /* 0x00007610ff577816 */ /* 0x000fe40000000057 */
[----:B0-----:R-:W-:Y:S01]  /*2b2e0*/  LOP3.LUT R12, R17, 0xffff, RZ, 0xc0, !PT ;  /* 0x0000ffff110c7812 */ /* 0x001fe200078ec0ff */
[----:B---3--:R-:W-:Y:S04]  /*2b2f0*/  STL [R1+0x26d8], R121 ;  /* 0x0026d87901007387 */ /* 0x008fe80000100800 */
[----:B------:R-:W3:Y:S04]  /*2b300*/  LDL.LU R106, [R1+0x1d34] ;  /* 0x001d3400016a7983 */ /* 0x000ee80000300800 */
[----:B------:R-:W3:Y:S04]  /*2b310*/  LDL.LU R95, [R1+0x1d38] ;  /* 0x001d3800015f7983 */ /* 0x000ee80000300800 */
[----:B------:R-:W3:Y:S04]  /*2b320*/  LDL.LU R233, [R1+0x578] ;  /* 0x0005780001e97983 */ /* 0x000ee80000300800 */
[----:B------:R0:W-:Y:S01]  /*2b330*/  STL [R1+0x21c8], R3 ;  /* 0x0021c80301007387 */ /* 0x0001e20000100800 */
[----:B--2---:R-:W-:Y:S01]  /*2b340*/  @!P0 IMAD.MOV.U32 R13, RZ, RZ, R90 ;  /* 0x000000ffff0d8224 */ /* 0x004fe200078e005a */
[----:B0-----:R-:W-:-:S04]  /*2b350*/  LOP3.LUT R3, R86, 0xffff, RZ, 0xc0, !PT ;  /* 0x0000ffff56037812 */ /* 0x001fc800078ec0ff */
[----:B------:R-:W-:Y:S01]  /*2b360*/  PRMT R3, R12, 0x3340, R3 ;  /* 0x000033400c037816 */ /* 0x000fe20000000003 */
[----:B------:R-:W-:-:S05]  /*2b370*/  @!P0 IMAD.MOV.U32 R12, RZ, RZ, R234 ;  /* 0x000000ffff0c8224 */ /* 0x000fca00078e00ea */
[----:B------:R0:W2:Y:S04]  /*2b380*/  @!P0 LDG.E.U8 R87, desc[UR60][R12.64] ;  /* 0x0000003c0c578981 */ /* 0x0000a8000c1e1100 */
[----:B------:R-:W-:Y:S04]  /*2b390*/  STL [R1+0x2240], R236 ;  /* 0x002240ec01007387 */ /* 0x000fe80000100800 */
[----:B----4-:R-:W-:Y:S04]  /*2b3a0*/  STL [R1+0x26dc], R120 ;  /* 0x0026dc7801007387 */ /* 0x010fe80000100800 */
[----:B------:R-:W4:Y:S04]  /*2b3b0*/  LDL.LU R86, [R1+0x2910] ;  /* 0x0029100001567983 */ /* 0x000f280000300800 */
[----:B------:R-:W4:Y:S04]  /*2b3c0*/  LDL R108, [R1+0x20d0] ;  /* 0x0020d000016c7983 */ /* 0x000f280000100800 */
[----:B------:R-:W4:Y:S04]  /*2b3d0*/  LDL R100, [R1+0x20fc] ;  /* 0x0020fc0001647983 */ /* 0x000f280000100800 */
[----:B------:R-:W4:Y:S04]  /*2b3e0*/  LDL.LU R117, [R1+0x598] ;  /* 0x0005980001757983 */ /* 0x000f280000300800 */
[----:B------:R-:W4:Y:S04]  /*2b3f0*/  LDL R93, [R1+0x20ac] ;  /* 0x0020ac00015d7983 */ /* 0x000f280000100800 */
[----:B------:R1:W-:Y:S04]  /*2b400*/  STL [R1+0x21cc], R3 ;  /* 0x0021cc0301007387 */ /* 0x0003e80000100800 */
[----:B------:R-:W4:Y:S04]  /*2b410*/  LDL R91, [R1+0x20b0] ;  /* 0x0020b000015b7983 */ /* 0x000f280000100800 */
[----:B------:R4:W-:Y:S04]  /*2b420*/  STL [R1+0x26e0], R90 ;  /* 0x0026e05a01007387 */ /* 0x0009e80000100800 */
[----:B------:R-:W-:Y:S01]  /*2b430*/  STL [R1+0x2244], R234 ;  /* 0x002244ea01007387 */ /* 0x000fe20000100800 */
[----:B0-----:R-:W-:-:S02]  /*2b440*/  LOP3.LUT R12, R16, 0xffff, RZ, 0xc0, !PT ;  /* 0x0000ffff100c7812 */ /* 0x001fc400078ec0ff */
[----:B-1----:R-:W-:-:S04]  /*2b450*/  LOP3.LUT R3, R85, 0xffff, RZ, 0xc0, !PT ;  /* 0x0000ffff55037812 */ /* 0x002fc800078ec0ff */
[----:B------:R-:W-:Y:S01]  /*2b460*/  PRMT R3, R12, 0x3340, R3 ;  /* 0x000033400c037816 */ /* 0x000fe20000000003 */
[----:B---3--:R-:W-:Y:S02]  /*2b470*/  @!P0 IMAD.MOV.U32 R13, RZ, RZ, R106 ;  /* 0x000000ffff0d8224 */ /* 0x008fe400078e006a */
[----:B------:R-:W-:Y:S01]  /*2b480*/  @!P0 IMAD.MOV.U32 R12, RZ, RZ, R95 ;  /* 0x000000ffff0c8224 */ /* 0x000fe200078e005f */
[----:B--2---:R-:W-:Y:S04]  /*2b490*/  STL [R1+0x26e4], R87 ;  /* 0x0026e45701007387 */ /* 0x004fe80000100800 */
[----:B------:R-:W2:Y:S04]  /*2b4a0*/  LDL.LU R85, [R1+0x290c] ;  /* 0x00290c0001557983 */ /* 0x000ea80000300800 */
[----:B------:R-:W3:Y:S01]  /*2b4b0*/  LDL.LU R99, [R1+0x5b8] ;  /* 0x0005b80001637983 */ /* 0x000ee20000300800 */
[----:B----4-:R-:W-:-:S03]  /*2b4c0*/  PRMT R86, RZ, 0x7610, R86 ;  /* 0x00007610ff567816 */ /* 0x010fc60000000056 */
[----:B------:R-:W4:Y:S04]  /*2b4d0*/  LDL R90, [R1+0x206c] ;  /* 0x00206c00015a7983 */ /* 0x000f280000100800 */
[----:B------:R0:W3:Y:S04]  /*2b4e0*/  @!P0 LDG.E.U8 R86, desc[UR60][R12.64] ;  /* 0x0000003c0c568981 */ /* 0x0000e8000c1e1100 */
[----:B------:R1:W-:Y:S04]  /*2b4f0*/  STL [R1+0x21c4], R3 ;  /* 0x0021c40301007387 */ /* 0x0003e80000100800 */
[----:B------:R-:W4:Y:S01]  /*2b500*/  LDL R88, [R1+0x2070] ;  /* 0x0020700001587983 */ /* 0x000f220000100800 */
        /* <DEDUP_REMOVED lines=9> */
[----:B---3--:R1:W-:Y:S04]  /*2b5a0*/  STL [R1+0x26f0], R86 ;  /* 0x0026f05601007387 */ /* 0x0083e80000100800 */
[----:B------:R-:W3:Y:S04]  /*2b5b0*/  LDL.LU R17, [R1+0x584] ;  /* 0x0005840001117983 */ /* 0x000ee80000300800 */
[----:B------:R-:W4:Y:S04]  /*2b5c0*/  LDL.LU R84, [R1+0x2908] ;  /* 0x0029080001547983 */ /* 0x000f280000300800 */
[----:B------:R-:W3:Y:S04]  /*2b5d0*/  LDL R15, [R1+0x202c] ;  /* 0x00202c00010f7983 */ /* 0x000ee80000100800 */
[----:B------:R-:W3:Y:S04]  /*2b5e0*/  LDL R14, [R1+0x2030] ;  /* 0x00203000010e7983 */ /* 0x000ee80000100800 */
[----:B------:R-:W-:Y:S04]  /*2b5f0*/  STL [R1+0x27ec], R16 ;  /* 0x0027ec1001007387 */ /* 0x000fe80000100800 */
[----:B------:R-:W3:Y:S01]  /*2b600*/  LDL.LU R233, [R1+0x5a4] ;  /* 0x0005a40001e97983 */ /* 0x000ee20000300800 */
[----:B------:R-:W-:-:S02]  /*2b610*/  LOP3.LUT R3, R83, 0xffff, RZ, 0xc0, !PT ;  /* 0x0000ffff53037812 */ /* 0x000fc400078ec0ff */
[----:B0-----:R-:W-:Y:S01]  /*2b620*/  LOP3.LUT R12, R117, 0xffff, RZ, 0xc0, !PT ;  /* 0x0000ffff750c7812 */ /* 0x001fe200078ec0ff */
[----:B------:R-:W-:-:S03]  /*2b630*/  @!P0 IMAD.MOV.U32 R13, RZ, RZ, R93 ;  /* 0x000000ffff0d8224 */ /* 0x000fc600078e005d */
[----:B------:R-:W-:Y:S01]  /*2b640*/  PRMT R3, R12, 0x3340, R3 ;  /* 0x000033400c037816 */ /* 0x000fe20000000003 */
[----:B------:R-:W-:Y:S01]  /*2b650*/  @!P0 IMAD.MOV.U32 R12, RZ, RZ, R91 ;  /* 0x000000ffff0c8224 */ /* 0x000fe200078e005b */
[----:B--2---:R-:W-:Y:S04]  /*2b660*/  STL [R1+0x26f4], R85 ;  /* 0x0026f45501007387 */ /* 0x004fe80000100800 */
[----:B------:R-:W2:Y:S01]  /*2b670*/  LDL.LU R83, [R1+0x2904] ;  /* 0x0029040001537983 */ /* 0x000ea20000300800 */
[----:B----4-:R-:W-:-:S06]  /*2b680*/  PRMT R84, RZ, 0x7610, R84 ;  /* 0x00007610ff547816 */ /* 0x010fcc0000000054 */
[----:B------:R0:W4:Y:S04]  /*2b690*/  @!P0 LDG.E.U8 R84, desc[UR60][R12.64] ;  /* 0x0000003c0c548981 */ /* 0x000128000c1e1100 */
[----:B------:R3:W-:Y:S04]  /*2b6a0*/  STL [R1+0x21bc], R3 ;  /* 0x0021bc0301007387 */ /* 0x0007e80000100800 */
[----:B------:R-:W4:Y:S04]  /*2b6b0*/  LDL R87, [R1+0x1fec] ;  /* 0x001fec0001577983 */ /* 0x000f280000100800 */
[----:B-1----:R-:W4:Y:S04]  /*2b6c0*/  LDL R86, [R1+0x1ff0] ;  /* 0x001ff00001567983 */ /* 0x002f280000100800 */
[----:B------:R-:W4:Y:S01]  /*2b6d0*/  LDL.LU R117, [R1+0x5c4] ;  /* 0x0005c40001757983 */ /* 0x000f220000300800 */
[----:B0-----:R-:W-:-:S02]  /*2b6e0*/  LOP3.LUT R12, R99, 0xffff, RZ, 0xc0, !PT ;  /* 0x0000ffff630c7812 */ /* 0x001fc400078ec0ff */
[----:B---3--:R-:W-:Y:S01]  /*2b6f0*/  LOP3.LUT R3, R82, 0xffff, RZ, 0xc0, !PT ;  /* 0x0000ffff52037812 */ /* 0x008fe200078ec0ff */
[----:B------:R-:W-:-:S03]  /*2b700*/  @!P0 IMAD.MOV.U32 R13, RZ, RZ, R90 ;  /* 0x000000ffff0d8224 */ /* 0x000fc600078e005a */
[----:B------:R-:W-:Y:S01]  /*2b710*/  PRMT R3, R12, 0x3340, R3 ;  /* 0x000033400c037816 */ /* 0x000fe20000000003 */
[----:B------:R-:W-:Y:S01]  /*2b720*/  @!P0 IMAD.MOV.U32 R12, RZ, RZ, R88 ;  /* 0x000000ffff0c8224 */ /* 0x000fe200078e0058 */
[----:B--2---:R-:W-:-:S06]  /*2b730*/  PRMT R83, RZ, 0x7610, R83 ;  /* 0x00007610ff537816 */ /* 0x004fcc0000000053 */
[----:B------:R0:W2:Y:S04]  /*2b740*/  @!P0 LDG.E.U8 R83, desc[UR60][R12.64] ;  /* 0x0000003c0c538981 */ /* 0x0000a8000c1e1100 */
[----:B----4-:R-:W-:Y:S04]  /*2b750*/  STL [R1+0x26f8], R84 ;  /* 0x0026f85401007387 */ /* 0x010fe80000100800 */
        /* <DEDUP_REMOVED lines=10> */
[----:B--2---:R0:W-:Y:S04]  /*2b800*/  STL [R1+0x26fc], R83 ;  /* 0x0026fc5301007387 */ /* 0x0041e80000100800 */
[----:B------:R-:W2:Y:S01]  /*2b810*/  LDL.LU R81, [R1+0x28fc] ;  /* 0x0028fc0001517983 */ /* 0x000ea20000300800 */
[----:B---3--:R-:W-:-:S03]  /*2b820*/  PRMT R82, RZ, 0x7610, R82 ;  /* 0x00007610ff527816 */ /* 0x008fc60000000052 */
[----:B------:R-:W3:Y:S04]  /*2b830*/  LDL R84, [R1+0x1f6c] ;  /* 0x001f6c0001547983 */ /* 0x000ee80000100800 */
[----:B------:R1:W4:Y:S04]  /*2b840*/  @!P0 LDG.E.U8 R82, desc[UR60][R12.64] ;  /* 0x0000003c0c528981 */ /* 0x000328000c1e1100 */
[----:B0-----:R-:W3:Y:S04]  /*2b850*/  LDL R83, [R1+0x1f70] ;  /* 0x001f700001537983 */ /* 0x001ee80000100800 */
[----:B------:R0:W-:Y:S04]  /*2b860*/  STL [R1+0x21b8], R3 ;  /* 0x0021b80301007387 */ /* 0x0001e80000100800 */
[----:B------:R-:W3:Y:S01]  /*2b870*/  LDL.LU R15, [R1+0x5b0] ;  /* 0x0005b000010f7983 */ /* 0x000ee20000300800 */
[----:B-1----:R-:W-:-:S02]  /*2b880*/  LOP3.LUT R12, R233, 0xffff, RZ, 0xc0, !PT ;  /* 0x0000ffffe90c7812 */ /* 0x002fc400078ec0ff */
[----:B0-----:R-:W-:Y:S01]  /*2b890*/  LOP3.LUT R3, R80, 0xffff, RZ, 0xc0, !PT ;  /* 0x0000ffff50037812 */ /* 0x001fe200078ec0ff */
[----:B------:R-:W-:-:S03]  /*2b8a0*/  @!P0 IMAD.MOV.U32 R13, RZ, RZ, R87 ;  /* 0x000000ffff0d8224 */ /* 0x000fc600078e0057 */
[----:B------:R-:W-:Y:S01]  /*2b8b0*/  PRMT R3, R12, 0x3340, R3 ;  /* 0x000033400c037816 */ /* 0x000fe20000000003 */
[----:B------:R-:W-:Y:S01]  /*2b8c0*/  @!P0 IMAD.MOV.U32 R12, RZ, RZ, R86 ;  /* 0x000000ffff0c8224 */ /* 0x000fe200078e0056 */
[----:B--2---:R-:W-:-:S06]  /*2b8d0*/  PRMT R81, RZ, 0x7610, R81 ;  /* 0x00007610ff517816 */ /* 0x004fcc0000000051 */
[----:B------:R0:W2:Y:S04]  /*2b8e0*/  @!P0 LDG.E.U8 R81, desc[UR60][R12.64] ;  /* 0x0000003c0c518981 */ /* 0x0000a8000c1e1100 */
[----:B----4-:R-:W-:Y:S04]  /*2b8f0*/  STL [R1+0x2700], R82 ;  /* 0x0027005201007387 */ /* 0x010fe80000100800 */
[----:B------:R-:W4:Y:S04]  /*2b900*/  LDL.LU R80, [R1+0x28f8] ;  /* 0x0028f80001507983 */ /* 0x000f280000300800 */
[----:B------:R-:W3:Y:S04]  /*2b910*/  LDL R17, [R1+0x1f2c] ;  /* 0x001f2c0001117983 */ /* 0x000ee80000100800 */
[----:B------:R-:W3:Y:S04]  /*2b920*/  LDL R14, [R1+0x1f30] ;  /* 0x001f3000010e7983 */ /* 0x000ee80000100800 */
[----:B------:R-:W3:Y:S04]  /*2b930*/  LDL.LU R233, [R1+0x5cc] ;  /* 0x0005cc0001e97983 */ /* 0x000ee80000300800 */
[----:B------:R1:W-:Y:S01]  /*2b940*/  STL [R1+0x21b4], R3 ;  /* 0x0021b40301007387 */ /* 0x0003e20000100800 */
[----:B0-----:R-:W-:-:S02]  /*2b950*/  LOP3.LUT R12, R117, 0xffff, RZ, 0xc0, !PT ;  /* 0x0000ffff750c7812 */ /* 0x001fc400078ec0ff */
[----:B-1----:R-:W-:Y:S01]  /*2b960*/  LOP3.LUT R3, R79, 0xffff, RZ, 0xc0, !PT ;  /* 0x0000ffff4f037812 */ /* 0x002fe200078ec0ff */
[----:B------:R-:W-:-:S03]  /*2b970*/  @!P0 IMAD.MOV.U32 R13, RZ, RZ, R85 ;  /* 0x000000ffff0d8224 */ /* 0x000fc600078e0055 */
[----:B------:R-:W-:Y:S01]  /*2b980*/  PRMT R3, R12, 0x3340, R3 ;  /* 0x000033400c037816 */ /* 0x000fe20000000003 */
[----:B------:R-:W-:Y:S01]  /*2b990*/  @!P0 IMAD.MOV.U32 R12, RZ, RZ, R16 ;  /* 0x000000ffff0c8224 */ /* 0x000fe200078e0010 */
[----:B--2---:R0:W-:Y:S04]  /*2b9a0*/  STL [R1+0x2704], R81 ;  /* 0x0027045101007387 */ /* 0x0041e80000100800 */
[----:B------:R-:W2:Y:S01]  /*2b9b0*/  LDL.LU R79, [R1+0x28f4] ;  /* 0x0028f400014f7983 */ /* 0x000ea20000300800 */
[----:B----4-:R-:W-:-:S03]  /*2b9c0*/  PRMT R80, RZ, 0x7610, R80 ;  /* 0x00007610ff507816 */ /* 0x010fc60000000050 */
[----:B------:R-:W4:Y:S04]  /*2b9d0*/  LDL R82, [R1+0x1eec] ;  /* 0x001eec0001527983 */ /* 0x000f280000100800 */
[----:B------:R1:W4:Y:S04]  /*2b9e0*/  @!P0 LDG.E.U8 R80, desc[UR60][R12.64] ;  /* 0x0000003c0c508981 */ /* 0x000328000c1e1100 */
[----:B0-----:R-:W4:Y:S04]  /*2b9f0*/  LDL R81, [R1+0x1ef0] ;  /* 0x001ef00001517983 */ /* 0x001f280000100800 */
[----:B------:R0:W-:Y:S01]  /*2ba00*/  STL [R1+0x21ac], R3 ;  /* 0x0021ac0301007387 */ /* 0x0001e20000100800 */
[----:B-1----:R-:W-:-:S02]  /*2ba10*/  LOP3.LUT R12, R99, 0xffff, RZ, 0xc0, !PT ;  /* 0x0000ffff630c7812 */ /* 0x002fc400078ec0ff */
[----:B0-----:R-:W-:Y:S01]  /*2ba20*/  LOP3.LUT R3, R78, 0xffff, RZ, 0xc0, !PT ;  /* 0x0000ffff4e037812 */ /* 0x001fe200078ec0ff */
[----:B---3--:R-:W-:-:S03]  /*2ba30*/  @!P0 IMAD.MOV.U32 R13, RZ, RZ, R84 ;  /* 0x000000ffff0d8224 */ /* 0x008fc600078e0054 */
[----:B------:R-:W-:Y:S01]  /*2ba40*/  PRMT R3, R12, 0x3340, R3 ;  /* 0x000033400c037816 */ /* 0x000fe20000000003 */
[----:B------:R-:W-:Y:S01]  /*2ba50*/  @!P0 IMAD.MOV.U32 R12, RZ, RZ, R83 ;  /* 0x000000ffff0c8224 */ /* 0x000fe200078e0053 */
[----:B--2---:R-:W-:-:S06]  /*2ba60*/  PRMT R79, RZ, 0x7610, R79 ;  /* 0x00007610ff4f7816 */ /* 0x004fcc000000004f */
[----:B------:R0:W2:Y:S04]  /*2ba70*/  @!P0 LDG.E.U8 R79, desc[UR60][R12.64] ;  /* 0x0000003c0c4f8981 */ /* 0x0000a8000c1e1100 */
[----:B----4-:R1:W-:Y:S04]  /*2ba80*/  STL [R1+0x2708], R80 ;  /* 0x0027085001007387 */ /* 0x0103e80000100800 */
[----:B------:R-:W3:Y:S04]  /*2ba90*/  LDL.LU R78, [R1+0x28f0] ;  /* 0x0028f000014e7983 */ /* 0x000ee80000300800 */
[----:B------:R-:W4:Y:S04]  /*2baa0*/  LDL R16, [R1+0x1eb0] ;  /* 0x001eb00001107983 */ /* 0x000f280000100800 */
[----:B-1----:R-:W4:Y:S04]  /*2bab0*/  LDL R80, [R1+0x1eac] ;  /* 0x001eac0001507983 */ /* 0x002f280000100800 */
[----:B------:R1:W-:Y:S01]  /*2bac0*/  STL [R1+0x21b0], R3 ;  /* 0x0021b00301007387 */ /* 0x0003e20000100800 */
[----:B0-----:R-:W-:-:S02]  /*2bad0*/  LOP3.LUT R12, R15, 0xffff, RZ, 0xc0, !PT ;  /* 0x0000ffff0f0c7812 */ /* 0x001fc400078ec0ff */
[----:B-1----:R-:W-:Y:S01]  /*2bae0*/  LOP3.LUT R3, R77, 0xffff, RZ, 0xc0, !PT ;  /* 0x0000ffff4d037812 */ /* 0x002fe200078ec0ff */
[----:B------:R-:W-:-:S03]  /*2baf0*/  @!P0 IMAD.MOV.U32 R13, RZ, RZ, R17 ;  /* 0x000000ffff0d8224 */ /* 0x000fc600078e0011 */
[----:B------:R-:W-:Y:S01]  /*2bb00*/  PRMT R3, R12, 0x3340, R3 ;  /* 0x000033400c037816 */ /* 0x000fe20000000003 */
[----:B------:R-:W-:Y:S01]  /*2bb10*/  @!P0 IMAD.MOV.U32 R12, RZ, RZ, R14 ;  /* 0x000000ffff0c8224 */ /* 0x000fe200078e000e */
[----:B--2---:R0:W-:Y:S04]  /*2bb20*/  STL [R1+0x270c], R79 ;  /* 0x00270c4f01007387 */ /* 0x0041e80000100800 */
[----:B------:R-:W2:Y:S01]  /*2bb30*/  LDL R15, [R1+0x1e70] ;  /* 0x001e7000010f7983 */ /* 0x000ea20000100800 */
[----:B---3--:R-:W-:-:S06]  /*2bb40*/  PRMT R78, RZ, 0x7610, R78 ;  /* 0x00007610ff4e7816 */ /* 0x008fcc000000004e */
[----:B------:R1:W3:Y:S04]  /*2bb50*/  @!P0 LDG.E.U8 R78, desc[UR60][R12.64] ;  /* 0x0000003c0c4e8981 */ /* 0x0002e8000c1e1100 */
[----:B0-----:R-:W2:Y:S04]  /*2bb60*/  LDL R79, [R1+0x1e6c] ;  /* 0x001e6c00014f7983 */ /* 0x001ea80000100800 */
[----:B------:R-:W4:Y:S04]  /*2bb70*/  LDL.LU R77, [R1+0x28ec] ;  /* 0x0028ec00014d7983 */ /* 0x000f280000300800 */
[----:B------:R0:W-:Y:S01]  /*2bb80*/  STL [R1+0x21a8], R3 ;  /* 0x0021a80301007387 */ /* 0x0001e20000100800 */
[----:B-1----:R-:W-:-:S02]  /*2bb90*/  LOP3.LUT R12, R233, 0xffff, RZ, 0xc0, !PT ;  /* 0x0000ffffe90c7812 */ /* 0x002fc400078ec0ff */
[----:B0-----:R-:W-:Y:S01]  /*2bba0*/  LOP3.LUT R3, R76, 0xffff, RZ, 0xc0, !PT ;  /* 0x0000ffff4c037812 */ /* 0x001fe200078ec0ff */
[----:B------:R-:W-:-:S03]  /*2bbb0*/  @!P0 IMAD.MOV.U32 R13, RZ, RZ, R82 ;  /* 0x000000ffff0d8224 */ /* 0x000fc600078e0052 */
[----:B------:R-:W-:Y:S01]  /*2bbc0*/  PRMT R17, R12, 0x3340, R3 ;  /* 0x000033400c117816 */ /* 0x000fe20000000003 */
[----:B------:R-:W-:Y:S01]  /*2bbd0*/  @!P0 IMAD.MOV.U32 R12, RZ, RZ, R81 ;  /* 0x000000ffff0c8224 */ /* 0x000fe200078e0051 */
[----:B----4-:R-:W-:-:S06]  /*2bbe0*/  PRMT R77, RZ, 0x7610, R77 ;  /* 0x00007610ff4d7816 */ /* 0x010fcc000000004d */
[----:B------:R0:W4:Y:S04]  /*2bbf0*/  @!P0 LDG.E.U8 R77, desc[UR60][R12.64] ;  /* 0x0000003c0c4d8981 */ /* 0x000128000c1e1100 */
[----:B---3--:R1:W-:Y:S04]  /*2bc00*/  STL [R1+0x2710], R78 ;  /* 0x0027104e01007387 */ /* 0x0083e80000100800 */
[----:B------:R-:W3:Y:S04]  /*2bc10*/  LDL R14, [R1+0x1e30] ;  /* 0x001e3000010e7983 */ /* 0x000ee80000100800 */
[----:B-1----:R-:W3:Y:S04]  /*2bc20*/  LDL R78, [R1+0x1e2c] ;  /* 0x001e2c00014e7983 */ /* 0x002ee80000100800 */
[----:B------:R-:W2:Y:S04]  /*2bc30*/  LDL.LU R76, [R1+0x28e8] ;  /* 0x0028e800014c7983 */ /* 0x000ea80000300800 */
[----:B------:R1:W-:Y:S01]  /*2bc40*/  STL [R1+0x27e0], R17 ;  /* 0x0027e01101007387 */ /* 0x0003e20000100800 */
[----:B0-----:R-:W-:-:S02]  /*2bc50*/  LOP3.LUT R12, R71, 0xffff, RZ, 0xc0, !PT ;  /* 0x0000ffff470c7812 */ /* 0x001fc400078ec0ff */
[----:B------:R-:W-:Y:S01]  /*2bc60*/  LOP3.LUT R3, R75, 0xffff, RZ, 0xc0, !PT ;  /* 0x0000ffff4b037812 */ /* 0x000fe200078ec0ff */
[----:B------:R-:W-:-:S03]  /*2bc70*/  @!P0 IMAD.MOV.U32 R13, RZ, RZ, R80 ;  /* 0x000000ffff0d8224 */ /* 0x000fc600078e0050 */
[----:B------:R-:W-:Y:S01]  /*2bc80*/  PRMT R3, R12, 0x3340, R3 ;  /* 0x000033400c037816 */ /* 0x000fe20000000003 */
[----:B------:R-:W-:Y:S01]  /*2bc90*/  @!P0 IMAD.MOV.U32 R12, RZ, RZ, R16 ;  /* 0x000000ffff0c8224 */ /* 0x000fe200078e0010 */
[----:B----4-:R0:W-:Y:S04]  /*2bca0*/  STL [R1+0x2714], R77 ;  /* 0x0027144d01007387 */ /* 0x0101e80000100800 */
[----:B------:R-:W4:Y:S04]  /*2bcb0*/  LDL.LU R71, [R1+0x28e4] ;  /* 0x0028e40001477983 */ /* 0x000f280000300800 */
[----:B-1----:R-:W4:Y:S04]  /*2bcc0*/  LDL R17, [R1+0x1df0] ;  /* 0x001df00001117983 */ /* 0x002f280000100800 */
[----:B0-----:R-:W4:Y:S04]  /*2bcd0*/  LDL R77, [R1+0x1dec] ;  /* 0x001dec00014d7983 */ /* 0x001f280000100800 */
[----:B------:R-:W3:Y:S01]  /*2bce0*/  LDL.LU R75, [R1+0x28e0] ;  /* 0x0028e000014b7983 */ /* 0x000ee20000300800 */
[----:B--2---:R-:W-:-:S06]  /*2bcf0*/  PRMT R76, RZ, 0x7610, R76 ;  /* 0x00007610ff4c7816 */ /* 0x004fcc000000004c */
        /* <DEDUP_REMOVED lines=11> */
[----:B------:R-:W4:Y:S04]  /*2bdb0*/  LDL.LU R74, [R1+0x28d8] ;  /* 0x0028d800014a7983 */ /* 0x000f280000300800 */
[----:B------:R-:W2:Y:S04]  /*2bdc0*/  LDL R16, [R1+0x1db0] ;  /* 0x001db00001107983 */ /* 0x000ea80000100800 */
[----:B------:R1:W-:Y:S04]  /*2bdd0*/  STL [R1+0x21a4], R3 ;  /* 0x0021a40301007387 */ /* 0x0003e80000100800 */
[----:B------:R-:W2:Y:S01]  /*2bde0*/  LDL.LU R15, [R1+0xa44] ;  /* 0x000a4400010f7983 */ /* 0x000ea20000300800 */
[----:B0-----:R-:W-:-:S02]  /*2bdf0*/  LOP3.LUT R12, R237, 0xffff, RZ, 0xc0, !PT ;  /* 0x0000ffffed0c7812 */ /* 0x001fc400078ec0ff */
[----:B-1----:R-:W-:Y:S01]  /*2be00*/  LOP3.LUT R3, R73, 0xffff, RZ, 0xc0, !PT ;  /* 0x0000ffff49037812 */ /* 0x002fe200078ec0ff */
[----:B------:R-:W-:-:S03]  /*2be10*/  @!P0 IMAD.MOV.U32 R13, RZ, RZ, R78 ;  /* 0x000000ffff0d8224 */ /* 0x000fc600078e004e */
[----:B------:R-:W-:Y:S01]  /*2be20*/  PRMT R3, R12, 0x3340, R3 ;  /* 0x000033400c037816 */ /* 0x000fe20000000003 */
[----:B------:R-:W-:Y:S01]  /*2be30*/  @!P0 IMAD.MOV.U32 R12, RZ, RZ, R14 ;  /* 0x000000ffff0c8224 */ /* 0x000fe200078e000e */
[----:B---3--:R-:W-:Y:S04]  /*2be40*/  STL [R1+0x271c], R75 ;  /* 0x00271c4b01007387 */ /* 0x008fe80000100800 */
[----:B------:R-:W3:Y:S04]  /*2be50*/  LDL.LU R237, [R1+0x1dac] ;  /* 0x001dac0001ed7983 */ /* 0x000ee80000300800 */
[----:B------:R-:W3:Y:S01]  /*2be60*/  LDL.LU R73, [R1+0x28d4] ;  /* 0x0028d40001497983 */ /* 0x000ee20000300800 */
[----:B----4-:R-:W-:-:S06]  /*2be70*/  PRMT R74, RZ, 0x7610, R74 ;  /* 0x00007610ff4a7816 */ /* 0x010fcc000000004a */
[----:B------:R0:W4:Y:S04]  /*2be80*/  @!P0 LDG.E.U8 R74, desc[UR60][R12.64] ;  /* 0x0000003c0c4a8981 */ /* 0x000128000c1e1100 */
[----:B------:R1:W-:Y:S01]  /*2be90*/  STL [R1+0x219c], R3 ;  /* 0x00219c0301007387 */ /* 0x0003e20000100800 */
[----:B0-----:R-:W-:Y:S02]  /*2bea0*/  LOP3.LUT R12, R103, 0xffff, RZ, 0xc0, !PT ;  /* 0x0000ffff670c7812 */ /* 0x001fe400078ec0ff */
[----:B-1----:R-:W-:Y:S01]  /*2beb0*/  LOP3.LUT R3, R92, 0xffff, RZ, 0xc0, !PT ;  /* 0x0000ffff5c037812 */ /* 0x002fe200078ec0ff */
[----:B------:R-:W-:-:S03]  /*2bec0*/  @!P0 IMAD.MOV.U32 R13, RZ, RZ, R77 ;  /* 0x000000ffff0d8224 */ /* 0x000fc600078e004d */
[----:B------:R-:W-:Y:S01]  /*2bed0*/  PRMT R3, R12, 0x3340, R3 ;  /* 0x000033400c037816 */ /* 0x000fe20000000003 */
[----:B------:R-:W-:Y:S01]  /*2bee0*/  @!P0 IMAD.MOV.U32 R12, RZ, RZ, R17 ;  /* 0x000000ffff0c8224 */ /* 0x000fe200078e0011 */
[----:B--2---:R-:W-:Y:S02]  /*2bef0*/  PRMT R72, RZ, 0x7610, R72 ;  /* 0x00007610ff487816 */ /* 0x004fe40000000048 */
[----:B---3--:R-:W-:-:S06]  /*2bf00*/  PRMT R73, RZ, 0x7610, R73 ;  /* 0x00007610ff497816 */ /* 0x008fcc0000000049 */
[----:B------:R0:W2:Y:S04]  /*2bf10*/  @!P0 LDG.E.U8 R73, desc[UR60][R12.64] ;  /* 0x0000003c0c498981 */ /* 0x0000a8000c1e1100 */
[----:B----4-:R-:W-:Y:S04]  /*2bf20*/  STL [R1+0x2720], R74 ;  /* 0x0027204a01007387 */ /* 0x010fe80000100800 */
[----:B------:R-:W3:Y:S04]  /*2bf30*/  LDL.LU R14, [R1+0xa0c] ;  /* 0x000a0c00010e7983 */ /* 0x000ee80000300800 */
[----:B------:R-:W4:Y:S04]  /*2bf40*/  LDL.LU R103, [R1+0x1d70] ;  /* 0x001d700001677983 */ /* 0x000f280000300800 */
[----:B------:R-:W3:Y:S04]  /*2bf50*/  LDL.LU R92, [R1+0x1d6c] ;  /* 0x001d6c00015c7983 */ /* 0x000ee80000300800 */
[----:B------:R1:W-:Y:S01]  /*2bf60*/  STL [R1+0x2198], R3 ;  /* 0x0021980301007387 */ /* 0x0003e20000100800 */
[----:B0-----:R-:W-:-:S02]  /*2bf70*/  LOP3.LUT R12, R113, 0xffff, RZ, 0xc0, !PT ;  /* 0x0000ffff710c7812 */ /* 0x001fc400078ec0ff */
[----:B-1----:R-:W-:Y:S01]  /*2bf80*/  LOP3.LUT R3, R97, 0xffff, RZ, 0xc0, !PT ;  /* 0x0000ffff61037812 */ /* 0x002fe200078ec0ff */
[----:B------:R-:W-:-:S03]  /*2bf90*/  @!P0 IMAD.MOV.U32 R13, RZ, RZ, R237 ;  /* 0x000000ffff0d8224 */ /* 0x000fc600078e00ed */
[----:B------:R-:W-:Y:S01]  /*2bfa0*/  PRMT R3, R12, 0x3340, R3 ;  /* 0x000033400c037816 */ /* 0x000fe20000000003 */
[----:B------:R-:W-:-:S05]  /*2bfb0*/  @!P0 IMAD.MOV.U32 R12, RZ, RZ, R16 ;  /* 0x000000ffff0c8224 */ /* 0x000fca00078e0010 */
[----:B------:R0:W4:Y:S01]  /*2bfc0*/  @!P0 LDG.E.U8 R72, desc[UR60][R12.64] ;  /* 0x0000003c0c488981 */ /* 0x000122000c1e1100 */
[----:B------:R-:W-:Y:S02]  /*2bfd0*/  PRMT R71, RZ, 0x7610, R71 ;  /* 0x00007610ff477816 */ /* 0x000fe40000000047 */
[----:B0-----:R-:W-:Y:S01]  /*2bfe0*/  LOP3.LUT R12, R15, 0xffff, RZ, 0xc0, !PT ;  /* 0x0000ffff0f0c7812 */ /* 0x001fe200078ec0ff */
[----:B--2---:R-:W-:Y:S04]  /*2bff0*/  STL [R1+0x2724], R73 ;  /* 0x0027244901007387 */ /* 0x004fe80000100800 */
[----:B------:R-:W2:Y:S04]  /*2c000*/  LDL.LU R113, [R1+0x1d30] ;  /* 0x001d300001717983 */ /* 0x000ea80000300800 */
[----:B------:R-:W2:Y:S04]  /*2c010*/  LDL.LU R97, [R1+0x1d2c] ;  /* 0x001d2c0001617983 */ /* 0x000ea80000300800 */
[----:B------:R0:W-:Y:S01]  /*2c020*/  STL [R1+0x2194], R3 ;  /* 0x0021940301007387 */ /* 0x0001e20000100800 */
[----:B---3--:R-:W-:-:S03]  /*2c030*/  @!P0 IMAD.MOV.U32 R13, RZ, RZ, R92 ;  /* 0x000000ffff0d8224 */ /* 0x008fc600078e005c */
[----:B------:R-:W3:Y:S01]  /*2c040*/  LDL.LU R233, [R1+0xa34] ;  /* 0x000a340001e97983 */ /* 0x000ee20000300800 */
[----:B0-----:R-:W-:-:S04]  /*2c050*/  LOP3.LUT R3, R70, 0xffff, RZ, 0xc0, !PT ;  /* 0x0000ffff46037812 */ /* 0x001fc800078ec0ff */
[----:B------:R-:W-:Y:S01]  /*2c060*/  PRMT R3, R12, 0x3340, R3 ;  /* 0x000033400c037816 */ /* 0x000fe20000000003 */
[----:B----4-:R-:W-:-:S05]  /*2c070*/  @!P0 IMAD.MOV.U32 R12, RZ, RZ, R103 ;  /* 0x000000ffff0c8224 */ /* 0x010fca00078e0067 */
[----:B------:R0:W4:Y:S04]  /*2c080*/  @!P0 LDG.E.U8 R71, desc[UR60][R12.64] ;  /* 0x0000003c0c478981 */ /* 0x000128000c1e1100 */
[----:B------:R-:W-:Y:S04]  /*2c090*/  STL [R1+0x2248], R237 ;  /* 0x002248ed01007387 */ /* 0x000fe80000100800 */
[----:B------:R1:W-:Y:S04]  /*2c0a0*/  STL [R1+0x2728], R72 ;  /* 0x0027284801007387 */ /* 0x0003e80000100800 */
[----:B------:R-:W3:Y:S04]  /*2c0b0*/  LDL R73, [R1+0x20cc] ;  /* 0x0020cc0001497983 */ /* 0x000ee80000100800 */
[----:B------:R-:W3:Y:S04]  /*2c0c0*/  LDL R16, [R1+0x20f8] ;  /* 0x0020f80001107983 */ /* 0x000ee80000100800 */
[----:B------:R-:W3:Y:S04]  /*2c0d0*/  LDL.LU R70, [R1+0x28d0] ;  /* 0x0028d00001467983 */ /* 0x000ee80000300800 */
[----:B------:R-:W3:Y:S04]  /*2c0e0*/  LDL.LU R166, [R1+0xa4c] ;  /* 0x000a4c0001a67983 */ /* 0x000ee80000300800 */
[----:B-1----:R-:W3:Y:S04]  /*2c0f0*/  LDL R72, [R1+0x20a4] ;  /* 0x0020a40001487983 */ /* 0x002ee80000100800 */
[----:B------:R1:W-:Y:S04]  /*2c100*/  STL [R1+0x2190], R3 ;  /* 0x0021900301007387 */ /* 0x0003e80000100800 */
[----:B------:R-:W3:Y:S04]  /*2c110*/  LDL R15, [R1+0x20a8] ;  /* 0x0020a800010f7983 */ /* 0x000ee80000100800 */
[----:B------:R-:W-:Y:S04]  /*2c120*/  STL [R1+0x2730], R103 ;  /* 0x0027306701007387 */ /* 0x000fe80000100800 */
[----:B------:R-:W-:Y:S01]  /*2c130*/  STL [R1+0x272c], R92 ;  /* 0x00272c5c01007387 */ /* 0x000fe20000100800 */
[----:B-1----:R-:W-:-:S02]  /*2c140*/  LOP3.LUT R3, R69, 0xffff, RZ, 0xc0, !PT ;  /* 0x0000ffff45037812 */ /* 0x002fc400078ec0ff */
[----:B0-----:R-:W-:-:S04]  /*2c150*/  LOP3.LUT R12, R14, 0xffff, RZ, 0xc0, !PT ;  /* 0x0000ffff0e0c7812 */ /* 0x001fc800078ec0ff */
[----:B------:R-:W-:Y:S01]  /*2c160*/  PRMT R3, R12, 0x3340, R3 ;  /* 0x000033400c037816 */ /* 0x000fe20000000003 */
[----:B--2---:R-:W-:Y:S02]  /*2c170*/  @!P0 IMAD.MOV.U32 R12, RZ, RZ, R113 ;  /* 0x000000ffff0c8224 */ /* 0x004fe400078e0071 */
[----:B------:R-:W-:Y:S01]  /*2c180*/  @!P0 IMAD.MOV.U32 R13, RZ, RZ, R97 ;  /* 0x000000ffff0d8224 */ /* 0x000fe200078e0061 */
[----:B----4-:R-:W-:Y:S04]  /*2c190*/  STL [R1+0x2734], R71 ;  /* 0x0027344701007387 */ /* 0x010fe80000100800 */
[----:B------:R-:W2:Y:S04]  /*2c1a0*/  LDL.LU R69, [R1+0x28cc] ;  /* 0x0028cc0001457983 */ /* 0x000ea80000300800 */
[----:B------:R-:W4:Y:S04]  /*2c1b0*/  LDL.LU R117, [R1+0xa7c] ;  /* 0x000a7c0001757983 */ /* 0x000f280000300800 */
[----:B------:R-:W4:Y:S04]  /*2c1c0*/  LDL R75, [R1+0x2064] ;  /* 0x00206400014b7983 */ /* 0x000f280000100800 */
[----:B------:R-:W4:Y:S01]  /*2c1d0*/  LDL R14, [R1+0x2068] ;  /* 0x00206800010e7983 */ /* 0x000f220000100800 */
[----:B---3--:R-:W-:-:S06]  /*2c1e0*/  PRMT R70, RZ, 0x7610, R70 ;  /* 0x00007610ff467816 */ /* 0x008fcc0000000046 */
[----:B------:R0:W3:Y:S04]  /*2c1f0*/  @!P0 LDG.E.U8 R70, desc[UR60][R12.64] ;  /* 0x0000003c0c468981 */ /* 0x0000e8000c1e1100 */
[----:B------:R1:W-:Y:S04]  /*2c200*/  STL [R1+0x218c], R3 ;  /* 0x00218c0301007387 */ /* 0x0003e80000100800 */
[----:B------:R-:W4:Y:S01]  /*2c210*/  LDL.LU R99, [R1+0xa3c] ;  /* 0x000a3c0001637983 */ /* 0x000f220000300800 */
[----:B0-----:R-:W-:Y:S02]  /*2c220*/  LOP3.LUT R12, R233, 0xffff, RZ, 0xc0, !PT ;  /* 0x0000ffffe90c7812 */ /* 0x001fe400078ec0ff */
        /* <DEDUP_REMOVED lines=21> */
[----:B------:R-:W2:Y:S04]  /*2c380*/  LDL R73, [R1+0x1fe4] ;  /* 0x001fe40001497983 */ /* 0x000ea80000100800 */
[----:B------:R-:W2:Y:S01]  /*2c390*/  LDL R16, [R1+0x1fe8] ;  /* 0x001fe80001107983 */ /* 0x000ea20000100800 */
[----:B---3--:R-:W-:-:S06]  /*2c3a0*/  PRMT R68, RZ, 0x7610, R68 ;  /* 0x00007610ff447816 */ /* 0x008fcc0000000044 */
[----:B------:R4:W3:Y:S04]  /*2c3b0*/  @!P0 LDG.E.U8 R68, desc[UR60][R12.64] ;  /* 0x0000003c0c448981 */ /* 0x0008e8000c1e1100 */
[----:B------:R0:W-:Y:S04]  /*2c3c0*/  STL [R1+0x2184], R3 ;  /* 0x0021840301007387 */ /* 0x0001e80000100800 */
[----:B------:R-:W3:Y:S01]  /*2c3d0*/  LDL.LU R15, [R1+0xa8c] ;  /* 0x000a8c00010f7983 */ /* 0x000ee20000300800 */
[----:B----4-:R-:W-:Y:S02]  /*2c3e0*/  LOP3.LUT R12, R117, 0xffff, RZ, 0xc0, !PT ;  /* 0x0000ffff750c7812 */ /* 0x010fe400078ec0ff */
[----:B0-----:R-:W-:Y:S01]  /*2c3f0*/  LOP3.LUT R3, R66, 0xffff, RZ, 0xc0, !PT ;  /* 0x0000ffff42037812 */ /* 0x001fe200078ec0ff */
[----:B------:R-:W-:-:S03]  /*2c400*/  @!P0 IMAD.MOV.U32 R13, RZ, RZ, R75 ;  /* 0x000000ffff0d8224 */ /* 0x000fc600078e004b */
[----:B------:R-:W-:Y:S01]  /*2c410*/  PRMT R3, R12, 0x3340, R3 ;  /* 0x000033400c037816 */ /* 0x000fe20000000003 */
[----:B------:R-:W-:Y:S01]  /*2c420*/  @!P0 IMAD.MOV.U32 R12, RZ, RZ, R14 ;  /* 0x000000ffff0c8224 */ /* 0x000fe200078e000e */
        /* <DEDUP_REMOVED lines=30> */
[----:B------:R-:W3:Y:S04]  /*2c610*/  LDL R68, [R1+0x1f24] ;  /* 0x001f240001447983 */ /* 0x000ee80000100800 */
[----:B------:R-:W3:Y:S04]  /*2c620*/  LDL R17, [R1+0x1f28] ;  /* 0x001f280001117983 */ /* 0x000ee80000100800 */
[----:B------:R1:W-:Y:S04]  /*2c630*/  STL [R1+0x2178], R3 ;  /* 0x0021780301007387 */ /* 0x0003e80000100800 */
[----:B------:R-:W3:Y:S01]  /*2c640*/  LDL.LU R233, [R1+0xa94] ;  /* 0x000a940001e97983 */ /* 0x000ee20000300800 */
[----:B0-----:R-:W-:-:S02]  /*2c650*/  LOP3.LUT R12, R15, 0xffff, RZ, 0xc0, !PT ;  /* 0x0000ffff0f0c7812 */ /* 0x001fc400078ec0ff */
[----:B-1----:R-:W-:Y:S01]  /*2c660*/  LOP3.LUT R3, R63, 0xffff, RZ, 0xc0, !PT ;  /* 0x0000ffff3f037812 */ /* 0x002fe200078ec0ff */
        /* <DEDUP_REMOVED lines=21> */
[----:B------:R1:W-:Y:S02]  /*2c7c0*/  STL [R1+0x2170], R3 ;  /* 0x0021700301007387 */ /* 0x0003e40000100800 */
[----:B-1----:R-:W-:-:S02]  /*2c7d0*/  LOP3.LUT R3, R61, 0xffff, RZ, 0xc0, !PT ;  /* 0x0000ffff3d037812 */ /* 0x002fc400078ec0ff */
[----:B0-----:R-:W-:Y:S01]  /*2c7e0*/  LOP3.LUT R12, R99, 0xffff, RZ, 0xc0, !PT ;  /* 0x0000ffff630c7812 */ /* 0x001fe200078ec0ff */
[----:B------:R-:W-:-:S03]  /*2c7f0*/  @!P0 IMAD.MOV.U32 R13, RZ, RZ, R68 ;  /* 0x000000ffff0d8224 */ /* 0x000fc600078e0044 */
[----:B------:R-:W-:Y:S01]  /*2c800*/  PRMT R3, R12, 0x3340, R3 ;  /* 0x000033400c037816 */ /* 0x000fe20000000003 */
[----:B------:R-:W-:Y:S01]  /*2c810*/  @!P0 IMAD.MOV.U32 R12, RZ, RZ, R17 ;  /* 0x000000ffff0c8224 */ /* 0x000fe200078e0011 */
[----:B--2---:R0:W-:Y:S04]  /*2c820*/  STL [R1+0x275c], R63 ;  /* 0x00275c3f01007387 */ /* 0x0041e80000100800 */
[----:B------:R-:W2:Y:S04]  /*2c830*/  LDL R66, [R1+0x1e64] ;  /* 0x001e640001427983 */ /* 0x000ea80000100800 */
[----:B------:R-:W2:Y:S04]  /*2c840*/  LDL R65, [R1+0x1e68] ;  /* 0x001e680001417983 */ /* 0x000ea80000100800 */
[----:B------:R-:W2:Y:S01]  /*2c850*/  LDL.LU R61, [R1+0x28ac] ;  /* 0x0028ac00013d7983 */ /* 0x000ea20000300800 */
[----:B---3--:R-:W-:-:S06]  /*2c860*/  PRMT R62, RZ, 0x7610, R62 ;  /* 0x00007610ff3e7816 */ /* 0x008fcc000000003e */
[----:B------:R1:W3:Y:S04]  /*2c870*/  @!P0 LDG.E.U8 R62, desc[UR60][R12.64] ;  /* 0x0000003c0c3e8981 */ /* 0x0002e8000c1e1100 */
[----:B------:R4:W-:Y:S04]  /*2c880*/  STL [R1+0x216c], R3 ;  /* 0x00216c0301007387 */ /* 0x0009e80000100800 */
[----:B------:R-:W3:Y:S04]  /*2c890*/  LDL R64, [R1+0x1e24] ;  /* 0x001e240001407983 */ /* 0x000ee80000100800 */
[----:B0-----:R-:W3:Y:S01]  /*2c8a0*/  LDL R63, [R1+0x1e28] ;  /* 0x001e2800013f7983 */ /* 0x001ee20000100800 */
[----:B-1----:R-:W-:-:S02]  /*2c8b0*/  LOP3.LUT R12, R233, 0xffff, RZ, 0xc0, !PT ;  /* 0x0000ffffe90c7812 */ /* 0x002fc400078ec0ff */
[----:B----4-:R-:W-:Y:S01]  /*2c8c0*/  LOP3.LUT R3, R60, 0xffff, RZ, 0xc0, !PT ;  /* 0x0000ffff3c037812 */ /* 0x010fe200078ec0ff */
[----:B------:R-:W-:-:S03]  /*2c8d0*/  @!P0 IMAD.MOV.U32 R13, RZ, RZ, R16 ;  /* 0x000000ffff0d8224 */ /* 0x000fc600078e0010 */
[----:B------:R-:W-:Y:S01]  /*2c8e0*/  PRMT R3, R12, 0x3340, R3 ;  /* 0x000033400c037816 */ /* 0x000fe20000000003 */
[----:B------:R-:W-:Y:S01]  /*2c8f0*/  @!P0 IMAD.MOV.U32 R12, RZ, RZ, R15 ;  /* 0x000000ffff0c8224 */ /* 0x000fe200078e000f */
[----:B--2---:R-:W-:-:S06]  /*2c900*/  PRMT R61, RZ, 0x7610, R61 ;  /* 0x00007610ff3d7816 */ /* 0x004fcc000000003d */
[----:B------:R0:W2:Y:S04]  /*2c910*/  @!P0 LDG.E.U8 R61, desc[UR60][R12.64] ;  /* 0x0000003c0c3d8981 */ /* 0x0000a8000c1e1100 */
[----:B---3--:R-:W-:Y:S04]  /*2c920*/  STL [R1+0x2760], R62 ;  /* 0x0027603e01007387 */ /* 0x008fe80000100800 */
[----:B------:R-:W3:Y:S04]  /*2c930*/  LDL.LU R60, [R1+0x28a8] ;  /* 0x0028a800013c7983 */ /* 0x000ee80000300800 */
[----:B------:R1:W-:Y:S01]  /*2c940*/  STL [R1+0x2168], R3 ;  /* 0x0021680301007387 */ /* 0x0003e20000100800 */
        /* <DEDUP_REMOVED lines=8> */
[----:B------:R-:W2:Y:S04]  /*2c9d0*/  LDL R16, [R1+0x1de8] ;  /* 0x001de80001107983 */ /* 0x000ea80000100800 */
[----:B------:R-:W4:Y:S01]  /*2c9e0*/  LDL.LU R59, [R1+0x28a0] ;  /* 0x0028a000013b7983 */ /* 0x000f220000300800 */
[----:B---3--:R-:W-:-:S06]  /*2c9f0*/  PRMT R60, RZ, 0x7610, R60 ;  /* 0x00007610ff3c7816 */ /* 0x008fcc000000003c */
[----:B------:R0:W3:Y:S01]  /*2ca00*/  @!P0 LDG.E.U8 R60, desc[UR60][R12.64] ;  /* 0x0000003c0c3c8981 */ /* 0x0000e2000c1e1100 */
[----:B------:R-:W-:Y:S02]  /*2ca10*/  LOP3.LUT R3, R58, 0xffff, RZ, 0xc0, !PT ;  /* 0x0000ffff3a037812 */ /* 0x000fe400078ec0ff */
[----:B0-----:R-:W-:Y:S01]  /*2ca20*/  LOP3.LUT R12, R56, 0xffff, RZ, 0xc0, !PT ;  /* 0x0000ffff380c7812 */ /* 0x001fe200078ec0ff */
[----:B------:R-:W-:-:S03]  /*2ca30*/  @!P0 IMAD.MOV.U32 R13, RZ, RZ, R66 ;  /* 0x000000ffff0d8224 */ /* 0x000fc600078e0042 */
[----:B------:R-:W-:Y:S01]  /*2ca40*/  PRMT R3, R12, 0x3340, R3 ;  /* 0x000033400c037816 */ /* 0x000fe20000000003 */
[----:B------:R-:W-:Y:S01]  /*2ca50*/  @!P0 IMAD.MOV.U32 R12, RZ, RZ, R65 ;  /* 0x000000ffff0c8224 */ /* 0x000fe200078e0041 */
[----:B------:R-:W-:Y:S01]  /*2ca60*/  STL [R1+0x27d0], R15 ;  /* 0x0027d00f01007387 */ /* 0x000fe20000100800 */
[----:B----4-:R-:W-:-:S06]  /*2ca70*/  PRMT R59, RZ, 0x7610, R59 ;  /* 0x00007610ff3b7816 */ /* 0x010fcc000000003b */
[----:B------:R0:W4:Y:S04]  /*2ca80*/  @!P0 LDG.E.U8 R59, desc[UR60][R12.64] ;  /* 0x0000003c0c3b8981 */ /* 0x000128000c1e1100 */
[----:B---3--:R-:W-:Y:S04]  /*2ca90*/  STL [R1+0x2768], R60 ;  /* 0x0027683c01007387 */ /* 0x008fe80000100800 */
[----:B------:R-:W3:Y:S04]  /*2caa0*/  LDL.LU R56, [R1+0x289c] ;  /* 0x00289c0001387983 */ /* 0x000ee80000300800 */
[----:B------:R-:W2:Y:S04]  /*2cab0*/  LDL.LU R58, [R1+0x2898] ;  /* 0x00289800013a7983 */ /* 0x000ea80000300800 */
[----:B------:R-:W3:Y:S04]  /*2cac0*/  LDL R14, [R1+0x1da8] ;  /* 0x001da800010e7983 */ /* 0x000ee80000100800 */
[----:B------:R1:W-:Y:S01]  /*2cad0*/  STL [R1+0x2164], R3 ;  /* 0x0021640301007387 */ /* 0x0003e20000100800 */
[----:B0-----:R-:W-:-:S02]  /*2cae0*/  LOP3.LUT R12, R235, 0xffff, RZ, 0xc0, !PT ;  /* 0x0000ffffeb0c7812 */ /* 0x001fc400078ec0ff */
[----:B-1----:R-:W-:Y:S01]  /*2caf0*/  LOP3.LUT R3, R57, 0xffff, RZ, 0xc0, !PT ;  /* 0x0000ffff39037812 */ /* 0x002fe200078ec0ff */
[----:B------:R-:W-:-:S03]  /*2cb00*/  @!P0 IMAD.MOV.U32 R13, RZ, RZ, R64 ;  /* 0x000000ffff0d8224 */ /* 0x000fc600078e0040 */
[----:B------:R-:W-:Y:S01]  /*2cb10*/  PRMT R3, R12, 0x3340, R3 ;  /* 0x000033400c037816 */ /* 0x000fe20000000003 */
[----:B------:R-:W-:Y:S01]  /*2cb20*/  @!P0 IMAD.MOV.U32 R12, RZ, RZ, R63 ;  /* 0x000000ffff0c8224 */ /* 0x000fe200078e003f */
[----:B----4-:R-:W-:Y:S04]  /*2cb30*/  STL [R1+0x276c], R59 ;  /* 0x00276c3b01007387 */ /* 0x010fe80000100800 */
[----:B------:R-:W4:Y:S04]  /*2cb40*/  LDL.LU R235, [R1+0x1da4] ;  /* 0x001da40001eb7983 */ /* 0x000f280000300800 */
        /* <DEDUP_REMOVED lines=30> */
[----:B--2---:R-:W-:-:S03]  /*2cd30*/  @!P0 IMAD.MOV.U32 R13, RZ, RZ, R94 ;  /* 0x000000ffff0d8224 */ /* 0x004fc600078e005e */
[----:B------:R-:W2:Y:S01]  /*2cd40*/  LDL R16, [R1+0x20c8] ;  /* 0x0020c80001107983 */ /* 0x000ea20000100800 */
[----:B0-----:R-:W-:-:S04]  /*2cd50*/  LOP3.LUT R3, R54, 0xffff, RZ, 0xc0, !PT ;  /* 0x0000ffff36037812 */ /* 0x001fc800078ec0ff */
[----:B------:R-:W-:Y:S01]  /*2cd60*/  PRMT R3, R12, 0x3340, R3 ;  /* 0x000033400c037816 */ /* 0x000fe20000000003 */
[----:B------:R-:W-:-:S05]  /*2cd70*/  @!P0 IMAD.MOV.U32 R12, RZ, RZ, R105 ;  /* 0x000000ffff0c8224 */ /* 0x000fca00078e0069 */
[----:B------:R-:W3:Y:S04]  /*2cd80*/  @!P0 LDG.E.U8 R55, desc[UR60][R12.64] ;  /* 0x0000003c0c378981 */ /* 0x000ee8000c1e1100 */
[----:B------:R-:W-:Y:S04]  /*2cd90*/  STL [R1+0x224c], R235 ;  /* 0x00224ceb01007387 */ /* 0x000fe80000100800 */
[----:B----4-:R-:W-:Y:S04]  /*2cda0*/  STL [R1+0x2778], R56 ;  /* 0x0027783801007387 */ /* 0x010fe80000100800 */
[----:B------:R-:W4:Y:S04]  /*2cdb0*/  LDL.LU R224, [R1+0x20f4] ;  /* 0x0020f40001e07983 */ /* 0x000f280000300800 */
[----:B------:R-:W2:Y:S04]  /*2cdc0*/  LDL.LU R54, [R1+0x2890] ;  /* 0x0028900001367983 */ /* 0x000ea80000300800 */
[----:B------:R-:W4:Y:S04]  /*2cdd0*/  LDL.LU R166, [R1+0xb0c] ;  /* 0x000b0c0001a67983 */ /* 0x000f280000300800 */
[----:B------:R-:W4:Y:S04]  /*2cde0*/  LDL R15, [R1+0x209c] ;  /* 0x00209c00010f7983 */ /* 0x000f280000100800 */
[----:B------:R0:W-:Y:S04]  /*2cdf0*/  STL [R1+0x2154], R3 ;  /* 0x0021540301007387 */ /* 0x0001e80000100800 */
[----:B------:R-:W4:Y:S04]  /*2ce00*/  LDL R14, [R1+0x20a0] ;  /* 0x0020a000010e7983 */ /* 0x000f280000100800 */
[----:B------:R-:W-:Y:S04]  /*2ce10*/  STL [R1+0x2780], R105 ;  /* 0x0027806901007387 */ /* 0x000fe80000100800 */
[----:B------:R-:W-:Y:S01]  /*2ce20*/  STL [R1+0x277c], R94 ;  /* 0x00277c5e01007387 */ /* 0x000fe20000100800 */
[----:B0-----:R-:W-:-:S03]  /*2ce30*/  LOP3.LUT R3, R53, 0xffff, RZ, 0xc0, !PT ;  /* 0x0000ffff35037812 */ /* 0x001fc600078ec0ff */
[----:B---3--:R-:W-:Y:S04]  /*2ce40*/  STL [R1+0x2784], R55 ;  /* 0x0027843701007387 */ /* 0x008fe80000100800 */
[----:B------:R-:W3:Y:S01]  /*2ce50*/  LDL.LU R53, [R1+0x288c] ;  /* 0x00288c0001357983 */ /* 0x000ee20000300800 */
[----:B------:R-:W-:Y:S01]  /*2ce60*/  LOP3.LUT R12, R99, 0xffff, RZ, 0xc0, !PT ;  /* 0x0000ffff630c7812 */ /* 0x000fe200078ec0ff */
[----:B------:R-:W-:Y:S01]  /*2ce70*/  @!P0 IMAD.MOV.U32 R13, RZ, RZ, R102 ;  /* 0x000000ffff0d8224 */ /* 0x000fe200078e0066 */
[----:B--2---:R-:W-:Y:S01]  /*2ce80*/  PRMT R54, RZ, 0x7610, R54 ;  /* 0x00007610ff367816 */ /* 0x004fe20000000036 */
[----:B------:R-:W2:Y:S01]  /*2ce90*/  LDL.LU R117, [R1+0xb3c] ;  /* 0x000b3c0001757983 */ /* 0x000ea20000300800 */
[----:B------:R-:W-:Y:S01]  /*2cea0*/  PRMT R3, R12, 0x3340, R3 ;  /* 0x000033400c037816 */ /* 0x000fe20000000003 */
[----:B------:R-:W-:-:S02]  /*2ceb0*/  @!P0 IMAD.MOV.U32 R12, RZ, RZ, R111 ;  /* 0x000000ffff0c8224 */ /* 0x000fc400078e006f */
[----:B------:R-:W2:Y:S04]  /*2cec0*/  LDL R58, [R1+0x205c] ;  /* 0x00205c00013a7983 */ /* 0x000ea80000100800 */
[----:B------:R0:W-:Y:S04]  /*2ced0*/  STL [R1+0x2150], R3 ;  /* 0x0021500301007387 */ /* 0x0001e80000100800 */
[----:B------:R1:W2:Y:S04]  /*2cee0*/  @!P0 LDG.E.U8 R54, desc[UR60][R12.64] ;  /* 0x0000003c0c368981 */ /* 0x0002a8000c1e1100 */
[----:B------:R-:W2:Y:S01]  /*2cef0*/  LDL R57, [R1+0x2060] ;  /* 0x0020600001397983 */ /* 0x000ea20000100800 */
[----:B0-----:R-:W-:-:S02]  /*2cf00*/  LOP3.LUT R3, R52, 0xffff, RZ, 0xc0, !PT ;  /* 0x0000ffff34037812 */ /* 0x001fc400078ec0ff */
[----:B-1----:R-:W-:Y:S01]  /*2cf10*/  LOP3.LUT R12, R233, 0xffff, RZ, 0xc0, !PT ;  /* 0x0000ffffe90c7812 */ /* 0x002fe200078ec0ff */
[----:B------:R-:W-:-:S03]  /*2cf20*/  @!P0 IMAD.MOV.U32 R13, RZ, RZ, R16 ;  /* 0x000000ffff0d8224 */ /* 0x000fc600078e0010 */
[----:B------:R-:W-:Y:S01]  /*2cf30*/  PRMT R3, R12, 0x3340, R3 ;  /* 0x000033400c037816 */ /* 0x000fe20000000003 */
[----:B----4-:R-:W-:Y:S01]  /*2cf40*/  @!P0 IMAD.MOV.U32 R12, RZ, RZ, R224 ;  /* 0x000000ffff0c8224 */ /* 0x010fe200078e00e0 */
[----:B---3--:R-:W-:-:S06]  /*2cf50*/  PRMT R53, RZ, 0x7610, R53 ;  /* 0x00007610ff357816 */ /* 0x008fcc0000000035 */
[----:B------:R-:W3:Y:S04]  /*2cf60*/  @!P0 LDG.E.U8 R53, desc[UR60][R12.64] ;  /* 0x0000003c0c358981 */ /* 0x000ee8000c1e1100 */
[----:B------:R-:W-:Y:S04]  /*2cf70*/  STL [R1+0x278c], R111 ;  /* 0x00278c6f01007387 */ /* 0x000fe80000100800 */
[----:B------:R-:W-:Y:S04]  /*2cf80*/  STL [R1+0x2788], R102 ;  /* 0x0027886601007387 */ /* 0x000fe80000100800 */
[----:B--2---:R-:W-:Y:S04]  /*2cf90*/  STL [R1+0x2790], R54 ;  /* 0x0027903601007387 */ /* 0x004fe80000100800 */
[----:B------:R-:W2:Y:S04]  /*2cfa0*/  LDL.LU R99, [R1+0xafc] ;  /* 0x000afc0001637983 */ /* 0x000ea80000300800 */
[----:B------:R-:W4:Y:S04]  /*2cfb0*/  LDL.LU R52, [R1+0x2888] ;  /* 0x0028880001347983 */ /* 0x000f280000300800 */
[----:B------:R0:W-:Y:S04]  /*2cfc0*/  STL [R1+0x214c], R3 ;  /* 0x00214c0301007387 */ /* 0x0001e80000100800 */
[----:B------:R-:W2:Y:S04]  /*2cfd0*/  LDL R17, [R1+0x201c] ;  /* 0x00201c0001117983 */ /* 0x000ea80000100800 */
[----:B------:R-:W2:Y:S04]  /*2cfe0*/  LDL R16, [R1+0x2020] ;  /* 0x0020200001107983 */ /* 0x000ea80000100800 */
[----:B------:R-:W2:Y:S04]  /*2cff0*/  LDL.LU R233, [R1+0xb1c] ;  /* 0x000b1c0001e97983 */ /* 0x000ea80000300800 */
[----:B------:R-:W-:Y:S01]  /*2d000*/  STL [R1+0x2794], R224 ;  /* 0x002794e001007387 */ /* 0x000fe20000100800 */
[----:B0-----:R-:W-:-:S03]  /*2d010*/  LOP3.LUT R3, R51, 0xffff, RZ, 0xc0, !PT ;  /* 0x0000ffff33037812 */ /* 0x001fc600078ec0ff */
[----:B---3--:R-:W-:Y:S04]  /*2d020*/  STL [R1+0x2798], R53 ;  /* 0x0027983501007387 */ /* 0x008fe80000100800 */
[----:B------:R-:W3:Y:S01]  /*2d030*/  LDL.LU R51, [R1+0x2884] ;  /* 0x0028840001337983 */ /* 0x000ee20000300800 */
[----:B------:R-:W-:Y:S01]  /*2d040*/  LOP3.LUT R12, R166, 0xffff, RZ, 0xc0, !PT ;  /* 0x0000ffffa60c7812 */ /* 0x000fe200078ec0ff */
[----:B------:R-:W-:-:S03]  /*2d050*/  @!P0 IMAD.MOV.U32 R13, RZ, RZ, R15 ;  /* 0x000000ffff0d8224 */ /* 0x000fc600078e000f */
[----:B------:R-:W-:Y:S02]  /*2d060*/  PRMT R3, R12, 0x3340, R3 ;  /* 0x000033400c037816 */ /* 0x000fe40000000003 */
[----:B----4-:R-:W-:Y:S01]  /*2d070*/  PRMT R52, RZ, 0x7610, R52 ;  /* 0x00007610ff347816 */ /* 0x010fe20000000034 */
[----:B------:R-:W-:Y:S02]  /*2d080*/  @!P0 IMAD.MOV.U32 R12, RZ, RZ, R14 ;  /* 0x000000ffff0c8224 */ /* 0x000fe400078e000e */
[----:B------:R0:W-:Y:S04]  /*2d090*/  STL [R1+0x2148], R3 ;  /* 0x0021480301007387 */ /* 0x0001e80000100800 */
[----:B------:R1:W4:Y:S04]  /*2d0a0*/  @!P0 LDG.E.U8 R52, desc[UR60][R12.64] ;  /* 0x0000003c0c348981 */ /* 0x000328000c1e1100 */
[----:B------:R-:W2:Y:S04]  /*2d0b0*/  LDL R56, [R1+0x1fdc] ;  /* 0x001fdc0001387983 */ /* 0x000ea80000100800 */
[----:B------:R-:W2:Y:S04]  /*2d0c0*/  LDL R15, [R1+0x1fe0] ;  /* 0x001fe000010f7983 */ /* 0x000ea80000100800 */
[----:B------:R-:W2:Y:S01]  /*2d0d0*/  LDL.LU R14, [R1+0xb4c] ;  /* 0x000b4c00010e7983 */ /* 0x000ea20000300800 */
[----:B0-----:R-:W-:-:S02]  /*2d0e0*/  LOP3.LUT R3, R50, 0xffff, RZ, 0xc0, !PT ;  /* 0x0000ffff32037812 */ /* 0x001fc400078ec0ff */
[----:B-1----:R-:W-:Y:S01]  /*2d0f0*/  LOP3.LUT R12, R117, 0xffff, RZ, 0xc0, !PT ;  /* 0x0000ffff750c7812 */ /* 0x002fe200078ec0ff */
[----:B------:R-:W-:-:S03]  /*2d100*/  @!P0 IMAD.MOV.U32 R13, RZ, RZ, R58 ;  /* 0x000000ffff0d8224 */ /* 0x000fc600078e003a */
[----:B------:R-:W-:Y:S01]  /*2d110*/  PRMT R3, R12, 0x3340, R3 ;  /* 0x000033400c037816 */ /* 0x000fe20000000003 */
[----:B------:R-:W-:Y:S01]  /*2d120*/  @!P0 IMAD.MOV.U32 R12, RZ, RZ, R57 ;  /* 0x000000ffff0c8224 */ /* 0x000fe200078e0039 */
[----:B---3--:R-:W-:-:S06]  /*2d130*/  PRMT R51, RZ, 0x7610, R51 ;  /* 0x00007610ff337816 */ /* 0x008fcc0000000033 */
[----:B------:R-:W3:Y:S04]  /*2d140*/  @!P0 LDG.E.U8 R51, desc[UR60][R12.64] ;  /* 0x0000003c0c338981 */ /* 0x000ee8000c1e1100 */
[----:B----4-:R-:W-:Y:S04]  /*2d150*/  STL [R1+0x279c], R52 ;  /* 0x00279c3401007387 */ /* 0x010fe80000100800 */
[----:B------:R-:W4:Y:S04]  /*2d160*/  LDL.LU R50, [R1+0x2880] ;  /* 0x0028800001327983 */ /* 0x000f280000300800 */
[----:B------:R-:W4:Y:S04]  /*2d170*/  LDL R55, [R1+0x1f9c] ;  /* 0x001f9c0001377983 */ /* 0x000f280000100800 */
[----:B------:R-:W4:Y:S04]  /*2d180*/  LDL R54, [R1+0x1fa0] ;  /* 0x001fa00001367983 */ /* 0x000f280000100800 */
[----:B------:R0:W-:Y:S04]  /*2d190*/  STL [R1+0x2144], R3 ;  /* 0x0021440301007387 */ /* 0x0001e80000100800 */
[----:B------:R-:W4:Y:S01]  /*2d1a0*/  LDL.LU R117, [R1+0xb64] ;  /* 0x000b640001757983 */ /* 0x000f220000300800 */
[----:B0-----:R-:W-:-:S03]  /*2d1b0*/  LOP3.LUT R3, R49, 0xffff, RZ, 0xc0, !PT ;  /* 0x0000ffff31037812 */ /* 0x001fc600078ec0ff */
[----:B---3--:R-:W-:Y:S04]  /*2d1c0*/  STL [R1+0x27a0], R51 ;  /* 0x0027a03301007387 */ /* 0x008fe80000100800 */
[----:B------:R-:W3:Y:S01]  /*2d1d0*/  LDL.LU R49, [R1+0x287c] ;  /* 0x00287c0001317983 */ /* 0x000ee20000300800 */
[----:B--2---:R-:W-:Y:S01]  /*2d1e0*/  LOP3.LUT R12, R99, 0xffff, RZ, 0xc0, !PT ;  /* 0x0000ffff630c7812 */ /* 0x004fe200078ec0ff */
[----:B------:R-:W-:Y:S02]  /*2d1f0*/  @!P0 IMAD.MOV.U32 R13, RZ, RZ, R17 ;  /* 0x000000ffff0d8224 */ /* 0x000fe400078e0011 */
[----:B------:R-:W2:Y:S04]  /*2d200*/  LDL R53, [R1+0x1f5c] ;  /* 0x001f5c0001357983 */ /* 0x000ea80000100800 */
[----:B------:R-:W2:Y:S01]  /*2d210*/  LDL R52, [R1+0x1f60] ;  /* 0x001f600001347983 */ /* 0x000ea20000100800 */
[----:B------:R-:W-:-:S02]  /*2d220*/  PRMT R3, R12, 0x3340, R3 ;  /* 0x000033400c037816 */ /* 0x000fc40000000003 */
[----:B----4-:R-:W-:Y:S01]  /*2d230*/  PRMT R50, RZ, 0x7610, R50 ;  /* 0x00007610ff327816 */ /* 0x010fe20000000032 */
[----:B------:R-:W-:Y:S02]  /*2d240*/  @!P0 IMAD.MOV.U32 R12, RZ, RZ, R16 ;  /* 0x000000ffff0c8224 */ /* 0x000fe400078e0010 */
[----:B------:R0:W-:Y:S04]  /*2d250*/  STL [R1+0x2140], R3 ;  /* 0x0021400301007387 */ /* 0x0001e80000100800 */
[----:B------:R1:W4:Y:S04]  /*2d260*/  @!P0 LDG.E.U8 R50, desc[UR60][R12.64] ;  /* 0x0000003c0c328981 */ /* 0x000328000c1e1100 */
[----:B------:R-:W2:Y:S01]  /*2d270*/  LDL.LU R99, [R1+0xb2c] ;  /* 0x000b2c0001637983 */ /* 0x000ea20000300800 */
[----:B0-----:R-:W-:-:S02]  /*2d280*/  LOP3.LUT R3, R48, 0xffff, RZ, 0xc0, !PT ;  /* 0x0000ffff30037812 */ /* 0x001fc400078ec0ff */
[----:B-1----:R-:W-:Y:S01]  /*2d290*/  LOP3.LUT R12, R233, 0xffff, RZ, 0xc0, !PT ;  /* 0x0000ffffe90c7812 */ /* 0x002fe200078ec0ff */
[----:B------:R-:W-:-:S03]  /*2d2a0*/  @!P0 IMAD.MOV.U32 R13, RZ, RZ, R56 ;  /* 0x000000ffff0d8224 */ /* 0x000fc600078e0038 */
[----:B------:R-:W-:Y:S01]  /*2d2b0*/  PRMT R3, R12, 0x3340, R3 ;  /* 0x000033400c037816 */ /* 0x000fe20000000003 */
[----:B------:R-:W-:Y:S01]  /*2d2c0*/  @!P0 IMAD.MOV.U32 R12, RZ, RZ, R15 ;  /* 0x000000ffff0c8224 */ /* 0x000fe200078e000f */
[----:B---3--:R-:W-:-:S06]  /*2d2d0*/  PRMT R49, RZ, 0x7610, R49 ;  /* 0x00007610ff317816 */ /* 0x008fcc0000000031 */
[----:B------:R0:W3:Y:S04]  /*2d2e0*/  @!P0 LDG.E.U8 R49, desc[UR60][R12.64] ;  /* 0x0000003c0c318981 */ /* 0x0000e8000c1e1100 */
[----:B----4-:R-:W-:Y:S04]  /*2d2f0*/  STL [R1+0x27a4], R50 ;  /* 0x0027a43201007387 */ /* 0x010fe80000100800 */
[----:B------:R-:W4:Y:S04]  /*2d300*/  LDL.LU R48, [R1+0x2878] ;  /* 0x0028780001307983 */ /* 0x000f280000300800 */
[----:B------:R-:W2:Y:S04]  /*2d310*/  LDL R17, [R1+0x1f1c] ;  /* 0x001f1c0001117983 */ /* 0x000ea80000100800 */
[----:B------:R-:W2:Y:S04]  /*2d320*/  LDL R16, [R1+0x1f20] ;  /* 0x001f200001107983 */ /* 0x000ea80000100800 */
[----:B------:R-:W2:Y:S04]  /*2d330*/  LDL.LU R233, [R1+0xb54] ;  /* 0x000b540001e97983 */ /* 0x000ea80000300800 */
[----:B------:R1:W-:Y:S01]  /*2d340*/  STL [R1+0x213c], R3 ;  /* 0x00213c0301007387 */ /* 0x0003e20000100800 */
[----:B0-----:R-:W-:-:S02]  /*2d350*/  LOP3.LUT R12, R14, 0xffff, RZ, 0xc0, !PT ;  /* 0x0000ffff0e0c7812 */ /* 0x001fc400078ec0ff */
[----:B-1----:R-:W-:Y:S01]  /*2d360*/  LOP3.LUT R3, R47, 0xffff, RZ, 0xc0, !PT ;  /* 0x0000ffff2f037812 */ /* 0x002fe200078ec0ff */
[----:B---3--:R-:W-:Y:S04]  /*2d370*/  STL [R1+0x27a8], R49 ;  /* 0x0027a83101007387 */ /* 0x008fe80000100800 */
[----:B------:R-:W3:Y:S04]  /*2d380*/  LDL R15, [R1+0x1edc] ;  /* 0x001edc00010f7983 */ /* 0x000ee80000100800 */
[----:B------:R-:W3:Y:S04]  /*2d390*/  LDL R14, [R1+0x1ee0] ;  /* 0x001ee000010e7983 */ /* 0x000ee80000100800 */
[----:B------:R-:W3:Y:S01]  /*2d3a0*/  LDL.LU R47, [R1+0x2874] ;  /* 0x00287400012f7983 */ /* 0x000ee20000300800 */
[----:B------:R-:W-:Y:S01]  /*2d3b0*/  PRMT R3, R12, 0x3340, R3 ;  /* 0x000033400c037816 */ /* 0x000fe20000000003 */
[----:B------:R-:W-:Y:S01]  /*2d3c0*/  @!P0 IMAD.MOV.U32 R12, RZ, RZ, R54 ;  /* 0x000000ffff0c8224 */ /* 0x000fe200078e0036 */
[----:B----4-:R-:W-:Y:S01]  /*2d3d0*/  PRMT R48, RZ, 0x7610, R48 ;  /* 0x00007610ff307816 */ /* 0x010fe20000000030 */
[----:B------:R-:W-:-:S02]  /*2d3e0*/  @!P0 IMAD.MOV.U32 R13, RZ, RZ, R55 ;  /* 0x000000ffff0d8224 */ /* 0x000fc400078e0037 */
[----:B------:R0:W-:Y:S04]  /*2d3f0*/  STL [R1+0x2138], R3 ;  /* 0x0021380301007387 */ /* 0x0001e80000100800 */
[----:B------:R1:W4:Y:S01]  /*2d400*/  @!P0 LDG.E.U8 R48, desc[UR60][R12.64] ;  /* 0x0000003c0c308981 */ /* 0x000322000c1e1100 */
[----:B0-----:R-:W-:Y:S02]  /*2d410*/  LOP3.LUT R3, R46, 0xffff, RZ, 0xc0, !PT ;  /* 0x0000ffff2e037812 */ /* 0x001fe400078ec0ff */
[----:B-1----:R-:W-:Y:S01]  /*2d420*/  LOP3.LUT R12, R117, 0xffff, RZ, 0xc0, !PT ;  /* 0x0000ffff750c7812 */ /* 0x002fe200078ec0ff */
[----:B--2---:R-:W-:-:S03]  /*2d430*/  @!P0 IMAD.MOV.U32 R13, RZ, RZ, R53 ;  /* 0x000000ffff0d8224 */ /* 0x004fc600078e0035 */
[----:B------:R-:W-:Y:S01]  /*2d440*/  PRMT R3, R12, 0x3340, R3 ;  /* 0x000033400c037816 */ /* 0x000fe20000000003 */
[----:B------:R-:W-:Y:S01]  /*2d450*/  @!P0 IMAD.MOV.U32 R12, RZ, RZ, R52 ;  /* 0x000000ffff0c8224 */ /* 0x000fe200078e0034 */
[----:B---3--:R-:W-:-:S06]  /*2d460*/  PRMT R47, RZ, 0x7610, R47 ;  /* 0x00007610ff2f7816 */ /* 0x008fcc000000002f */
[----:B------:R-:W2:Y:S04]  /*2d470*/  @!P0 LDG.E.U8 R47, desc[UR60][R12.64] ;  /* 0x0000003c0c2f8981 */ /* 0x000ea8000c1e1100 */
[----:B----4-:R0:W-:Y:S04]  /*2d480*/  STL [R1+0x27ac], R48 ;  /* 0x0027ac3001007387 */ /* 0x0101e80000100800 */
[----:B------:R-:W3:Y:S04]  /*2d490*/  LDL R51, [R1+0x1e9c] ;  /* 0x001e9c0001337983 */ /* 0x000ee80000100800 */
[----:B------:R-:W4:Y:S04]  /*2d4a0*/  LDL R50, [R1+0x1ea0] ;  /* 0x001ea00001327983 */ /* 0x000f280000100800 */
[----:B------:R-:W3:Y:S04]  /*2d4b0*/  LDL.LU R46, [R1+0x2870] ;  /* 0x00287000012e7983 */ /* 0x000ee80000300800 */
[----:B------:R1:W-:Y:S04]  /*2d4c0*/  STL [R1+0x2134], R3 ;  /* 0x0021340301007387 */ /* 0x0003e80000100800 */
[----:B------:R-:W4:Y:S04]  /*2d4d0*/  LDL R49, [R1+0x1e5c] ;  /* 0x001e5c0001317983 */ /* 0x000f280000100800 */
[----:B0-----:R-:W4:Y:S01]  /*2d4e0*/  LDL R48, [R1+0x1e60] ;  /* 0x001e600001307983 */ /* 0x001f220000100800 */
[----:B-1----:R-:W-:-:S03]  /*2d4f0*/  LOP3.LUT R3, R45, 0xffff, RZ, 0xc0, !PT ;  /* 0x0000ffff2d037812 */ /* 0x002fc600078ec0ff */
[----:B--2---:R-:W-:Y:S04]  /*2d500*/  STL [R1+0x27b0], R47 ;  /* 0x0027b02f01007387 */ /* 0x004fe80000100800 */
[----:B------:R-:W2:Y:S01]  /*2d510*/  LDL.LU R45, [R1+0x286c] ;  /* 0x00286c00012d7983 */ /* 0x000ea20000300800 */
[----:B------:R-:W-:Y:S01]  /*2d520*/  LOP3.LUT R12, R99, 0xffff, RZ, 0xc0, !PT ;  /* 0x0000ffff630c7812 */ /* 0x000fe200078ec0ff */
[----:B------:R-:W-:Y:S01]  /*2d530*/  @!P0 IMAD.MOV.U32 R13, RZ, RZ, R17 ;  /* 0x000000ffff0d8224 */ /* 0x000fe200078e0011 */
[----:B---3--:R-:W-:Y:S02]  /*2d540*/  PRMT R46, RZ, 0x7610, R46 ;  /* 0x00007610ff2e7816 */ /* 0x008fe4000000002e */
[----:B------:R-:W-:Y:S01]  /*2d550*/  PRMT R3, R12, 0x3340, R3 ;  /* 0x000033400c037816 */ /* 0x000fe20000000003 */
[----:B------:R-:W-:-:S04]  /*2d560*/  @!P0 IMAD.MOV.U32 R12, RZ, RZ, R16 ;  /* 0x000000ffff0c8224 */ /* 0x000fc800078e0010 */
[----:B------:R0:W-:Y:S04]  /*2d570*/  STL [R1+0x2130], R3 ;  /* 0x0021300301007387 */ /* 0x0001e80000100800 */
[----:B------:R1:W3:Y:S01]  /*2d580*/  @!P0 LDG.E.U8 R46, desc[UR60][R12.64] ;  /* 0x0000003c0c2e8981 */ /* 0x0002e2000c1e1100 */
        /* <DEDUP_REMOVED lines=11> */
[----:B------:R1:W-:Y:S01]  /*2d640*/  STL [R1+0x212c], R3 ;  /* 0x00212c0301007387 */ /* 0x0003e20000100800 */
[----:B0-----:R-:W-:-:S02]  /*2d650*/  LOP3.LUT R12, R39, 0xffff, RZ, 0xc0, !PT ;  /* 0x0000ffff270c7812 */ /* 0x001fc400078ec0ff */
[----:B-1----:R-:W-:Y:S01]  /*2d660*/  LOP3.LUT R3, R43, 0xffff, RZ, 0xc0, !PT ;  /* 0x0000ffff2b037812 */ /* 0x002fe200078ec0ff */
[----:B--2---:R-:W-:Y:S04]  /*2d670*/  STL [R1+0x27b8], R45 ;  /* 0x0027b82d01007387 */ /* 0x004fe80000100800 */
[----:B------:R-:W2:Y:S04]  /*2d680*/  LDL.LU R39, [R1+0x2864] ;  /* 0x0028640001277983 */ /* 0x000ea80000300800 */
[----:B------:R-:W2:Y:S01]  /*2d690*/  LDL.LU R43, [R1+0x2860] ;  /* 0x00286000012b7983 */ /* 0x000ea20000300800 */
[----:B------:R-:W-:Y:S01]  /*2d6a0*/  PRMT R3, R12, 0x3340, R3 ;  /* 0x000033400c037816 */ /* 0x000fe20000000003 */
[----:B----4-:R-:W-:-:S02]  /*2d6b0*/  @!P0 IMAD.MOV.U32 R12, RZ, RZ, R50 ;  /* 0x000000ffff0c8224 */ /* 0x010fc400078e0032 */
[----:B------:R-:W-:Y:S01]  /*2d6c0*/  @!P0 IMAD.MOV.U32 R13, RZ, RZ, R51 ;  /* 0x000000ffff0d8224 */ /* 0x000fe200078e0033 */
[----:B---3--:R-:W-:Y:S01]  /*2d6d0*/  PRMT R44, RZ, 0x7610, R44 ;  /* 0x00007610ff2c7816 */ /* 0x008fe2000000002c */
[----:B------:R-:W3:Y:S04]  /*2d6e0*/  LDL R15, [R1+0x1ddc] ;  /* 0x001ddc00010f7983 */ /* 0x000ee80000100800 */
[----:B------:R-:W4:Y:S04]  /*2d6f0*/  LDL R14, [R1+0x1de0] ;  /* 0x001de000010e7983 */ /* 0x000f280000100800 */
[----:B------:R0:W-:Y:S04]  /*2d700*/  STL [R1+0x2128], R3 ;  /* 0x0021280301007387 */ /* 0x0001e80000100800 */
[----:B------:R1:W3:Y:S01]  /*2d710*/  @!P0 LDG.E.U8 R44, desc[UR60][R12.64] ;  /* 0x0000003c0c2c8981 */ /* 0x0002e2000c1e1100 */
        /* <DEDUP_REMOVED lines=10> */
[----:B------:R-:W-:Y:S01]  /*2d7c0*/  STL [R1+0x27c0], R45 ;  /* 0x0027c02d01007387 */ /* 0x000fe20000100800 */
[----:B------:R-:W-:-:S02]  /*2d7d0*/  LOP3.LUT R3, R41, 0xffff, RZ, 0xc0, !PT ;  /* 0x0000ffff29037812 */ /* 0x000fc400078ec0ff */
[----:B0-----:R-:W-:Y:S01]  /*2d7e0*/  LOP3.LUT R12, R4, 0xffff, RZ, 0xc0, !PT ;  /* 0x0000ffff040c7812 */ /* 0x001fe200078ec0ff */
[----:B--2---:R-:W-:Y:S04]  /*2d7f0*/  STL [R1+0x27c4], R43 ;  /* 0x0027c42b01007387 */ /* 0x004fe80000100800 */
[----:B------:R-:W2:Y:S04]  /*2d800*/  LDL.LU R237, [R1+0x1da0] ;  /* 0x001da00001ed7983 */ /* 0x000ea80000300800 */
[----:B------:R-:W2:Y:S04]  /*2d810*/  LDL.LU R4, [R1+0x1d9c] ;  /* 0x001d9c0001047983 */ /* 0x000ea80000300800 */
[----:B------:R-:W2:Y:S01]  /*2d820*/  LDL.LU R41, [R1+0x2854] ;  /* 0x0028540001297983 */ /* 0x000ea20000300800 */
[----:B------:R-:W-:Y:S01]  /*2d830*/  PRMT R47, R12, 0x3340, R3 ;  /* 0x000033400c2f7816 */ /* 0x000fe20000000003 */
[----:B------:R-:W-:Y:S01]  /*2d840*/  @!P0 IMAD.MOV.U32 R12, RZ, RZ, R16 ;  /* 0x000000ffff0c8224 */ /* 0x000fe200078e0010 */
[----:B----4-:R-:W-:Y:S01]  /*2d850*/  PRMT R42, RZ, 0x7610, R42 ;  /* 0x00007610ff2a7816 */ /* 0x010fe2000000002a */
[----:B------:R-:W-:Y:S01]  /*2d860*/  @!P0 IMAD.MOV.U32 R13, RZ, RZ, R17 ;  /* 0x000000ffff0d8224 */ /* 0x000fe200078e0011 */
[----:B------:R-:W-:-:S02]  /*2d870*/  LOP3.LUT R3, R96, 0xffff, RZ, 0xc0, !PT ;  /* 0x0000ffff60037812 */ /* 0x000fc400078ec0ff */
[----:B---3--:R-:W-:Y:S01]  /*2d880*/  PRMT R40, RZ, 0x7610, R40 ;  /* 0x00007610ff287816 */ /* 0x008fe20000000028 */
[----:B------:R-:W3:Y:S04]  /*2d890*/  LDL.LU R233, [R1+0xbc4] ;  /* 0x000bc40001e97983 */ /* 0x000ee80000300800 */
[----:B------:R0:W4:Y:S02]  /*2d8a0*/  @!P0 LDG.E.U8 R42, desc[UR60][R12.64] ;  /* 0x0000003c0c2a8981 */ /* 0x000124000c1e1100 */
[----:B0-----:R-:W-:Y:S01]  /*2d8b0*/  LOP3.LUT R12, R116, 0xffff, RZ, 0xc0, !PT ;  /* 0x0000ffff740c7812 */ /* 0x001fe200078ec0ff */
[----:B------:R-:W-:-:S03]  /*2d8c0*/  @!P0 IMAD.MOV.U32 R13, RZ, RZ, R15 ;  /* 0x000000ffff0d8224 */ /* 0x000fc600078e000f */
[----:B------:R-:W-:Y:S01]  /*2d8d0*/  PRMT R49, R12, 0x3340, R3 ;  /* 0x000033400c317816 */ /* 0x000fe20000000003 */
[----:B------:R-:W-:Y:S01]  /*2d8e0*/  @!P0 IMAD.MOV.U32 R12, RZ, RZ, R14 ;  /* 0x000000ffff0c8224 */ /* 0x000fe200078e000e */
[----:B------:R-:W-:Y:S02]  /*2d8f0*/  LOP3.LUT R3, R101, 0xffff, RZ, 0xc0, !PT ;  /* 0x0000ffff65037812 */ /* 0x000fe400078ec0ff */
[----:B--2---:R-:W-:-:S06]  /*2d900*/  PRMT R41, RZ, 0x7610, R41 ;  /* 0x00007610ff297816 */ /* 0x004fcc0000000029 */
[----:B------:R0:W2:Y:S02]  /*2d910*/  @!P0 LDG.E.U8 R41, desc[UR60][R12.64] ;  /* 0x0000003c0c298981 */ /* 0x0000a4000c1e1100 */
[----:B0-----:R-:W-:Y:S01]  /*2d920*/  LOP3.LUT R12, R109, 0xffff, RZ, 0xc0, !PT ;  /* 0x0000ffff6d0c7812 */ /* 0x001fe200078ec0ff */
[----:B------:R-:W-:-:S03]  /*2d930*/  @!P0 IMAD.MOV.U32 R13, RZ, RZ, R4 ;  /* 0x000000ffff0d8224 */ /* 0x000fc600078e0004 */
[----:B------:R-:W-:Y:S01]  /*2d940*/  PRMT R51, R12, 0x3340, R3 ;  /* 0x000033400c337816 */ /* 0x000fe20000000003 */
[----:B------:R-:W-:-:S05]  /*2d950*/  @!P0 IMAD.MOV.U32 R12, RZ, RZ, R237 ;  /* 0x000000ffff0c8224 */ /* 0x000fca00078e00ed */
[----:B------:R-:W3:Y:S04]  /*2d960*/  @!P0 LDG.E.U8 R40, desc[UR60][R12.64] ;  /* 0x0000003c0c288981 */ /* 0x000ee8000c1e1100 */
[----:B------:R-:W-:Y:S04]  /*2d970*/  STL [R1+0x27c8], R47 ;  /* 0x0027c82f01007387 */ /* 0x000fe80000100800 */
[----:B----4-:R-:W-:Y:S04]  /*2d980*/  STL [R1+0x27cc], R42 ;  /* 0x0027cc2a01007387 */ /* 0x010fe80000100800 */
[----:B------:R-:W4:Y:S04]  /*2d990*/  LDL.LU R96, [R1+0x1d5c] ;  /* 0x001d5c0001607983 */ /* 0x000f280000300800 */
[----:B------:R-:W-:Y:S04]  /*2d9a0*/  STL [R1+0x27d4], R49 ;  /* 0x0027d43101007387 */ /* 0x000fe80000100800 */
[----:B------:R-:W4:Y:S04]  /*2d9b0*/  LDL.LU R99, [R1+0xb8c] ;  /* 0x000b8c0001637983 */ /* 0x000f280000300800 */
[----:B------:R-:W4:Y:S01]  /*2d9c0*/  LDL.LU R116, [R1+0x1d60] ;  /* 0x001d600001747983 */ /* 0x000f220000300800 */
[----:B------:R-:W-:-:S03]  /*2d9d0*/  LOP3.LUT R3, R38, 0xffff, RZ, 0xc0, !PT ;  /* 0x0000ffff26037812 */ /* 0x000fc600078ec0ff */
[----:B--2---:R-:W-:Y:S04]  /*2d9e0*/  STL [R1+0x27d8], R41 ;  /* 0x0027d82901007387 */ /* 0x004fe80000100800 */
[----:B------:R-:W2:Y:S04]  /*2d9f0*/  LDL.LU R166, [R1+0xbb4] ;  /* 0x000bb40001a67983 */ /* 0x000ea80000300800 */
[----:B------:R-:W2:Y:S04]  /*2da00*/  LDL.LU R109, [R1+0x1d20] ;  /* 0x001d2000016d7983 */ /* 0x000ea80000300800 */
[----:B------:R-:W2:Y:S04]  /*2da10*/  LDL.LU R101, [R1+0x1d1c] ;  /* 0x001d1c0001657983 */ /* 0x000ea80000300800 */
[----:B------:R-:W-:Y:S04]  /*2da20*/  STL [R1+0x27dc], R51 ;  /* 0x0027dc3301007387 */ /* 0x000fe80000100800 */
[----:B------:R-:W-:Y:S04]  /*2da30*/  STL [R1+0x2254], R237 ;  /* 0x002254ed01007387 */ /* 0x000fe80000100800 */
[----:B------:R0:W-:Y:S04]  /*2da40*/  STL [R1+0x2250], R4 ;  /* 0x0022500401007387 */ /* 0x0001e80000100800 */
[----:B---3--:R1:W-:Y:S04]  /*2da50*/  STL [R1+0x27e4], R40 ;  /* 0x0027e42801007387 */ /* 0x0083e80000100800 */
[----:B------:R-:W3:Y:S01]  /*2da60*/  LDL.LU R38, [R1+0x2850] ;  /* 0x0028500001267983 */ /* 0x000ee20000300800 */
[----:B------:R-:W-:-:S02]  /*2da70*/  LOP3.LUT R12, R233, 0xffff, RZ, 0xc0, !PT ;  /* 0x0000ffffe90c7812 */ /* 0x000fc400078ec0ff */
[----:B------:R-:W-:Y:S01]  /*2da80*/  PRMT R39, RZ, 0x7610, R39 ;  /* 0x00007610ff277816 */ /* 0x000fe20000000027 */
[----:B----4-:R-:W-:Y:S01]  /*2da90*/  @!P0 IMAD.MOV.U32 R13, RZ, RZ, R96 ;  /* 0x000000ffff0d8224 */ /* 0x010fe200078e0060 */
[----:B------:R-:W4:Y:S01]  /*2daa0*/  LDL R14, [R1+0x20c4] ;  /* 0x0020c400010e7983 */ /* 0x000f220000100800 */
[----:B------:R-:W-:Y:S01]  /*2dab0*/  PRMT R53, R12, 0x3340, R3 ;  /* 0x000033400c357816 */ /* 0x000fe20000000003 */
[----:B------:R-:W-:Y:S01]  /*2dac0*/  @!P0 IMAD.MOV.U32 R12, RZ, RZ, R116 ;  /* 0x000000ffff0c8224 */ /* 0x000fe200078e0074 */
[----:B------:R-:W-:Y:S01]  /*2dad0*/  LOP3.LUT R3, R37, 0xffff, RZ, 0xc0, !PT ;  /* 0x0000ffff25037812 */ /* 0x000fe200078ec0ff */
[----:B0-----:R-:W4:Y:S04]  /*2dae0*/  LDL R4, [R1+0x20f0] ;  /* 0x0020f00001047983 */ /* 0x001f280000100800 */
[----:B------:R0:W4:Y:S04]  /*2daf0*/  @!P0 LDG.E.U8 R39, desc[UR60][R12.64] ;  /* 0x0000003c0c278981 */ /* 0x000128000c1e1100 */
[----:B------:R-:W4:Y:S04]  /*2db00*/  LDL.LU R233, [R1+0xbcc] ;  /* 0x000bcc0001e97983 */ /* 0x000f280000300800 */
[----:B------:R-:W4:Y:S04]  /*2db10*/  LDL R41, [R1+0x2094] ;  /* 0x0020940001297983 */ /* 0x000f280000100800 */
[----:B------:R-:W4:Y:S01]  /*2db20*/  LDL R17, [R1+0x2098] ;  /* 0x0020980001117983 */ /* 0x000f220000100800 */
[----:B0-----:R-:W-:-:S04]  /*2db30*/  LOP3.LUT R12, R99, 0xffff, RZ, 0xc0, !PT ;  /* 0x0000ffff630c7812 */ /* 0x001fc800078ec0ff */
[----:B------:R-:W-:Y:S01]  /*2db40*/  PRMT R46, R12, 0x3340, R3 ;  /* 0x000033400c2e7816 */ /* 0x000fe20000000003 */
[----:B--2---:R-:W-:Y:S02]  /*2db50*/  @!P0 IMAD.MOV.U32 R12, RZ, RZ, R109 ;  /* 0x000000ffff0c8224 */ /* 0x004fe400078e006d */
[----:B------:R-:W-:Y:S01]  /*2db60*/  @!P0 IMAD.MOV.U32 R13, RZ, RZ, R101 ;  /* 0x000000ffff0d8224 */ /* 0x000fe200078e0065 */
[----:B---3--:R-:W-:-:S06]  /*2db70*/  PRMT R38, RZ, 0x7610, R38 ;  /* 0x00007610ff267816 */ /* 0x008fcc0000000026 */
[----:B------:R0:W2:Y:S04]  /*2db80*/  @!P0 LDG.E.U8 R38, desc[UR60][R12.64] ;  /* 0x0000003c0c268981 */ /* 0x0000a8000c1e1100 */
[----:B------:R-:W-:Y:S04]  /*2db90*/  STL [R1+0x27e8], R53 ;  /* 0x0027e83501007387 */ /* 0x000fe80000100800 */
[----:B------:R-:W-:Y:S04]  /*2dba0*/  STL [R1+0x27f4], R116 ;  /* 0x0027f47401007387 */ /* 0x000fe80000100800 */
[----:B------:R-:W-:Y:S04]  /*2dbb0*/  STL [R1+0x27f0], R96 ;  /* 0x0027f06001007387 */ /* 0x000fe80000100800 */
[----:B----4-:R3:W-:Y:S04]  /*2dbc0*/  STL [R1+0x27f8], R39 ;  /* 0x0027f82701007387 */ /* 0x0107e80000100800 */
[----:B------:R-:W4:Y:S04]  /*2dbd0*/  LDL.LU R117, [R1+0xbfc] ;  /* 0x000bfc0001757983 */ /* 0x000f280000300800 */
[----:B------:R-:W4:Y:S04]  /*2dbe0*/  LDL.LU R37, [R1+0x284c] ;  /* 0x00284c0001257983 */ /* 0x000f280000300800 */
[----:B------:R-:W4:Y:S04]  /*2dbf0*/  LDL R16, [R1+0x2054] ;  /* 0x0020540001107983 */ /* 0x000f280000100800 */
[----:B------:R-:W4:Y:S04]  /*2dc00*/  LDL R15, [R1+0x2058] ;  /* 0x00205800010f7983 */ /* 0x000f280000100800 */
[----:B------:R-:W4:Y:S04]  /*2dc10*/  LDL.LU R99, [R1+0xbbc] ;  /* 0x000bbc0001637983 */ /* 0x000f280000300800 */
[----:B------:R-:W-:Y:S04]  /*2dc20*/  STL [R1+0x27fc], R46 ;  /* 0x0027fc2e01007387 */ /* 0x000fe80000100800 */
[----:B------:R-:W-:Y:S04]  /*2dc30*/  STL [R1+0x2804], R109 ;  /* 0x0028046d01007387 */ /* 0x000fe80000100800 */
[----:B------:R-:W-:Y:S01]  /*2dc40*/  STL [R1+0x2800], R101 ;  /* 0x0028006501007387 */ /* 0x000fe20000100800 */
[----:B------:R-:W-:-:S02]  /*2dc50*/  LOP3.LUT R3, R36, 0xffff, RZ, 0xc0, !PT ;  /* 0x0000ffff24037812 */ /* 0x000fc400078ec0ff */
[----:B0-----:R-:W-:Y:S01]  /*2dc60*/  LOP3.LUT R12, R166, 0xffff, RZ, 0xc0, !PT ;  /* 0x0000ffffa60c7812 */ /* 0x001fe200078ec0ff */
[----:B--2---:R0:W-:Y:S04]  /*2dc70*/  STL [R1+0x2808], R38 ;  /* 0x0028082601007387 */ /* 0x0041e80000100800 */
[----:B------:R-:W2:Y:S04]  /*2dc80*/  LDL.LU R36, [R1+0x2848] ;  /* 0x0028480001247983 */ /* 0x000ea80000300800 */
[----:B-1----:R-:W2:Y:S04]  /*2dc90*/  LDL R40, [R1+0x2014] ;  /* 0x0020140001287983 */ /* 0x002ea80000100800 */
[----:B---3--:R-:W3:Y:S01]  /*2dca0*/  LDL R39, [R1+0x2018] ;  /* 0x0020180001277983 */ /* 0x008ee20000100800 */
[----:B------:R-:W-:-:S03]  /*2dcb0*/  PRMT R48, R12, 0x3340, R3 ;  /* 0x000033400c307816 */ /* 0x000fc60000000003 */
[----:B------:R-:W3:Y:S01]  /*2dcc0*/  LDL.LU R166, [R1+0xbdc] ;  /* 0x000bdc0001a67983 */ /* 0x000ee20000300800 */
[----:B----4-:R-:W-:Y:S01]  /*2dcd0*/  PRMT R37, RZ, 0x7610, R37 ;  /* 0x00007610ff257816 */ /* 0x010fe20000000025 */
[----:B------:R-:W-:Y:S02]  /*2dce0*/  @!P0 IMAD.MOV.U32 R12, RZ, RZ, R4 ;  /* 0x000000ffff0c8224 */ /* 0x000fe400078e0004 */
[----:B------:R-:W-:Y:S01]  /*2dcf0*/  @!P0 IMAD.MOV.U32 R13, RZ, RZ, R14 ;  /* 0x000000ffff0d8224 */ /* 0x000fe200078e000e */
[----:B------:R-:W4:Y:S04]  /*2dd00*/  LDL R4, [R1+0x1fd8] ;  /* 0x001fd80001047983 */ /* 0x000f280000100800 */
[----:B------:R-:W4:Y:S01]  /*2dd10*/  LDL R14, [R1+0x1fd4] ;  /* 0x001fd400010e7983 */ /* 0x000f220000100800 */
[----:B------:R-:W-:-:S03]  /*2dd20*/  LOP3.LUT R3, R35, 0xffff, RZ, 0xc0, !PT ;  /* 0x0000ffff23037812 */ /* 0x000fc600078ec0ff */
[----:B------:R-:W3:Y:S04]  /*2dd30*/  LDL.LU R35, [R1+0x2844] ;  /* 0x0028440001237983 */ /* 0x000ee80000300800 */
[----:B------:R1:W4:Y:S02]  /*2dd40*/  @!P0 LDG.E.U8 R37, desc[UR60][R12.64] ;  /* 0x0000003c0c258981 */ /* 0x000324000c1e1100 */
[----:B-1----:R-:W-:Y:S01]  /*2dd50*/  LOP3.LUT R12, R233, 0xffff, RZ, 0xc0, !PT ;  /* 0x0000ffffe90c7812 */ /* 0x002fe200078ec0ff */
[----:B------:R-:W-:Y:S01]  /*2dd60*/  @!P0 IMAD.MOV.U32 R13, RZ, RZ, R41 ;  /* 0x000000ffff0d8224 */ /* 0x000fe200078e0029 */
[----:B------:R-:W4:Y:S02]  /*2dd70*/  LDL.LU R233, [R1+0xc0c] ;  /* 0x000c0c0001e97983 */ /* 0x000f240000300800 */
[----:B------:R-:W-:Y:S01]  /*2dd80*/  PRMT R50, R12, 0x3340, R3 ;  /* 0x000033400c327816 */ /* 0x000fe20000000003 */
[----:B------:R-:W-:Y:S01]  /*2dd90*/  @!P0 IMAD.MOV.U32 R12, RZ, RZ, R17 ;  /* 0x000000ffff0c8224 */ /* 0x000fe200078e0011 */
[----:B------:R-:W-:-:S02]  /*2dda0*/  LOP3.LUT R3, R34, 0xffff, RZ, 0xc0, !PT ;  /* 0x0000ffff22037812 */ /* 0x000fc400078ec0ff */
[----:B------:R-:W4:Y:S04]  /*2ddb0*/  LDL.LU R34, [R1+0x2840] ;  /* 0x0028400001227983 */ /* 0x000f280000300800 */
[----:B0-----:R-:W4:Y:S04]  /*2ddc0*/  LDL R38, [R1+0x1f94] ;  /* 0x001f940001267983 */ /* 0x001f280000100800 */
[----:B------:R-:W4:Y:S01]  /*2ddd0*/  LDL R17, [R1+0x1f98] ;  /* 0x001f980001117983 */ /* 0x000f220000100800 */
[----:B--2---:R-:W-:-:S06]  /*2dde0*/  PRMT R36, RZ, 0x7610, R36 ;  /* 0x00007610ff247816 */ /* 0x004fcc0000000024 */
[----:B------:R0:W2:Y:S02]  /*2ddf0*/  @!P0 LDG.E.U8 R36, desc[UR60][R12.64] ;  /* 0x0000003c0c248981 */ /* 0x0000a4000c1e1100 */
[----:B0-----:R-:W-:Y:S02]  /*2de00*/  LOP3.LUT R12, R117, 0xffff, RZ, 0xc0, !PT ;  /* 0x0000ffff750c7812 */ /* 0x001fe400078ec0ff */
[----:B------:R-:W2:Y:S02]  /*2de10*/  LDL.LU R117, [R1+0xc24] ;  /* 0x000c240001757983 */ /* 0x000ea40000300800 */
[----:B------:R-:W-:Y:S02]  /*2de20*/  PRMT R52, R12, 0x3340, R3 ;  /* 0x000033400c347816 */ /* 0x000fe40000000003 */
[----:B------:R-:W-:Y:S02]  /*2de30*/  LOP3.LUT R3, R33, 0xffff, RZ, 0xc0, !PT ;  /* 0x0000ffff21037812 */ /* 0x000fe400078ec0ff */
[----:B------:R-:W2:Y:S01]  /*2de40*/  LDL.LU R33, [R1+0x283c] ;  /* 0x00283c0001217983 */ /* 0x000ea20000300800 */
[----:B---3--:R-:W-:Y:S01]  /*2de50*/  PRMT R35, RZ, 0x7610, R35 ;  /* 0x00007610ff237816 */ /* 0x008fe20000000023 */
[----:B------:R-:W-:-:S02]  /*2de60*/  @!P0 IMAD.MOV.U32 R12, RZ, RZ, R15 ;  /* 0x000000ffff0c8224 */ /* 0x000fc400078e000f */
[----:B------:R-:W-:Y:S01]  /*2de70*/  @!P0 IMAD.MOV.U32 R13, RZ, RZ, R16 ;  /* 0x000000ffff0d8224 */ /* 0x000fe200078e0010 */
[----:B------:R-:W3:Y:S04]  /*2de80*/  LDL R15, [R1+0x1f58] ;  /* 0x001f5800010f7983 */ /* 0x000ee80000100800 */
[----:B------:R-:W3:Y:S04]  /*2de90*/  LDL R16, [R1+0x1f54] ;  /* 0x001f540001107983 */ /* 0x000ee80000100800 */
[----:B------:R0:W3:Y:S01]  /*2dea0*/  @!P0 LDG.E.U8 R35, desc[UR60][R12.64] ;  /* 0x0000003c0c238981 */ /* 0x0000e2000c1e1100 */
[----:B----4-:R-:W-:-:S02]  /*2deb0*/  PRMT R34, RZ, 0x7610, R34 ;  /* 0x00007610ff227816 */ /* 0x010fc40000000022 */
[----:B0-----:R-:W-:Y:S01]  /*2dec0*/  LOP3.LUT R12, R99, 0xffff, RZ, 0xc0, !PT ;  /* 0x0000ffff630c7812 */ /* 0x001fe200078ec0ff */
[----:B------:R-:W-:Y:S01]  /*2ded0*/  @!P0 IMAD.MOV.U32 R13, RZ, RZ, R40 ;  /* 0x000000ffff0d8224 */ /* 0x000fe200078e0028 */
[----:B------:R-:W4:Y:S04]  /*2dee0*/  LDL.LU R99, [R1+0xbec] ;  /* 0x000bec0001637983 */ /* 0x000f280000300800 */
[----:B------:R-:W4:Y:S01]  /*2def0*/  LDL R42, [R1+0x1f14] ;  /* 0x001f1400012a7983 */ /* 0x000f220000100800 */
[----:B------:R-:W-:Y:S01]  /*2df00*/  PRMT R54, R12, 0x3340, R3 ;  /* 0x000033400c367816 */ /* 0x000fe20000000003 */
[----:B------:R-:W-:Y:S01]  /*2df10*/  @!P0 IMAD.MOV.U32 R12, RZ, RZ, R39 ;  /* 0x000000ffff0c8224 */ /* 0x000fe200078e0027 */
[----:B------:R-:W-:Y:S01]  /*2df20*/  LOP3.LUT R3, R32, 0xffff, RZ, 0xc0, !PT ;  /* 0x0000ffff20037812 */ /* 0x000fe200078ec0ff */
[----:B------:R-:W4:Y:S04]  /*2df30*/  LDL R41, [R1+0x1f18] ;  /* 0x001f180001297983 */ /* 0x000f280000100800 */
[----:B------:R0:W4:Y:S04]  /*2df40*/  @!P0 LDG.E.U8 R34, desc[UR60][R12.64] ;  /* 0x0000003c0c228981 */ /* 0x000128000c1e1100 */
[----:B------:R-:W3:Y:S04]  /*2df50*/  LDL.LU R32, [R1+0x2838] ;  /* 0x0028380001207983 */ /* 0x000ee80000300800 */
[----:B------:R-:W4:Y:S01]  /*2df60*/  LDL R40, [R1+0x1ed4] ;  /* 0x001ed40001287983 */ /* 0x000f220000100800 */
[----:B0-----:R-:W-:Y:S01]  /*2df70*/  LOP3.LUT R12, R166, 0xffff, RZ, 0xc0, !PT ;  /* 0x0000ffffa60c7812 */ /* 0x001fe200078ec0ff */
[----:B------:R-:W-:-:S02]  /*2df80*/  @!P0 IMAD.MOV.U32 R13, RZ, RZ, R14 ;  /* 0x000000ffff0d8224 */ /* 0x000fc400078e000e */
[----:B------:R-:W4:Y:S01]  /*2df90*/  LDL R14, [R1+0x1ed8] ;  /* 0x001ed800010e7983 */ /* 0x000f220000100800 */
[----:B------:R-:W-:Y:S01]  /*2dfa0*/  PRMT R102, R12, 0x3340, R3 ;  /* 0x000033400c667816 */ /* 0x000fe20000000003 */
[----:B------:R-:W-:Y:S01]  /*2dfb0*/  @!P0 IMAD.MOV.U32 R12, RZ, RZ, R4 ;  /* 0x000000ffff0c8224 */ /* 0x000fe200078e0004 */
[----:B------:R-:W-:Y:S02]  /*2dfc0*/  LOP3.LUT R3, R31, 0xffff, RZ, 0xc0, !PT ;  /* 0x0000ffff1f037812 */ /* 0x000fe400078ec0ff */
[----:B--2---:R-:W-:-:S06]  /*2dfd0*/  PRMT R33, RZ, 0x7610, R33 ;  /* 0x00007610ff217816 */ /* 0x004fcc0000000021 */
[----:B------:R0:W2:Y:S02]  /*2dfe0*/  @!P0 LDG.E.U8 R33, desc[UR60][R12.64] ;  /* 0x0000003c0c218981 */ /* 0x0000a4000c1e1100 */
[----:B0-----:R-:W-:Y:S02]  /*2dff0*/  LOP3.LUT R12, R233, 0xffff, RZ, 0xc0, !PT ;  /* 0x0000ffffe90c7812 */ /* 0x001fe400078ec0ff */
[----:B------:R-:W2:Y:S04]  /*2e000*/  LDL.LU R233, [R1+0xc2c] ;  /* 0x000c2c0001e97983 */ /* 0x000ea80000300800 */
[----:B------:R-:W4:Y:S01]  /*2e010*/  LDL.LU R31, [R1+0x2834] ;  /* 0x00283400011f7983 */ /* 0x000f220000300800 */
[----:B------:R-:W-:-:S03]  /*2e020*/  PRMT R105, R12, 0x3340, R3 ;  /* 0x000033400c697816 */ /* 0x000fc60000000003 */
[----:B------:R-:W2:Y:S04]  /*2e030*/  LDL R39, [R1+0x1e94] ;  /* 0x001e940001277983 */ /* 0x000ea80000100800 */
[----:B------:R-:W2:Y:S01]  /*2e040*/  LDL R4, [R1+0x1e98] ;  /* 0x001e980001047983 */ /* 0x000ea20000100800 */
[----:B------:R-:W-:-:S03]  /*2e050*/  LOP3.LUT R3, R30, 0xffff, RZ, 0xc0, !PT ;  /* 0x0000ffff1e037812 */ /* 0x000fc600078ec0ff */
[----:B------:R-:W2:Y:S01]  /*2e060*/  LDL.LU R30, [R1+0x2830] ;  /* 0x00283000011e7983 */ /* 0x000ea20000300800 */
[----:B---3--:R-:W-:Y:S01]  /*2e070*/  PRMT R32, RZ, 0x7610, R32 ;  /* 0x00007610ff207816 */ /* 0x008fe20000000020 */
[----:B------:R-:W-:Y:S02]  /*2e080*/  @!P0 IMAD.MOV.U32 R12, RZ, RZ, R17 ;  /* 0x000000ffff0c8224 */ /* 0x000fe400078e0011 */
[----:B------:R-:W-:Y:S01]  /*2e090*/  @!P0 IMAD.MOV.U32 R13, RZ, RZ, R38 ;  /* 0x000000ffff0d8224 */ /* 0x000fe200078e0026 */
[----:B------:R-:W3:Y:S04]  /*2e0a0*/  LDL R17, [R1+0x1e58] ;  /* 0x001e580001117983 */ /* 0x000ee80000100800 */
[----:B------:R-:W3:Y:S04]  /*2e0b0*/  LDL R38, [R1+0x1e54] ;  /* 0x001e540001267983 */ /* 0x000ee80000100800 */
[----:B------:R0:W3:Y:S02]  /*2e0c0*/  @!P0 LDG.E.U8 R32, desc[UR60][R12.64] ;  /* 0x0000003c0c208981 */ /* 0x0000e4000c1e1100 */
[----:B0-----:R-:W-:Y:S01]  /*2e0d0*/  LOP3.LUT R12, R117, 0xffff, RZ, 0xc0, !PT ;  /* 0x0000ffff750c7812 */ /* 0x001fe200078ec0ff */
[----:B------:R-:W-:-:S03]  /*2e0e0*/  @!P0 IMAD.MOV.U32 R13, RZ, RZ, R16 ;  /* 0x000000ffff0d8224 */ /* 0x000fc600078e0010 */
[----:B------:R-:W-:Y:S01]  /*2e0f0*/  PRMT R56, R12, 0x3340, R3 ;  /* 0x000033400c387816 */ /* 0x000fe20000000003 */
[----:B------:R-:W-:Y:S01]  /*2e100*/  @!P0 IMAD.MOV.U32 R12, RZ, RZ, R15 ;  /* 0x000000ffff0c8224 */ /* 0x000fe200078e000f */
[----:B------:R-:W-:Y:S02]  /*2e110*/  LOP3.LUT R3, R29, 0xffff, RZ, 0xc0, !PT ;  /* 0x0000ffff1d037812 */ /* 0x000fe400078ec0ff */
[----:B------:R-:W3:Y:S04]  /*2e120*/  LDL.LU R29, [R1+0x282c] ;  /* 0x00282c00011d7983 */ /* 0x000ee80000300800 */
[----:B------:R-:W3:Y:S04]  /*2e130*/  LDL R16, [R1+0x1e14] ;  /* 0x001e140001107983 */ /* 0x000ee80000100800 */
[----:B------:R-:W3:Y:S01]  /*2e140*/  LDL R15, [R1+0x1e18] ;  /* 0x001e1800010f7983 */ /* 0x000ee20000100800 */
[----:B----4-:R-:W-:-:S06]  /*2e150*/  PRMT R31, RZ, 0x7610, R31 ;  /* 0x00007610ff1f7816 */ /* 0x010fcc000000001f */
[----:B------:R0:W4:Y:S01]  /*2e160*/  @!P0 LDG.E.U8 R31, desc[UR60][R12.64] ;  /* 0x0000003c0c1f8981 */ /* 0x000122000c1e1100 */
[----:B--2---:R-:W-:Y:S02]  /*2e170*/  PRMT R30, RZ, 0x7610, R30 ;  /* 0x00007610ff1e7816 */ /* 0x004fe4000000001e */
[----:B0-----:R-:W-:Y:S01]  /*2e180*/  LOP3.LUT R12, R99, 0xffff, RZ, 0xc0, !PT ;  /* 0x0000ffff630c7812 */ /* 0x001fe200078ec0ff */
[----:B------:R-:W-:-:S03]  /*2e190*/  @!P0 IMAD.MOV.U32 R13, RZ, RZ, R42 ;  /* 0x000000ffff0d8224 */ /* 0x000fc600078e002a */
[----:B------:R-:W-:Y:S01]  /*2e1a0*/  PRMT R224, R12, 0x3340, R3 ;  /* 0x000033400ce07816 */ /* 0x000fe20000000003 */
[----:B------:R-:W-:-:S05]  /*2e1b0*/  @!P0 IMAD.MOV.U32 R12, RZ, RZ, R41 ;  /* 0x000000ffff0c8224 */ /* 0x000fca00078e0029 */
[----:B------:R0:W2:Y:S01]  /*2e1c0*/  @!P0 LDG.E.U8 R30, desc[UR60][R12.64] ;  /* 0x0000003c0c1e8981 */ /* 0x0000a2000c1e1100 */
[----:B------:R-:W-:Y:S02]  /*2e1d0*/  LOP3.LUT R3, R24, 0xffff, RZ, 0xc0, !PT ;  /* 0x0000ffff18037812 */ /* 0x000fe400078ec0ff */
[----:B0-----:R-:W-:Y:S02]  /*2e1e0*/  LOP3.LUT R12, R28, 0xffff, RZ, 0xc0, !PT ;  /* 0x0000ffff1c0c7812 */ /* 0x001fe400078ec0ff */
[----:B------:R-:W4:Y:S04]  /*2e1f0*/  LDL.LU R28, [R1+0x2828] ;  /* 0x00282800011c7983 */ /* 0x000f280000300800 */
[----:B------:R-:W2:Y:S01]  /*2e200*/  LDL.LU R24, [R1+0x2824] ;  /* 0x0028240001187983 */ /* 0x000ea20000300800 */
[----:B------:R-:W-:Y:S01]  /*2e210*/  PRMT R111, R12, 0x3340, R3 ;  /* 0x000033400c6f7816 */ /* 0x000fe20000000003 */
[----:B------:R-:W-:Y:S01]  /*2e220*/  @!P0 IMAD.MOV.U32 R12, RZ, RZ, R14 ;  /* 0x000000ffff0c8224 */ /* 0x000fe200078e000e */
[----:B------:R-:W-:Y:S01]  /*2e230*/  LOP3.LUT R3, R27, 0xffff, RZ, 0xc0, !PT ;  /* 0x0000ffff1b037812 */ /* 0x000fe200078ec0ff */
[----:B------:R-:W2:Y:S04]  /*2e240*/  LDL R14, [R1+0x1dd8] ;  /* 0x001dd800010e7983 */ /* 0x000ea80000100800 */
[----:B------:R-:W2:Y:S01]  /*2e250*/  LDL.LU R27, [R1+0x2820] ;  /* 0x00282000011b7983 */ /* 0x000ea20000300800 */
[----:B---3--:R-:W-:Y:S01]  /*2e260*/  PRMT R29, RZ, 0x7610, R29 ;  /* 0x00007610ff1d7816 */ /* 0x008fe2000000001d */
[----:B------:R-:W-:-:S05]  /*2e270*/  @!P0 IMAD.MOV.U32 R13, RZ, RZ, R40 ;  /* 0x000000ffff0d8224 */ /* 0x000fca00078e0028 */
[----:B------:R0:W3:Y:S02]  /*2e280*/  @!P0 LDG.E.U8 R29, desc[UR60][R12.64] ;  /* 0x0000003c0c1d8981 */ /* 0x0000e4000c1e1100 */
[----:B0-----:R-:W-:Y:S01]  /*2e290*/  LOP3.LUT R12, R233, 0xffff, RZ, 0xc0, !PT ;  /* 0x0000ffffe90c7812 */ /* 0x001fe200078ec0ff */
[----:B------:R-:W-:-:S03]  /*2e2a0*/  @!P0 IMAD.MOV.U32 R13, RZ, RZ, R39 ;  /* 0x000000ffff0d8224 */ /* 0x000fc600078e0027 */
[----:B------:R-:W-:Y:S01]  /*2e2b0*/  PRMT R55, R12, 0x3340, R3 ;  /* 0x000033400c377816 */ /* 0x000fe20000000003 */
[----:B------:R-:W-:Y:S01]  /*2e2c0*/  @!P0 IMAD.MOV.U32 R12, RZ, RZ, R4 ;  /* 0x000000ffff0c8224 */ /* 0x000fe200078e0004 */
[----:B------:R-:W-:Y:S02]  /*2e2d0*/  LOP3.LUT R3, R26, 0xffff, RZ, 0xc0, !PT ;  /* 0x0000ffff1a037812 */ /* 0x000fe400078ec0ff */
[----:B----4-:R-:W-:-:S06]  /*2e2e0*/  PRMT R28, RZ, 0x7610, R28 ;  /* 0x00007610ff1c7816 */ /* 0x010fcc000000001c */
[----:B------:R0:W4:Y:S01]  /*2e2f0*/  @!P0 LDG.E.U8 R28, desc[UR60][R12.64] ;  /* 0x0000003c0c1c8981 */ /* 0x000122000c1e1100 */
[----:B--2---:R-:W-:Y:S02]  /*2e300*/  PRMT R27, RZ, 0x7610, R27 ;  /* 0x00007610ff1b7816 */ /* 0x004fe4000000001b */
[----:B0-----:R-:W-:Y:S02]  /*2e310*/  LOP3.LUT R12, R24, 0xffff, RZ, 0xc0, !PT ;  /* 0x0000ffff180c7812 */ /* 0x001fe400078ec0ff */
[----:B------:R-:W2:Y:S04]  /*2e320*/  LDL.LU R24, [R1+0x281c] ;  /* 0x00281c0001187983 */ /* 0x000ea80000300800 */
[----:B------:R-:W3:Y:S01]  /*2e330*/  LDL.LU R26, [R1+0x2818] ;  /* 0x00281800011a7983 */ /* 0x000ee20000300800 */
[----:B------:R-:W-:Y:S01]  /*2e340*/  PRMT R94, R12, 0x3340, R3 ;  /* 0x000033400c5e7816 */ /* 0x000fe20000000003 */
[----:B------:R-:W-:-:S02]  /*2e350*/  @!P0 IMAD.MOV.U32 R12, RZ, RZ, R17 ;  /* 0x000000ffff0c8224 */ /* 0x000fc400078e0011 */
[----:B------:R-:W-:Y:S01]  /*2e360*/  @!P0 IMAD.MOV.U32 R13, RZ, RZ, R38 ;  /* 0x000000ffff0d8224 */ /* 0x000fe200078e0026 */
[----:B------:R-:W4:Y:S04]  /*2e370*/  LDL.LU R4, [R1+0x1dd4] ;  /* 0x001dd40001047983 */ /* 0x000f280000300800 */
[----:B------:R0:W2:Y:S02]  /*2e380*/  @!P0 LDG.E.U8 R27, desc[UR60][R12.64] ;  /* 0x0000003c0c1b8981 */ /* 0x0000a4000c1e1100 */
[----:B0-----:R-:W-:Y:S02]  /*2e390*/  LOP3.LUT R12, R25, 0xffff, RZ, 0xc0, !PT ;  /* 0x0000ffff190c7812 */ /* 0x001fe400078ec0ff */
[----:B------:R-:W2:Y:S04]  /*2e3a0*/  LDL.LU R25, [R1+0x2814] ;  /* 0x0028140001197983 */ /* 0x000ea80000300800 */
[----:B------:R-:W2:Y:S04]  /*2e3b0*/  LDL.LU R233, [R1+0xc84] ;  /* 0x000c840001e97983 */ /* 0x000ea80000300800 */
[----:B------:R-:W2:Y:S01]  /*2e3c0*/  LDL.LU R234, [R1+0x1d98] ;  /* 0x001d980001ea7983 */ /* 0x000ea20000300800 */
[----:B------:R-:W-:-:S03]  /*2e3d0*/  LOP3.LUT R3, R104, 0xffff, RZ, 0xc0, !PT ;  /* 0x0000ffff68037812 */ /* 0x000fc600078ec0ff */
[----:B------:R-:W2:Y:S01]  /*2e3e0*/  LDL.LU R104, [R1+0x1d94] ;  /* 0x001d940001687983 */ /* 0x000ea20000300800 */
[----:B------:R-:W-:Y:S01]  /*2e3f0*/  @!P0 IMAD.MOV.U32 R13, RZ, RZ, R16 ;  /* 0x000000ffff0d8224 */ /* 0x000fe200078e0010 */
[----:B------:R-:W-:Y:S01]  /*2e400*/  PRMT R59, R12, 0x3340, R3 ;  /* 0x000033400c3b7816 */ /* 0x000fe20000000003 */
[----:B------:R-:W-:Y:S01]  /*2e410*/  @!P0 IMAD.MOV.U32 R12, RZ, RZ, R15 ;  /* 0x000000ffff0c8224 */ /* 0x000fe200078e000f */
[----:B------:R-:W-:Y:S01]  /*2e420*/  LOP3.LUT R3, R112, 0xffff, RZ, 0xc0, !PT ;  /* 0x0000ffff70037812 */ /* 0x000fe200078ec0ff */
[----:B------:R-:W2:Y:S01]  /*2e430*/  LDL.LU R164, [R1+0xc4c] ;  /* 0x000c4c0001a47983 */ /* 0x000ea20000300800 */
[----:B---3--:R-:W-:-:S06]  /*2e440*/  PRMT R26, RZ, 0x7610, R26 ;  /* 0x00007610ff1a7816 */ /* 0x008fcc000000001a */
[----:B------:R0:W3:Y:S02]  /*2e450*/  @!P0 LDG.E.U8 R26, desc[UR60][R12.64] ;  /* 0x0000003c0c1a8981 */ /* 0x0000e4000c1e1100 */
[----:B0-----:R-:W-:Y:S01]  /*2e460*/  LOP3.LUT R12, R114, 0xffff, RZ, 0xc0, !PT ;  /* 0x0000ffff720c7812 */ /* 0x001fe200078ec0ff */
[----:B----4-:R-:W-:Y:S01]  /*2e470*/  @!P0 IMAD.MOV.U32 R13, RZ, RZ, R4 ;  /* 0x000000ffff0d8224 */ /* 0x010fe200078e0004 */
[----:B------:R-:W4:Y:S04]  /*2e480*/  LDL.LU R114, [R1+0x1d58] ;  /* 0x001d580001727983 */ /* 0x000f280000300800 */
[----:B------:R-:W3:Y:S01]  /*2e490*/  LDL.LU R112, [R1+0x1d54] ;  /* 0x001d540001707983 */ /* 0x000ee20000300800 */
[----:B------:R-:W-:Y:S02]  /*2e4a0*/  PRMT R61, R12, 0x3340, R3 ;  /* 0x000033400c3d7816 */ /* 0x000fe40000000003 */
[----:B--2---:R-:W-:Y:S01]  /*2e4b0*/  PRMT R25, RZ, 0x7610, R25 ;  /* 0x00007610ff197816 */ /* 0x004fe20000000019 */
[----:B------:R-:W-:Y:S01]  /*2e4c0*/  @!P0 IMAD.MOV.U32 R12, RZ, RZ, R14 ;  /* 0x000000ffff0c8224 */ /* 0x000fe200078e000e */
[----:B------:R-:W2:Y:S04]  /*2e4d0*/  LDL.LU R165, [R1+0xbf8] ;  /* 0x000bf80001a57983 */ /* 0x000ea80000300800 */
[----:B------:R-:W2:Y:S04]  /*2e4e0*/  LDL R14, [R1+0x1d14] ;  /* 0x001d1400010e7983 */ /* 0x000ea80000100800 */
[----:B------:R0:W-:Y:S04]  /*2e4f0*/  STL [R1+0x2258], R4 ;  /* 0x0022580401007387 */ /* 0x0001e80000100800 */
[----:B------:R1:W2:Y:S01]  /*2e500*/  @!P0 LDG.E.U8 R25, desc[UR60][R12.64] ;  /* 0x0000003c0c198981 */ /* 0x0002a2000c1e1100 */
[----:B------:R-:W-:-:S02]  /*2e510*/  LOP3.LUT R3, R107, 0xffff, RZ, 0xc0, !PT ;  /* 0x0000ffff6b037812 */ /* 0x000fc400078ec0ff */
[----:B-1----:R-:W-:Y:S02]  /*2e520*/  LOP3.LUT R12, R119, 0xffff, RZ, 0xc0, !PT ;  /* 0x0000ffff770c7812 */ /* 0x002fe400078ec0ff */
[----:B------:R-:W2:Y:S04]  /*2e530*/  LDL.LU R119, [R1+0x2810] ;  /* 0x0028100001777983 */ /* 0x000ea80000300800 */
[----:B------:R-:W2:Y:S04]  /*2e540*/  LDL.LU R166, [R1+0xc74] ;  /* 0x000c740001a67983 */ /* 0x000ea80000300800 */
[----:B------:R-:W2:Y:S04]  /*2e550*/  LDL.LU R117, [R1+0xc18] ;  /* 0x000c180001757983 */ /* 0x000ea80000300800 */
[----:B------:R-:W2:Y:S04]  /*2e560*/  LDL R38, [R1+0x20bc] ;  /* 0x0020bc0001267983 */ /* 0x000ea80000100800 */
[----:B0-----:R-:W2:Y:S04]  /*2e570*/  LDL R4, [R1+0x20ec] ;  /* 0x0020ec0001047983 */ /* 0x001ea80000100800 */
[----:B------:R-:W2:Y:S04]  /*2e580*/  LDL.LU R107, [R1+0x1d18] ;  /* 0x001d1800016b7983 */ /* 0x000ea80000300800 */
[----:B------:R0:W-:Y:S01]  /*2e590*/  STL [R1+0x225c], R234 ;  /* 0x00225cea01007387 */ /* 0x0001e20000100800 */
[----:B------:R-:W-:-:S03]  /*2e5a0*/  PRMT R63, R12, 0x3340, R3 ;  /* 0x000033400c3f7816 */ /* 0x000fc60000000003 */
[----:B------:R-:W2:Y:S04]  /*2e5b0*/  LDL.LU R162, [R1+0xc8c] ;  /* 0x000c8c0001a27983 */ /* 0x000ea80000300800 */
[----:B------:R-:W2:Y:S01]  /*2e5c0*/  LDL.LU R163, [R1+0xc38] ;  /* 0x000c380001a37983 */ /* 0x000ea20000300800 */
[----:B------:R-:W-:-:S03]  /*2e5d0*/  LOP3.LUT R3, R118, 0xffff, RZ, 0xc0, !PT ;  /* 0x0000ffff76037812 */ /* 0x000fc600078ec0ff */
[----:B------:R-:W2:Y:S01]  /*2e5e0*/  LDL.LU R118, [R1+0x280c] ;  /* 0x00280c0001767983 */ /* 0x000ea20000300800 */
[----:B------:R-:W-:Y:S01]  /*2e5f0*/  PRMT R24, RZ, 0x7610, R24 ;  /* 0x00007610ff187816 */ /* 0x000fe20000000018 */
[----:B------:R-:W-:Y:S02]  /*2e600*/  @!P0 IMAD.MOV.U32 R12, RZ, RZ, R234 ;  /* 0x000000ffff0c8224 */ /* 0x000fe400078e00ea */
[----:B------:R-:W-:Y:S01]  /*2e610*/  @!P0 IMAD.MOV.U32 R13, RZ, RZ, R104 ;  /* 0x000000ffff0d8224 */ /* 0x000fe200078e0068 */
[----:B------:R-:W2:Y:S04]  /*2e620*/  LDL R40, [R1+0x208c] ;  /* 0x00208c0001287983 */ /* 0x000ea80000100800 */
[----:B------:R-:W2:Y:S04]  /*2e630*/  LDL R39, [R1+0x2090] ;  /* 0x0020900001277983 */ /* 0x000ea80000100800 */
[----:B------:R1:W2:Y:S04]  /*2e640*/  @!P0 LDG.E.U8 R24, desc[UR60][R12.64] ;  /* 0x0000003c0c188981 */ /* 0x0002a8000c1e1100 */
[----:B------:R-:W2:Y:S01]  /*2e650*/  LDL.LU R99, [R1+0xcb8] ;  /* 0x000cb80001637983 */ /* 0x000ea20000300800 */
[----:B-1----:R-:W-:-:S03]  /*2e660*/  LOP3.LUT R12, R233, 0xffff, RZ, 0xc0, !PT ;  /* 0x0000ffffe90c7812 */ /* 0x002fc600078ec0ff */
[----:B------:R-:W2:Y:S04]  /*2e670*/  LDL.LU R233, [R1+0xc68] ;  /* 0x000c680001e97983 */ /* 0x000ea80000300800 */
[----:B------:R-:W2:Y:S04]  /*2e680*/  LDL R17, [R1+0x204c] ;  /* 0x00204c0001117983 */ /* 0x000ea80000100800 */
[----:B------:R-:W2:Y:S01]  /*2e690*/  LDL R16, [R1+0x2050] ;  /* 0x0020500001107983 */ /* 0x000ea20000100800 */
[----:B------:R-:W-:Y:S02]  /*2e6a0*/  PRMT R65, R12, 0x3340, R3 ;  /* 0x000033400c417816 */ /* 0x000fe40000000003 */
[----:B------:R-:W-:-:S02]  /*2e6b0*/  PRMT R252, RZ, 0x7610, R252 ;  /* 0x00007610fffc7816 */ /* 0x000fc400000000fc */
[----:B------:R-:W-:Y:S01]  /*2e6c0*/  PRMT R251, RZ, 0x7610, R251 ;  /* 0x00007610fffb7816 */ /* 0x000fe200000000fb */
[----:B----4-:R-:W-:Y:S02]  /*2e6d0*/  @!P0 IMAD.MOV.U32 R12, RZ, RZ, R114 ;  /* 0x000000ffff0c8224 */ /* 0x010fe400078e0072 */
[----:B---3--:R-:W-:Y:S01]  /*2e6e0*/  @!P0 IMAD.MOV.U32 R13, RZ, RZ, R112 ;  /* 0x000000ffff0d8224 */ /* 0x008fe200078e0070 */
[----:B--2---:R-:W-:Y:S02]  /*2e6f0*/  LOP3.LUT R3, R165, 0xffff, RZ, 0xc0, !PT ;  /* 0x0000ffffa5037812 */ /* 0x004fe400078ec0ff */
[----:B------:R-:W-:-:S06]  /*2e700*/  PRMT R119, RZ, 0x7610, R119 ;  /* 0x00007610ff777816 */ /* 0x000fcc0000000077 */
[----:B------:R1:W2:Y:S02]  /*2e710*/  @!P0 LDG.E.U8 R119, desc[UR60][R12.64] ;  /* 0x0000003c0c778981 */ /* 0x0002a4000c1e1100 */
[----:B-1----:R-:W-:Y:S02]  /*2e720*/  LOP3.LUT R12, R164, 0xffff, RZ, 0xc0, !PT ;  /* 0x0000ffffa40c7812 */ /* 0x002fe400078ec0ff */
[----:B------:R-:W3:Y:S04]  /*2e730*/  LDL.LU R164, [R1+0xc7c] ;  /* 0x000c7c0001a47983 */ /* 0x000ee80000300800 */
[----:B------:R-:W4:Y:S01]  /*2e740*/  LDL.LU R165, [R1+0xc20] ;  /* 0x000c200001a57983 */ /* 0x000f220000300800 */
[----:B------:R-:W-:Y:S02]  /*2e750*/  PRMT R58, R12, 0x3340, R3 ;  /* 0x000033400c3a7816 */ /* 0x000fe40000000003 */
[----:B------:R-:W-:Y:S01]  /*2e760*/  PRMT R118, RZ, 0x7610, R118 ;  /* 0x00007610ff767816 */ /* 0x000fe20000000076 */
[----:B------:R-:W-:-:S02]  /*2e770*/  @!P0 IMAD.MOV.U32 R12, RZ, RZ, R107 ;  /* 0x000000ffff0c8224 */ /* 0x000fc400078e006b */
[----:B------:R-:W-:Y:S01]  /*2e780*/  @!P0 IMAD.MOV.U32 R13, RZ, RZ, R14 ;  /* 0x000000ffff0d8224 */ /* 0x000fe200078e000e */
[----:B------:R-:W2:Y:S04]  /*2e790*/  LDL R15, [R1+0x200c] ;  /* 0x00200c00010f7983 */ /* 0x000ea80000100800 */
[----:B------:R-:W2:Y:S04]  /*2e7a0*/  LDL R14, [R1+0x2010] ;  /* 0x00201000010e7983 */ /* 0x000ea80000100800 */
[----:B------:R1:W2:Y:S01]  /*2e7b0*/  @!P0 LDG.E.U8 R118, desc[UR60][R12.64] ;  /* 0x0000003c0c768981 */ /* 0x0002a2000c1e1100 */
[----:B------:R-:W-:-:S02]  /*2e7c0*/  LOP3.LUT R3, R117, 0xffff, RZ, 0xc0, !PT ;  /* 0x0000ffff75037812 */ /* 0x000fc400078ec0ff */
[----:B-1----:R-:W-:Y:S01]  /*2e7d0*/  LOP3.LUT R12, R166, 0xffff, RZ, 0xc0, !PT ;  /* 0x0000ffffa60c7812 */ /* 0x002fe200078ec0ff */
[----:B------:R-:W-:Y:S01]  /*2e7e0*/  @!P0 IMAD.MOV.U32 R13, RZ, RZ, R38 ;  /* 0x000000ffff0d8224 */ /* 0x000fe200078e0026 */
[----:B------:R-:W2:Y:S04]  /*2e7f0*/  LDL.LU R166, [R1+0xc9c] ;  /* 0x000c9c0001a67983 */ /* 0x000ea80000300800 */
[----:B------:R-:W2:Y:S01]  /*2e800*/  LDL.LU R117, [R1+0xc48] ;  /* 0x000c480001757983 */ /* 0x000ea20000300800 */
[----:B------:R-:W-:Y:S01]  /*2e810*/  PRMT R60, R12, 0x3340, R3 ;  /* 0x000033400c3c7816 */ /* 0x000fe20000000003 */
[----:B------:R-:W-:Y:S01]  /*2e820*/  @!P0 IMAD.MOV.U32 R12, RZ, RZ, R4 ;  /* 0x000000ffff0c8224 */ /* 0x000fe200078e0004 */
[----:B------:R-:W-:Y:S01]  /*2e830*/  LOP3.LUT R3, R163, 0xffff, RZ, 0xc0, !PT ;  /* 0x0000ffffa3037812 */ /* 0x000fe200078ec0ff */
[----:B------:R-:W2:Y:S04]  /*2e840*/  LDL R38, [R1+0x1fcc] ;  /* 0x001fcc0001267983 */ /* 0x000ea80000100800 */
[----:B------:R1:W2:Y:S04]  /*2e850*/  @!P0 LDG.E.U8 R252, desc[UR60][R12.64] ;  /* 0x0000003c0cfc8981 */ /* 0x0002a8000c1e1100 */
[----:B------:R-:W2:Y:S01]  /*2e860*/  LDL R4, [R1+0x1fd0] ;  /* 0x001fd00001047983 */ /* 0x000ea20000100800 */
[----:B-1----:R-:W-:-:S04]  /*2e870*/  LOP3.LUT R12, R162, 0xffff, RZ, 0xc0, !PT ;  /* 0x0000ffffa20c7812 */ /* 0x002fc800078ec0ff */
[----:B------:R-:W-:Y:S02]  /*2e880*/  PRMT R62, R12, 0x3340, R3 ;  /* 0x000033400c3e7816 */ /* 0x000fe40000000003 */
[----:B------:R-:W-:Y:S02]  /*2e890*/  LOP3.LUT R3, R233, 0xffff, RZ, 0xc0, !PT ;  /* 0x0000ffffe9037812 */ /* 0x000fe400078ec0ff */
[----:B------:R-:W2:Y:S01]  /*2e8a0*/  LDL.LU R233, [R1+0xcc8] ;  /* 0x000cc80001e97983 */ /* 0x000ea20000300800 */
[----:B------:R-:W-:Y:S02]  /*2e8b0*/  @!P0 IMAD.MOV.U32 R12, RZ, RZ, R39 ;  /* 0x000000ffff0c8224 */ /* 0x000fe400078e0027 */
[----:B------:R-:W-:-:S05]  /*2e8c0*/  @!P0 IMAD.MOV.U32 R13, RZ, RZ, R40 ;  /* 0x000000ffff0d8224 */ /* 0x000fca00078e0028 */
[----:B------:R1:W2:Y:S02]  /*2e8d0*/  @!P0 LDG.E.U8 R251, desc[UR60][R12.64] ;  /* 0x0000003c0cfb8981 */ /* 0x0002a4000c1e1100 */
[----:B-1----:R-:W-:Y:S02]  /*2e8e0*/  LOP3.LUT R12, R99, 0xffff, RZ, 0xc0, !PT ;  /* 0x0000ffff630c7812 */ /* 0x002fe400078ec0ff */
[----:B------:R-:W2:Y:S01]  /*2e8f0*/  LDL.LU R99, [R1+0xc70] ;  /* 0x000c700001637983 */ /* 0x000ea20000300800 */
[----:B------:R-:W-:Y:S01]  /*2e900*/  @!P0 IMAD.MOV.U32 R13, RZ, RZ, R17 ;  /* 0x000000ffff0d8224 */ /* 0x000fe200078e0011 */
[----:B------:R-:W-:Y:S01]  /*2e910*/  PRMT R64, R12, 0x3340, R3 ;  /* 0x000033400c407816 */ /* 0x000fe20000000003 */
[----:B------:R-:W-:Y:S01]  /*2e920*/  @!P0 IMAD.MOV.U32 R12, RZ, RZ, R16 ;  /* 0x000000ffff0c8224 */ /* 0x000fe200078e0010 */
[----:B------:R-:W2:Y:S04]  /*2e930*/  LDL R17, [R1+0x1f8c] ;  /* 0x001f8c0001117983 */ /* 0x000ea80000100800 */
[----:B------:R-:W2:Y:S01]  /*2e940*/  LDL R16, [R1+0x1f90] ;  /* 0x001f900001107983 */ /* 0x000ea20000100800 */
[----:B------:R-:W-:-:S03]  /*2e950*/  PRMT R250, RZ, 0x7610, R250 ;  /* 0x00007610fffa7816 */ /* 0x000fc600000000fa */
[----:B------:R-:W2:Y:S04]  /*2e960*/  LDL.LU R160, [R1+0xcd8] ;  /* 0x000cd80001a07983 */ /* 0x000ea80000300800 */
[----:B------:R-:W2:Y:S04]  /*2e970*/  LDL.LU R161, [R1+0xc88] ;  /* 0x000c880001a17983 */ /* 0x000ea80000300800 */
[----:B------:R3:W2:Y:S01]  /*2e980*/  @!P0 LDG.E.U8 R250, desc[UR60][R12.64] ;  /* 0x0000003c0cfa8981 */ /* 0x0006a2000c1e1100 */
[----:B------:R-:W-:Y:S02]  /*2e990*/  PRMT R249, RZ, 0x7610, R249 ;  /* 0x00007610fff97816 */ /* 0x000fe400000000f9 */
[----:B------:R-:W-:-:S02]  /*2e9a0*/  PRMT R248, RZ, 0x7610, R248 ;  /* 0x00007610fff87816 */ /* 0x000fc400000000f8 */
[----:B---3--:R-:W-:Y:S02]  /*2e9b0*/  LOP3.LUT R12, R164, 0xffff, RZ, 0xc0, !PT ;  /* 0x0000ffffa40c7812 */ /* 0x008fe400078ec0ff */
[----:B----4-:R-:W-:-:S04]  /*2e9c0*/  LOP3.LUT R3, R165, 0xffff, RZ, 0xc0, !PT ;  /* 0x0000ffffa5037812 */ /* 0x010fc800078ec0ff */
[----:B------:R-:W-:Y:S01]  /*2e9d0*/  PRMT R67, R12, 0x3340, R3 ;  /* 0x000033400c437816 */ /* 0x000fe20000000003 */
[----:B--2---:R-:W-:Y:S02]  /*2e9e0*/  @!P0 IMAD.MOV.U32 R13, RZ, RZ, R15 ;  /* 0x000000ffff0d8224 */ /* 0x004fe400078e000f */
[----:B------:R-:W-:Y:S01]  /*2e9f0*/  @!P0 IMAD.MOV.U32 R12, RZ, RZ, R14 ;  /* 0x000000ffff0c8224 */ /* 0x000fe200078e000e */
[----:B------:R-:W2:Y:S04]  /*2ea00*/  LDL R15, [R1+0x1f4c] ;  /* 0x001f4c00010f7983 */ /* 0x000ea80000100800 */
[----:B------:R-:W3:Y:S04]  /*2ea10*/  LDL R14, [R1+0x1f50] ;  /* 0x001f5000010e7983 */ /* 0x000ee80000100800 */
[----:B------:R-:W4:Y:S04]  /*2ea20*/  LDL.LU R162, [R1+0xcac] ;  /* 0x000cac0001a27983 */ /* 0x000f280000300800 */
[----:B------:R-:W4:Y:S04]  /*2ea30*/  LDL.LU R163, [R1+0xc58] ;  /* 0x000c580001a37983 */ /* 0x000f280000300800 */
[----:B------:R1:W4:Y:S04]  /*2ea40*/  @!P0 LDG.E.U8 R249, desc[UR60][R12.64] ;  /* 0x0000003c0cf98981 */ /* 0x000328000c1e1100 */
[----:B------:R-:W4:Y:S04]  /*2ea50*/  LDL R40, [R1+0x1f0c] ;  /* 0x001f0c0001287983 */ /* 0x000f280000100800 */
[----:B------:R-:W4:Y:S04]  /*2ea60*/  LDL R39, [R1+0x1f10] ;  /* 0x001f100001277983 */ /* 0x000f280000100800 */
[----:B------:R-:W4:Y:S04]  /*2ea70*/  LDL.LU R164, [R1+0xcd0] ;  /* 0x000cd00001a47983 */ /* 0x000f280000300800 */
[----:B------:R-:W4:Y:S01]  /*2ea80*/  LDL.LU R165, [R1+0xc78] ;  /* 0x000c780001a57983 */ /* 0x000f220000300800 */
[----:B------:R-:W-:-:S02]  /*2ea90*/  LOP3.LUT R3, R117, 0xffff, RZ, 0xc0, !PT ;  /* 0x0000ffff75037812 */ /* 0x000fc400078ec0ff */
[----:B-1----:R-:W-:Y:S01]  /*2eaa0*/  LOP3.LUT R12, R166, 0xffff, RZ, 0xc0, !PT ;  /* 0x0000ffffa60c7812 */ /* 0x002fe200078ec0ff */
[----:B------:R-:W-:-:S03]  /*2eab0*/  @!P0 IMAD.MOV.U32 R13, RZ, RZ, R38 ;  /* 0x000000ffff0d8224 */ /* 0x000fc600078e0026 */
[----:B------:R-:W-:Y:S01]  /*2eac0*/  PRMT R121, R12, 0x3340, R3 ;  /* 0x000033400c797816 */ /* 0x000fe20000000003 */
[----:B------:R-:W-:Y:S01]  /*2ead0*/  @!P0 IMAD.MOV.U32 R12, RZ, RZ, R4 ;  /* 0x000000ffff0c8224 */ /* 0x000fe200078e0004 */
[----:B------:R-:W4:Y:S04]  /*2eae0*/  LDL R38, [R1+0x1ecc] ;  /* 0x001ecc0001267983 */ /* 0x000f280000100800 */
[----:B------:R-:W4:Y:S04]  /*2eaf0*/  LDL R4, [R1+0x1ed0] ;  /* 0x001ed00001047983 */ /* 0x000f280000100800 */
[----:B------:R1:W4:Y:S04]  /*2eb00*/  @!P0 LDG.E.U8 R248, desc[UR60][R12.64] ;  /* 0x0000003c0cf88981 */ /* 0x000328000c1e1100 */
[----:B------:R-:W4:Y:S01]  /*2eb10*/  LDL.LU R166, [R1+0xce0] ;  /* 0x000ce00001a67983 */ /* 0x000f220000300800 */
[----:B-1----:R-:W-:-:S03]  /*2eb20*/  LOP3.LUT R12, R233, 0xffff, RZ, 0xc0, !PT ;  /* 0x0000ffffe90c7812 */ /* 0x002fc600078ec0ff */
[----:B------:R-:W4:Y:S01]  /*2eb30*/  LDL.LU R233, [R1+0xc98] ;  /* 0x000c980001e97983 */ /* 0x000f220000300800 */
[----:B------:R-:W-:-:S04]  /*2eb40*/  LOP3.LUT R3, R99, 0xffff, RZ, 0xc0, !PT ;  /* 0x0000ffff63037812 */ /* 0x000fc800078ec0ff */
[----:B------:R-:W-:Y:S01]  /*2eb50*/  PRMT R70, R12, 0x3340, R3 ;  /* 0x000033400c467816 */ /* 0x000fe20000000003 */
[----:B------:R-:W-:Y:S02]  /*2eb60*/  @!P0 IMAD.MOV.U32 R12, RZ, RZ, R16 ;  /* 0x000000ffff0c8224 */ /* 0x000fe400078e0010 */
[----:B------:R-:W-:Y:S01]  /*2eb70*/  @!P0 IMAD.MOV.U32 R13, RZ, RZ, R17 ;  /* 0x000000ffff0d8224 */ /* 0x000fe200078e0011 */
[----:B------:R-:W4:Y:S04]  /*2eb80*/  LDL R16, [R1+0x1e90] ;  /* 0x001e900001107983 */ /* 0x000f280000100800 */
[----:B------:R-:W4:Y:S04]  /*2eb90*/  LDL R17, [R1+0x1e8c] ;  /* 0x001e8c0001117983 */ /* 0x000f280000100800 */
[----:B------:R-:W4:Y:S04]  /*2eba0*/  LDL.LU R117, [R1+0xcf8] ;  /* 0x000cf80001757983 */ /* 0x000f280000300800 */
[----:B------:R-:W4:Y:S01]  /*2ebb0*/  LDL.LU R99, [R1+0xcc4] ;  /* 0x000cc40001637983 */ /* 0x000f220000300800 */
[----:B------:R-:W-:-:S02]  /*2ebc0*/  PRMT R247, RZ, 0x7610, R247 ;  /* 0x00007610fff77816 */ /* 0x000fc400000000f7 */
[----:B------:R-:W-:-:S04]  /*2ebd0*/  LOP3.LUT R3, R161, 0xffff, RZ, 0xc0, !PT ;  /* 0x0000ffffa1037812 */ /* 0x000fc800078ec0ff */
[----:B------:R1:W4:Y:S01]  /*2ebe0*/  @!P0 LDG.E.U8 R247, desc[UR60][R12.64] ;  /* 0x0000003c0cf78981 */ /* 0x000322000c1e1100 */
[----:B------:R-:W-:Y:S02]  /*2ebf0*/  PRMT R246, RZ, 0x7610, R246 ;  /* 0x00007610fff67816 */ /* 0x000fe400000000f6 */
[----:B-1----:R-:W-:-:S04]  /*2ec00*/  LOP3.LUT R12, R160, 0xffff, RZ, 0xc0, !PT ;  /* 0x0000ffffa00c7812 */ /* 0x002fc800078ec0ff */
[----:B------:R-:W-:Y:S02]  /*2ec10*/  PRMT R97, R12, 0x3340, R3 ;  /* 0x000033400c617816 */ /* 0x000fe40000000003 */
[----:B------:R-:W-:Y:S02]  /*2ec20*/  PRMT R245, RZ, 0x7610, R245 ;  /* 0x00007610fff57816 */ /* 0x000fe400000000f5 */
[----:B------:R-:W-:Y:S01]  /*2ec30*/  PRMT R244, RZ, 0x7610, R244 ;  /* 0x00007610fff47816 */ /* 0x000fe200000000f4 */
[----:B--2---:R-:W-:Y:S02]  /*2ec40*/  @!P0 IMAD.MOV.U32 R13, RZ, RZ, R15 ;  /* 0x000000ffff0d8224 */ /* 0x004fe400078e000f */
[----:B---3--:R-:W-:Y:S01]  /*2ec50*/  @!P0 IMAD.MOV.U32 R12, RZ, RZ, R14 ;  /* 0x000000ffff0c8224 */ /* 0x008fe200078e000e */
[----:B------:R-:W2:Y:S01]  /*2ec60*/  LDL R15, [R1+0x1e4c] ;  /* 0x001e4c00010f7983 */ /* 0x000ea20000100800 */
[----:B----4-:R-:W-:-:S03]  /*2ec70*/  LOP3.LUT R3, R163, 0xffff, RZ, 0xc0, !PT ;  /* 0x0000ffffa3037812 */ /* 0x010fc600078ec0ff */
[----:B------:R-:W3:Y:S04]  /*2ec80*/  LDL R14, [R1+0x1e50] ;  /* 0x001e5000010e7983 */ /* 0x000ee80000100800 */
[----:B------:R1:W4:Y:S02]  /*2ec90*/  @!P0 LDG.E.U8 R246, desc[UR60][R12.64] ;  /* 0x0000003c0cf68981 */ /* 0x000324000c1e1100 */
[----:B-1----:R-:W-:Y:S01]  /*2eca0*/  LOP3.LUT R12, R162, 0xffff, RZ, 0xc0, !PT ;  /* 0x0000ffffa20c7812 */ /* 0x002fe200078ec0ff */
[----:B------:R-:W-:-:S03]  /*2ecb0*/  @!P0 IMAD.MOV.U32 R13, RZ, RZ, R40 ;  /* 0x000000ffff0d8224 */ /* 0x000fc600078e0028 */
[----:B------:R-:W-:Y:S01]  /*2ecc0*/  PRMT R66, R12, 0x3340, R3 ;  /* 0x000033400c427816 */ /* 0x000fe20000000003 */
[----:B------:R-:W-:Y:S01]  /*2ecd0*/  @!P0 IMAD.MOV.U32 R12, RZ, RZ, R39 ;  /* 0x000000ffff0c8224 */ /* 0x000fe200078e0027 */
[----:B------:R-:W-:-:S04]  /*2ece0*/  LOP3.LUT R3, R165, 0xffff, RZ, 0xc0, !PT ;  /* 0x0000ffffa5037812 */ /* 0x000fc800078ec0ff */
[----:B------:R1:W4:Y:S02]  /*2ecf0*/  @!P0 LDG.E.U8 R245, desc[UR60][R12.64] ;  /* 0x0000003c0cf58981 */ /* 0x000324000c1e1100 */
[----:B-1----:R-:W-:-:S04]  /*2ed00*/  LOP3.LUT R12, R164, 0xffff, RZ, 0xc0, !PT ;  /* 0x0000ffffa40c7812 */ /* 0x002fc800078ec0ff */
[----:B------:R-:W-:Y:S02]  /*2ed10*/  PRMT R68, R12, 0x3340, R3 ;  /* 0x000033400c447816 */ /* 0x000fe40000000003 */
[----:B------:R-:W-:Y:S01]  /*2ed20*/  LOP3.LUT R3, R233, 0xffff, RZ, 0xc0, !PT ;  /* 0x0000ffffe9037812 */ /* 0x000fe200078ec0ff */
[----:B------:R-:W-:Y:S01]  /*2ed30*/  @!P0 IMAD.MOV.U32 R12, RZ, RZ, R4 ;  /* 0x000000ffff0c8224 */ /* 0x000fe200078e0004 */
[----:B------:R-:W4:Y:S04]  /*2ed40*/  LDL.LU R233, [R1+0xca8] ;  /* 0x000ca80001e97983 */ /* 0x000f280000300800 */
[----:B0-----:R-:W4:Y:S04]  /*2ed50*/  LDL.LU R234, [R1+0x1e10] ;  /* 0x001e100001ea7983 */ /* 0x001f280000300800 */
[----:B------:R-:W4:Y:S01]  /*2ed60*/  LDL.LU R4, [R1+0x1e0c] ;  /* 0x001e0c0001047983 */ /* 0x000f220000300800 */
[----:B------:R-:W-:-:S05]  /*2ed70*/  @!P0 IMAD.MOV.U32 R13, RZ, RZ, R38 ;  /* 0x000000ffff0d8224 */ /* 0x000fca00078e0026 */
[----:B------:R0:W4:Y:S02]  /*2ed80*/  @!P0 LDG.E.U8 R244, desc[UR60][R12.64] ;  /* 0x0000003c0cf48981 */ /* 0x000124000c1e1100 */
[----:B0-----:R-:W-:Y:S02]  /*2ed90*/  LOP3.LUT R12, R166, 0xffff, RZ, 0xc0, !PT ;  /* 0x0000ffffa60c7812 */ /* 0x001fe400078ec0ff */
[----:B------:R-:W4:Y:S02]  /*2eda0*/  LDL.LU R166, [R1+0xcfc] ;  /* 0x000cfc0001a67983 */ /* 0x000f240000300800 */
[----:B------:R-:W-:Y:S02]  /*2edb0*/  PRMT R69, R12, 0x3340, R3 ;  /* 0x000033400c457816 */ /* 0x000fe40000000003 */
[----:B------:R-:W-:Y:S02]  /*2edc0*/  LOP3.LUT R3, R99, 0xffff, RZ, 0xc0, !PT ;  /* 0x0000ffff63037812 */ /* 0x000fe400078ec0ff */
[----:B------:R-:W4:Y:S04]  /*2edd0*/  LDL.LU R99, [R1+0xccc] ;  /* 0x000ccc0001637983 */ /* 0x000f280000300800 */
[----:B------:R-:W4:Y:S04]  /*2ede0*/  LDL.LU R237, [R1+0x1dd0] ;  /* 0x001dd00001ed7983 */ /* 0x000f280000300800 */
[----:B------:R-:W4:Y:S01]  /*2edf0*/  LDL.LU R235, [R1+0x1dcc] ;  /* 0x001dcc0001eb7983 */ /* 0x000f220000300800 */
[----:B------:R-:W-:Y:S01]  /*2ee00*/  PRMT R243, RZ, 0x7610, R243 ;  /* 0x00007610fff37816 */ /* 0x000fe200000000f3 */
[----:B------:R-:W-:-:S02]  /*2ee10*/  @!P0 IMAD.MOV.U32 R12, RZ, RZ, R16 ;  /* 0x000000ffff0c8224 */ /* 0x000fc400078e0010 */
[----:B------:R-:W-:Y:S01]  /*2ee20*/  @!P0 IMAD.MOV.U32 R13, RZ, RZ, R17 ;  /* 0x000000ffff0d8224 */ /* 0x000fe200078e0011 */
[----:B------:R-:W-:Y:S01]  /*2ee30*/  PRMT R242, RZ, 0x7610, R242 ;  /* 0x00007610fff27816 */ /* 0x000fe200000000f2 */
[----:B------:R-:W4:Y:S04]  /*2ee40*/  LDL.LU R236, [R1+0x1d90] ;  /* 0x001d900001ec7983 */ /* 0x000f280000300800 */
[----:B------:R0:W4:Y:S04]  /*2ee50*/  @!P0 LDG.E.U8 R243, desc[UR60][R12.64] ;  /* 0x0000003c0cf38981 */ /* 0x000128000c1e1100 */
[----:B------:R-:W4:Y:S04]  /*2ee60*/  LDL.LU R161, [R1+0xd00] ;  /* 0x000d000001a17983 */ /* 0x000f280000300800 */
[----:B------:R-:W4:Y:S01]  /*2ee70*/  LDL.LU R163, [R1+0xcdc] ;  /* 0x000cdc0001a37983 */ /* 0x000f220000300800 */
[----:B0-----:R-:W-:-:S04]  /*2ee80*/  LOP3.LUT R12, R117, 0xffff, RZ, 0xc0, !PT ;  /* 0x0000ffff750c7812 */ /* 0x001fc800078ec0ff */
[----:B------:R-:W-:Y:S02]  /*2ee90*/  PRMT R113, R12, 0x3340, R3 ;  /* 0x000033400c717816 */ /* 0x000fe40000000003 */
[----:B------:R-:W-:Y:S02]  /*2eea0*/  LOP3.LUT R3, R98, 0xffff, RZ, 0xc0, !PT ;  /* 0x0000ffff62037812 */ /* 0x000fe400078ec0ff */
[----:B------:R-:W4:Y:S01]  /*2eeb0*/  LDL.LU R98, [R1+0x1d8c] ;  /* 0x001d8c0001627983 */ /* 0x000f220000300800 */
[----:B------:R-:W-:Y:S02]  /*2eec0*/  PRMT R241, RZ, 0x7610, R241 ;  /* 0x00007610fff17816 */ /* 0x000fe400000000f1 */
[----:B------:R-:W-:Y:S01]  /*2eed0*/  PRMT R240, RZ, 0x7610, R240 ;  /* 0x00007610fff07816 */ /* 0x000fe200000000f0 */
[----:B--2---:R-:W-:Y:S02]  /*2eee0*/  @!P0 IMAD.MOV.U32 R13, RZ, RZ, R15 ;  /* 0x000000ffff0d8224 */ /* 0x004fe400078e000f */
[----:B---3--:R-:W-:-:S02]  /*2eef0*/  @!P0 IMAD.MOV.U32 R12, RZ, RZ, R14 ;  /* 0x000000ffff0c8224 */ /* 0x008fc400078e000e */
[----:B------:R-:W2:Y:S04]  /*2ef00*/  LDL.LU R14, [R1+0xcf4] ;  /* 0x000cf400010e7983 */ /* 0x000ea80000300800 */
[----:B------:R0:W3:Y:S04]  /*2ef10*/  @!P0 LDG.E.U8 R242, desc[UR60][R12.64] ;  /* 0x0000003c0cf28981 */ /* 0x0000e8000c1e1100 */
[----:B------:R-:W3:Y:S01]  /*2ef20*/  LDL.LU R165, [R1+0xce8] ;  /* 0x000ce80001a57983 */ /* 0x000ee20000300800 */
[----:B0-----:R-:W-:-:S03]  /*2ef30*/  LOP3.LUT R12, R110, 0xffff, RZ, 0xc0, !PT ;  /* 0x0000ffff6e0c7812 */ /* 0x001fc600078ec0ff */
[----:B------:R-:W3:Y:S01]  /*2ef40*/  LDL.LU R110, [R1+0x1d4c] ;  /* 0x001d4c00016e7983 */ /* 0x000ee20000300800 */
[----:B------:R-:W-:Y:S01]  /*2ef50*/  PRMT R156, R12, 0x3340, R3 ;  /* 0x000033400c9c7816 */ /* 0x000fe20000000003 */
[----:B----4-:R-:W-:Y:S02]  /*2ef60*/  @!P0 IMAD.MOV.U32 R12, RZ, RZ, R234 ;  /* 0x000000ffff0c8224 */ /* 0x010fe400078e00ea */
[----:B------:R-:W-:-:S05]  /*2ef70*/  @!P0 IMAD.MOV.U32 R13, RZ, RZ, R4 ;  /* 0x000000ffff0d8224 */ /* 0x000fca00078e0004 */
[----:B------:R0:W4:Y:S01]  /*2ef80*/  @!P0 LDG.E.U8 R241, desc[UR60][R12.64] ;  /* 0x0000003c0cf18981 */ /* 0x000122000c1e1100 */
[----:B------:R-:W-:Y:S02]  /*2ef90*/  LOP3.LUT R3, R233, 0xffff, RZ, 0xc0, !PT ;  /* 0x0000ffffe9037812 */ /* 0x000fe400078ec0ff */
[----:B0-----:R-:W-:Y:S02]  /*2efa0*/  LOP3.LUT R12, R89, 0xffff, RZ, 0xc0, !PT ;  /* 0x0000ffff590c7812 */ /* 0x001fe400078ec0ff */
[----:B------:R-:W4:Y:S04]  /*2efb0*/  LDL.LU R89, [R1+0x1d50] ;  /* 0x001d500001597983 */ /* 0x000f280000300800 */
[----:B------:R-:W4:Y:S04]  /*2efc0*/  LDL.LU R117, [R1+0xcc0] ;  /* 0x000cc00001757983 */ /* 0x000f280000300800 */
[----:B------:R-:W4:Y:S04]  /*2efd0*/  LDL.LU R162, [R1+0xcb4] ;  /* 0x000cb40001a27983 */ /* 0x000f280000300800 */
[----:B------:R-:W4:Y:S01]  /*2efe0*/  LDL.LU R233, [R1+0xcf0] ;  /* 0x000cf00001e97983 */ /* 0x000f220000300800 */
[----:B------:R-:W-:-:S03]  /*2eff0*/  PRMT R92, R12, 0x3340, R3 ;  /* 0x000033400c5c7816 */ /* 0x000fc60000000003 */
[----:B------:R-:W4:Y:S01]  /*2f000*/  LDL.LU R164, [R1+0xce4] ;  /* 0x000ce40001a47983 */ /* 0x000f220000300800 */
[----:B------:R-:W-:Y:S02]  /*2f010*/  @!P0 IMAD.MOV.U32 R12, RZ, RZ, R237 ;  /* 0x000000ffff0c8224 */ /* 0x000fe400078e00ed */
[----:B------:R-:W-:-:S05]  /*2f020*/  @!P0 IMAD.MOV.U32 R13, RZ, RZ, R235 ;  /* 0x000000ffff0d8224 */ /* 0x000fca00078e00eb */
[----:B------:R0:W4:Y:S01]  /*2f030*/  @!P0 LDG.E.U8 R240, desc[UR60][R12.64] ;  /* 0x0000003c0cf08981 */ /* 0x000122000c1e1100 */
[----:B------:R-:W-:Y:S02]  /*2f040*/  LOP3.LUT R3, R99, 0xffff, RZ, 0xc0, !PT ;  /* 0x0000ffff63037812 */ /* 0x000fe400078ec0ff */
[----:B0-----:R-:W-:Y:S02]  /*2f050*/  LOP3.LUT R12, R166, 0xffff, RZ, 0xc0, !PT ;  /* 0x0000ffffa60c7812 */ /* 0x001fe400078ec0ff */
[----:B------:R-:W4:Y:S04]  /*2f060*/  LDL.LU R166, [R1+0xcbc] ;  /* 0x000cbc0001a67983 */ /* 0x000f280000300800 */
[----:B------:R-:W4:Y:S04]  /*2f070*/  LDL.LU R157, [R1+0xcb0] ;  /* 0x000cb000019d7983 */ /* 0x000f280000300800 */
[----:B------:R-:W4:Y:S01]  /*2f080*/  LDL.LU R99, [R1+0xca4] ;  /* 0x000ca40001637983 */ /* 0x000f220000300800 */
[----:B------:R-:W-:-:S02]  /*2f090*/  PRMT R73, R12, 0x3340, R3 ;  /* 0x000033400c497816 */ /* 0x000fc40000000003 */
[----:B------:R-:W-:Y:S01]  /*2f0a0*/  PRMT R239, RZ, 0x7610, R239 ;  /* 0x00007610ffef7816 */ /* 0x000fe200000000ef */
[----:B------:R-:W-:Y:S02]  /*2f0b0*/  @!P0 IMAD.MOV.U32 R12, RZ, RZ, R236 ;  /* 0x000000ffff0c8224 */ /* 0x000fe400078e00ec */
[----:B------:R-:W-:Y:S01]  /*2f0c0*/  @!P0 IMAD.MOV.U32 R13, RZ, RZ, R98 ;  /* 0x000000ffff0d8224 */ /* 0x000fe200078e0062 */
[----:B------:R-:W4:Y:S01]  /*2f0d0*/  LDL.LU R159, [R1+0xc94] ;  /* 0x000c9400019f7983 */ /* 0x000f220000300800 */
[----:B------:R-:W-:-:S03]  /*2f0e0*/  LOP3.LUT R3, R163, 0xffff, RZ, 0xc0, !PT ;  /* 0x0000ffffa3037812 */ /* 0x000fc600078ec0ff */
[----:B------:R0:W4:Y:S01]  /*2f0f0*/  @!P0 LDG.E.U8 R239, desc[UR60][R12.64] ;  /* 0x0000003c0cef8981 */ /* 0x000122000c1e1100 */
[----:B------:R-:W-:Y:S02]  /*2f100*/  PRMT R238, RZ, 0x7610, R238 ;  /* 0x00007610ffee7816 */ /* 0x000fe400000000ee */
[----:B0-----:R-:W-:Y:S02]  /*2f110*/  LOP3.LUT R12, R161, 0xffff, RZ, 0xc0, !PT ;  /* 0x0000ffffa10c7812 */ /* 0x001fe400078ec0ff */
[----:B------:R-:W4:Y:S04]  /*2f120*/  LDL.LU R161, [R1+0xc64] ;  /* 0x000c640001a17983 */ /* 0x000f280000300800 */
[----:B------:R-:W4:Y:S01]  /*2f130*/  LDL.LU R160, [R1+0xc54] ;  /* 0x000c540001a07983 */ /* 0x000f220000300800 */
[----:B------:R-:W-:-:S03]  /*2f140*/  PRMT R75, R12, 0x3340, R3 ;  /* 0x000033400c4b7816 */ /* 0x000fc60000000003 */
[----:B------:R-:W4:Y:S04]  /*2f150*/  LDL.LU R163, [R1+0xca0] ;  /* 0x000ca00001a37983 */ /* 0x000f280000300800 */
[----:B------:R-:W4:Y:S01]  /*2f160*/  LDL.LU R158, [R1+0xc90] ;  /* 0x000c9000019e7983 */ /* 0x000f220000300800 */
[----:B--2---:R-:W-:Y:S01]  /*2f170*/  LOP3.LUT R14, R14, 0xffff, RZ, 0xc0, !PT ;  /* 0x0000ffff0e0e7812 */ /* 0x004fe200078ec0ff */
[----:B---3--:R-:W-:Y:S02]  /*2f180*/  @!P0 IMAD.MOV.U32 R13, RZ, RZ, R110 ;  /* 0x000000ffff0d8224 */ /* 0x008fe400078e006e */
[----:B----4-:R-:W-:-:S05]  /*2f190*/  @!P0 IMAD.MOV.U32 R12, RZ, RZ, R89 ;  /* 0x000000ffff0c8224 */ /* 0x010fca00078e0059 */
[----:B------:R0:W2:Y:S01]  /*2f1a0*/  @!P0 LDG.E.U8 R238, desc[UR60][R12.64] ;  /* 0x0000003c0cee8981 */ /* 0x0000a2000c1e1100 */
[----:B------:R-:W-:Y:S02]  /*2f1b0*/  LOP3.LUT R3, R162, 0xffff, RZ, 0xc0, !PT ;  /* 0x0000ffffa2037812 */ /* 0x000fe400078ec0ff */
[----:B0-----:R-:W-:Y:S02]  /*2f1c0*/  LOP3.LUT R12, R165, 0xffff, RZ, 0xc0, !PT ;  /* 0x0000ffffa50c7812 */ /* 0x001fe400078ec0ff */
[----:B------:R-:W-:Y:S01]  /*2f1d0*/  LOP3.LUT R13, R117, 0xffff, RZ, 0xc0, !PT ;  /* 0x0000ffff750d7812 */ /* 0x000fe200078ec0ff */
[----:B------:R-:W3:Y:S04]  /*2f1e0*/  LDL.LU R165, [R1+0xc60] ;  /* 0x000c600001a57983 */ /* 0x000ee80000300800 */
[----:B------:R-:W4:Y:S01]  /*2f1f0*/  LDL.LU R117, [R1+0xc50] ;  /* 0x000c500001757983 */ /* 0x000f220000300800 */
[----:B------:R-:W-:-:S02]  /*2f200*/  PRMT R71, R14, 0x3340, R13 ;  /* 0x000033400e477816 */ /* 0x000fc4000000000d */
[----:B------:R-:W-:Y:S02]  /*2f210*/  LOP3.LUT R14, R233, 0xffff, RZ, 0xc0, !PT ;  /* 0x0000ffffe90e7812 */ /* 0x000fe400078ec0ff */
[----:B------:R-:W2:Y:S01]  /*2f220*/  LDL.LU R233, [R1+0xc44] ;  /* 0x000c440001e97983 */ /* 0x000ea20000300800 */
[----:B------:R-:W-:-:S03]  /*2f230*/  PRMT R103, R12, 0x3340, R3 ;  /* 0x000033400c677816 */ /* 0x000fc60000000003 */
[----:B------:R-:W2:Y:S01]  /*2f240*/  LDL.LU R162, [R1+0xc34] ;  /* 0x000c340001a27983 */ /* 0x000ea20000300800 */
[----:B------:R-:W-:Y:S02]  /*2f250*/  LOP3.LUT R12, R164, 0xffff, RZ, 0xc0, !PT ;  /* 0x0000ffffa40c7812 */ /* 0x000fe400078ec0ff */
[----:B------:R-:W-:Y:S01]  /*2f260*/  LOP3.LUT R13, R166, 0xffff, RZ, 0xc0, !PT ;  /* 0x0000ffffa60d7812 */ /* 0x000fe200078ec0ff */
[----:B------:R-:W2:Y:S04]  /*2f270*/  LDL.LU R164, [R1+0xc04] ;  /* 0x000c040001a47983 */ /* 0x000ea80000300800 */
[----:B------:R-:W2:Y:S01]  /*2f280*/  LDL.LU R166, [R1+0xbf4] ;  /* 0x000bf40001a67983 */ /* 0x000ea20000300800 */
[----:B------:R-:W-:Y:S02]  /*2f290*/  PRMT R72, R14, 0x3340, R13 ;  /* 0x000033400e487816 */ /* 0x000fe4000000000d */
[----:B------:R-:W-:-:S02]  /*2f2a0*/  LOP3.LUT R14, R99, 0xffff, RZ, 0xc0, !PT ;  /* 0x0000ffff630e7812 */ /* 0x000fc400078ec0ff */
[----:B------:R-:W2:Y:S01]  /*2f2b0*/  LDL.LU R99, [R1+0xc40] ;  /* 0x000c400001637983 */ /* 0x000ea20000300800 */
[----:B------:R-:W-:-:S03]  /*2f2c0*/  LOP3.LUT R3, R157, 0xffff, RZ, 0xc0, !PT ;  /* 0x0000ffff9d037812 */ /* 0x000fc600078ec0ff */
[----:B------:R-:W2:Y:S01]  /*2f2d0*/  LDL.LU R157, [R1+0xc30] ;  /* 0x000c3000019d7983 */ /* 0x000ea20000300800 */
[----:B------:R-:W-:Y:S02]  /*2f2e0*/  PRMT R74, R12, 0x3340, R3 ;  /* 0x000033400c4a7816 */ /* 0x000fe40000000003 */
[----:B------:R-:W-:Y:S02]  /*2f2f0*/  LOP3.LUT R12, R159, 0xffff, RZ, 0xc0, !PT ;  /* 0x0000ffff9f0c7812 */ /* 0x000fe400078ec0ff */
[----:B------:R-:W2:Y:S01]  /*2f300*/  LDL.LU R159, [R1+0xc00] ;  /* 0x000c0000019f7983 */ /* 0x000ea20000300800 */
[----:B------:R-:W-:-:S03]  /*2f310*/  LOP3.LUT R13, R161, 0xffff, RZ, 0xc0, !PT ;  /* 0x0000ffffa10d7812 */ /* 0x000fc600078ec0ff */
[----:B------:R-:W2:Y:S01]  /*2f320*/  LDL.LU R161, [R1+0xbf0] ;  /* 0x000bf00001a17983 */ /* 0x000ea20000300800 */
[----:B------:R-:W-:Y:S02]  /*2f330*/  LOP3.LUT R3, R160, 0xffff, RZ, 0xc0, !PT ;  /* 0x0000ffffa0037812 */ /* 0x000fe400078ec0ff */
[----:B------:R-:W-:Y:S01]  /*2f340*/  PRMT R77, R14, 0x3340, R13 ;  /* 0x000033400e4d7816 */ /* 0x000fe2000000000d */
[----:B------:R-:W2:Y:S01]  /*2f350*/  LDL.LU R155, [R1+0xbe4] ;  /* 0x000be400019b7983 */ /* 0x000ea20000300800 */
[----:B------:R-:W-:-:S03]  /*2f360*/  LOP3.LUT R14, R163, 0xffff, RZ, 0xc0, !PT ;  /* 0x0000ffffa30e7812 */ /* 0x000fc600078ec0ff */
[----:B------:R-:W2:Y:S04]  /*2f370*/  LDL.LU R160, [R1+0xbd4] ;  /* 0x000bd40001a07983 */ /* 0x000ea80000300800 */
[----:B------:R-:W2:Y:S01]  /*2f380*/  LDL.LU R163, [R1+0xba4] ;  /* 0x000ba40001a37983 */ /* 0x000ea20000300800 */
[----:B------:R-:W-:Y:S02]  /*2f390*/  PRMT R79, R12, 0x3340, R3 ;  /* 0x000033400c4f7816 */ /* 0x000fe40000000003 */
[----:B------:R-:W-:Y:S02]  /*2f3a0*/  LOP3.LUT R12, R158, 0xffff, RZ, 0xc0, !PT ;  /* 0x0000ffff9e0c7812 */ /* 0x000fe400078ec0ff */
[----:B------:R-:W2:Y:S01]  /*2f3b0*/  LDL.LU R158, [R1+0xb94] ;  /* 0x000b9400019e7983 */ /* 0x000ea20000300800 */
[----:B---3--:R-:W-:-:S03]  /*2f3c0*/  LOP3.LUT R13, R165, 0xffff, RZ, 0xc0, !PT ;  /* 0x0000ffffa50d7812 */ /* 0x008fc600078ec0ff */
[----:B------:R-:W3:Y:S01]  /*2f3d0*/  LDL.LU R165, [R1+0xbe0] ;  /* 0x000be00001a57983 */ /* 0x000ee20000300800 */
[----:B----4-:R-:W-:Y:S02]  /*2f3e0*/  LOP3.LUT R3, R117, 0xffff, RZ, 0xc0, !PT ;  /* 0x0000ffff75037812 */ /* 0x010fe400078ec0ff */
[----:B------:R-:W-:Y:S01]  /*2f3f0*/  PRMT R81, R14, 0x3340, R13 ;  /* 0x000033400e517816 */ /* 0x000fe2000000000d */
[----:B------:R-:W4:Y:S01]  /*2f400*/  LDL.LU R117, [R1+0xbd0] ;  /* 0x000bd00001757983 */ /* 0x000f220000300800 */
[----:B--2---:R-:W-:-:S03]  /*2f410*/  LOP3.LUT R14, R233, 0xffff, RZ, 0xc0, !PT ;  /* 0x0000ffffe90e7812 */ /* 0x004fc600078ec0ff */
[----:B------:R-:W2:Y:S01]  /*2f420*/  LDL.LU R233, [R1+0xba0] ;  /* 0x000ba00001e97983 */ /* 0x000ea20000300800 */
[----:B------:R-:W-:Y:S02]  /*2f430*/  PRMT R83, R12, 0x3340, R3 ;  /* 0x000033400c537816 */ /* 0x000fe40000000003 */
[----:B------:R-:W-:Y:S02]  /*2f440*/  LOP3.LUT R12, R162, 0xffff, RZ, 0xc0, !PT ;  /* 0x0000ffffa20c7812 */ /* 0x000fe400078ec0ff */
[----:B------:R-:W-:Y:S01]  /*2f450*/  LOP3.LUT R13, R164, 0xffff, RZ, 0xc0, !PT ;  /* 0x0000ffffa40d7812 */ /* 0x000fe200078ec0ff */
[----:B------:R-:W2:Y:S04]  /*2f460*/  LDL.LU R162, [R1+0xb90] ;  /* 0x000b900001a27983 */ /* 0x000ea80000300800 */
[----:B------:R-:W2:Y:S01]  /*2f470*/  LDL.LU R164, [R1+0xb84] ;  /* 0x000b840001a47983 */ /* 0x000ea20000300800 */
[----:B------:R-:W-:-:S02]  /*2f480*/  LOP3.LUT R3, R166, 0xffff, RZ, 0xc0, !PT ;  /* 0x0000ffffa6037812 */ /* 0x000fc400078ec0ff */
[----:B------:R-:W-:Y:S01]  /*2f490*/  PRMT R76, R14, 0x3340, R13 ;  /* 0x000033400e4c7816 */ /* 0x000fe2000000000d */
        /* <DEDUP_REMOVED lines=11> */
[----:B------:R-:W-:Y:S02]  /*2f550*/  PRMT R82, R12, 0x3340, R3 ;  /* 0x000033400c527816 */ /* 0x000fe40000000003 */
[----:B------:R-:W-:Y:S02]  /*2f560*/  LOP3.LUT R12, R160, 0xffff, RZ, 0xc0, !PT ;  /* 0x0000ffffa00c7812 */ /* 0x000fe400078ec0ff */
[----:B------:R-:W-:Y:S02]  /*2f570*/  LOP3.LUT R14, R155, 0xffff, RZ, 0xc0, !PT ;  /* 0x0000ffff9b0e7812 */ /* 0x000fe400078ec0ff */
[----:B------:R-:W-:Y:S01]  /*2f580*/  LOP3.LUT R13, R163, 0xffff, RZ, 0xc0, !PT ;  /* 0x0000ffffa30d7812 */ /* 0x000fe200078ec0ff */
[----:B------:R-:W2:Y:S04]  /*2f590*/  LDL.LU R160, [R1+0xb40] ;  /* 0x000b400001a07983 */ /* 0x000ea80000300800 */
[----:B------:R-:W2:Y:S01]  /*2f5a0*/  LDL.LU R163, [R1+0xb30] ;  /* 0x000b300001a37983 */ /* 0x000ea20000300800 */
[----:B------:R-:W-:-:S02]  /*2f5b0*/  LOP3.LUT R3, R158, 0xffff, RZ, 0xc0, !PT ;  /* 0x0000ffff9e037812 */ /* 0x000fc400078ec0ff */
[----:B------:R-:W-:Y:S02]  /*2f5c0*/  PRMT R85, R14, 0x3340, R13 ;  /* 0x000033400e557816 */ /* 0x000fe4000000000d */
[----:B------:R-:W-:Y:S02]  /*2f5d0*/  PRMT R123, R12, 0x3340, R3 ;  /* 0x000033400c7b7816 */ /* 0x000fe40000000003 */
[----:B---3--:R-:W-:Y:S02]  /*2f5e0*/  LOP3.LUT R14, R165, 0xffff, RZ, 0xc0, !PT ;  /* 0x0000ffffa50e7812 */ /* 0x008fe400078ec0ff */
[----:B------:R-:W3:Y:S04]  /*2f5f0*/  LDL.LU R165, [R1+0xb24] ;  /* 0x000b240001a57983 */ /* 0x000ee80000300800 */
[----:B------:R-:W3:Y:S01]  /*2f600*/  LDL.LU R158, [R1+0xb14] ;  /* 0x000b1400019e7983 */ /* 0x000ee20000300800 */
[----:B----4-:R-:W-:-:S02]  /*2f610*/  LOP3.LUT R12, R117, 0xffff, RZ, 0xc0, !PT ;  /* 0x0000ffff750c7812 */ /* 0x010fc400078ec0ff */
[----:B--2---:R-:W-:Y:S01]  /*2f620*/  LOP3.LUT R13, R233, 0xffff, RZ, 0xc0, !PT ;  /* 0x0000ffffe90d7812 */ /* 0x004fe200078ec0ff */
[----:B------:R-:W2:Y:S04]  /*2f630*/  LDL.LU R117, [R1+0xae4] ;  /* 0x000ae40001757983 */ /* 0x000ea80000300800 */
[----:B------:R-:W4:Y:S01]  /*2f640*/  LDL.LU R233, [R1+0xad4] ;  /* 0x000ad40001e97983 */ /* 0x000f220000300800 */
[----:B------:R-:W-:Y:S02]  /*2f650*/  LOP3.LUT R3, R162, 0xffff, RZ, 0xc0, !PT ;  /* 0x0000ffffa2037812 */ /* 0x000fe400078ec0ff */
[----:B------:R-:W-:Y:S01]  /*2f660*/  PRMT R125, R14, 0x3340, R13 ;  /* 0x000033400e7d7816 */ /* 0x000fe2000000000d */
[----:B------:R-:W4:Y:S01]  /*2f670*/  LDL.LU R162, [R1+0xb20] ;  /* 0x000b200001a27983 */ /* 0x000f220000300800 */
[----:B------:R-:W-:-:S03]  /*2f680*/  LOP3.LUT R14, R164, 0xffff, RZ, 0xc0, !PT ;  /* 0x0000ffffa40e7812 */ /* 0x000fc600078ec0ff */
[----:B------:R-:W4:Y:S01]  /*2f690*/  LDL.LU R164, [R1+0xb10] ;  /* 0x000b100001a47983 */ /* 0x000f220000300800 */
[----:B------:R-:W-:Y:S02]  /*2f6a0*/  PRMT R127, R12, 0x3340, R3 ;  /* 0x000033400c7f7816 */ /* 0x000fe40000000003 */
[----:B------:R-:W-:Y:S02]  /*2f6b0*/  LOP3.LUT R12, R166, 0xffff, RZ, 0xc0, !PT ;  /* 0x0000ffffa60c7812 */ /* 0x000fe400078ec0ff */
[----:B------:R-:W-:Y:S01]  /*2f6c0*/  LOP3.LUT R13, R99, 0xffff, RZ, 0xc0, !PT ;  /* 0x0000ffff630d7812 */ /* 0x000fe200078ec0ff */
[----:B------:R-:W4:Y:S04]  /*2f6d0*/  LDL.LU R166, [R1+0xae0] ;  /* 0x000ae00001a67983 */ /* 0x000f280000300800 */
[----:B------:R-:W4:Y:S01]  /*2f6e0*/  LDL.LU R99, [R1+0xad0] ;  /* 0x000ad00001637983 */ /* 0x000f220000300800 */
[----:B------:R-:W-:-:S02]  /*2f6f0*/  PRMT R84, R14, 0x3340, R13 ;  /* 0x000033400e547816 */ /* 0x000fc4000000000d */
[----:B------:R-:W-:Y:S02]  /*2f700*/  LOP3.LUT R3, R157, 0xffff, RZ, 0xc0, !PT ;  /* 0x0000ffff9d037812 */ /* 0x000fe400078ec0ff */
[----:B------:R-:W-:Y:S02]  /*2f710*/  LOP3.LUT R14, R159, 0xffff, RZ, 0xc0, !PT ;  /* 0x0000ffff9f0e7812 */ /* 0x000fe400078ec0ff */
[----:B------:R-:W4:Y:S04]  /*2f720*/  LDL.LU R159, [R1+0xac4] ;  /* 0x000ac400019f7983 */ /* 0x000f280000300800 */
[----:B------:R-:W4:Y:S04]  /*2f730*/  LDL.LU R155, [R1+0xab4] ;  /* 0x000ab400019b7983 */ /* 0x000f280000300800 */
[----:B------:R-:W4:Y:S01]  /*2f740*/  LDL.LU R157, [R1+0xa84] ;  /* 0x000a8400019d7983 */ /* 0x000f220000300800 */
[----:B------:R-:W-:-:S02]  /*2f750*/  PRMT R122, R12, 0x3340, R3 ;  /* 0x000033400c7a7816 */ /* 0x000fc40000000003 */
[----:B------:R-:W-:Y:S02]  /*2f760*/  LOP3.LUT R12, R161, 0xffff, RZ, 0xc0, !PT ;  /* 0x0000ffffa10c7812 */ /* 0x000fe400078ec0ff */
[----:B------:R-:W4:Y:S01]  /*2f770*/  LDL.LU R161, [R1+0xa74] ;  /* 0x000a740001a17983 */ /* 0x000f220000300800 */
[----:B------:R-:W-:Y:S02]  /*2f780*/  LOP3.LUT R13, R160, 0xffff, RZ, 0xc0, !PT ;  /* 0x0000ffffa00d7812 */ /* 0x000fe400078ec0ff */
[----:B------:R-:W-:Y:S02]  /*2f790*/  LOP3.LUT R3, R163, 0xffff, RZ, 0xc0, !PT ;  /* 0x0000ffffa3037812 */ /* 0x000fe400078ec0ff */
[----:B------:R-:W4:Y:S01]  /*2f7a0*/  LDL.LU R163, [R1+0xac0] ;  /* 0x000ac00001a37983 */ /* 0x000f220000300800 */
[----:B------:R-:W-:-:S03]  /*2f7b0*/  PRMT R124, R14, 0x3340, R13 ;  /* 0x000033400e7c7816 */ /* 0x000fc6000000000d */
[----:B------:R-:W4:Y:S01]  /*2f7c0*/  LDL.LU R160, [R1+0xab0] ;  /* 0x000ab00001a07983 */ /* 0x000f220000300800 */
[----:B------:R-:W-:Y:S02]  /*2f7d0*/  PRMT R126, R12, 0x3340, R3 ;  /* 0x000033400c7e7816 */ /* 0x000fe40000000003 */
[----:B---3--:R-:W-:Y:S02]  /*2f7e0*/  LOP3.LUT R14, R165, 0xffff, RZ, 0xc0, !PT ;  /* 0x0000ffffa50e7812 */ /* 0x008fe400078ec0ff */
[----:B------:R-:W-:Y:S01]  /*2f7f0*/  LOP3.LUT R12, R158, 0xffff, RZ, 0xc0, !PT ;  /* 0x0000ffff9e0c7812 */ /* 0x000fe200078ec0ff */
[----:B------:R-:W3:Y:S04]  /*2f800*/  LDL.LU R165, [R1+0xa80] ;  /* 0x000a800001a57983 */ /* 0x000ee80000300800 */
[----:B------:R-:W3:Y:S01]  /*2f810*/  LDL.LU R158, [R1+0xa70] ;  /* 0x000a7000019e7983 */ /* 0x000ee20000300800 */
[----:B--2---:R-:W-:-:S02]  /*2f820*/  LOP3.LUT R13, R117, 0xffff, RZ, 0xc0, !PT ;  /* 0x0000ffff750d7812 */ /* 0x004fc400078ec0ff */
[----:B----4-:R-:W-:Y:S01]  /*2f830*/  LOP3.LUT R3, R233, 0xffff, RZ, 0xc0, !PT ;  /* 0x0000ffffe9037812 */ /* 0x010fe200078ec0ff */
[----:B------:R-:W2:Y:S04]  /*2f840*/  LDL.LU R117, [R1+0xa64] ;  /* 0x000a640001757983 */ /* 0x000ea80000300800 */
[----:B------:R-:W4:Y:S01]  /*2f850*/  LDL.LU R233, [R1+0xa54] ;  /* 0x000a540001e97983 */ /* 0x000f220000300800 */
[----:B------:R-:W-:Y:S02]  /*2f860*/  PRMT R95, R14, 0x3340, R13 ;  /* 0x000033400e5f7816 */ /* 0x000fe4000000000d */
[----:B------:R-:W-:Y:S02]  /*2f870*/  LOP3.LUT R14, R162, 0xffff, RZ, 0xc0, !PT ;  /* 0x0000ffffa20e7812 */ /* 0x000fe400078ec0ff */
[----:B------:R-:W-:Y:S01]  /*2f880*/  PRMT R129, R12, 0x3340, R3 ;  /* 0x000033400c817816 */ /* 0x000fe20000000003 */
[----:B------:R-:W4:Y:S01]  /*2f890*/  LDL.LU R162, [R1+0xa24] ;  /* 0x000a240001a27983 */ /* 0x000f220000300800 */
[----:B------:R-:W-:-:S03]  /*2f8a0*/  LOP3.LUT R12, R164, 0xffff, RZ, 0xc0, !PT ;  /* 0x0000ffffa40c7812 */ /* 0x000fc600078ec0ff */
[----:B------:R-:W4:Y:S01]  /*2f8b0*/  LDL.LU R164, [R1+0xa14] ;  /* 0x000a140001a47983 */ /* 0x000f220000300800 */
[----:B------:R-:W-:Y:S02]  /*2f8c0*/  LOP3.LUT R13, R166, 0xffff, RZ, 0xc0, !PT ;  /* 0x0000ffffa60d7812 */ /* 0x000fe400078ec0ff */
[----:B------:R-:W-:Y:S01]  /*2f8d0*/  LOP3.LUT R3, R99, 0xffff, RZ, 0xc0, !PT ;  /* 0x0000ffff63037812 */ /* 0x000fe200078ec0ff */
[----:B------:R-:W4:Y:S04]  /*2f8e0*/  LDL.LU R166, [R1+0xa60] ;  /* 0x000a600001a67983 */ /* 0x000f280000300800 */
[----:B------:R-:W4:Y:S01]  /*2f8f0*/  LDL.LU R99, [R1+0xa50] ;  /* 0x000a500001637983 */ /* 0x000f220000300800 */
[----:B------:R-:W-:Y:S02]  /*2f900*/  PRMT R131, R14, 0x3340, R13 ;  /* 0x000033400e837816 */ /* 0x000fe4000000000d */
[----:B------:R-:W-:-:S02]  /*2f910*/  PRMT R133, R12, 0x3340, R3 ;  /* 0x000033400c857816 */ /* 0x000fc40000000003 */
[----:B------:R-:W-:Y:S02]  /*2f920*/  LOP3.LUT R14, R159, 0xffff, RZ, 0xc0, !PT ;  /* 0x0000ffff9f0e7812 */ /* 0x000fe400078ec0ff */
[----:B------:R-:W4:Y:S01]  /*2f930*/  LDL.LU R159, [R1+0xa20] ;  /* 0x000a2000019f7983 */ /* 0x000f220000300800 */
[----:B------:R-:W-:Y:S02]  /*2f940*/  LOP3.LUT R13, R157, 0xffff, RZ, 0xc0, !PT ;  /* 0x0000ffff9d0d7812 */ /* 0x000fe400078ec0ff */
[----:B------:R-:W-:Y:S02]  /*2f950*/  LOP3.LUT R12, R155, 0xffff, RZ, 0xc0, !PT ;  /* 0x0000ffff9b0c7812 */ /* 0x000fe400078ec0ff */
[----:B------:R-:W-:Y:S02]  /*2f960*/  PRMT R86, R14, 0x3340, R13 ;  /* 0x000033400e567816 */ /* 0x000fe4000000000d */
[----:B------:R-:W-:Y:S02]  /*2f970*/  LOP3.LUT R3, R161, 0xffff, RZ, 0xc0, !PT ;  /* 0x0000ffffa1037812 */ /* 0x000fe400078ec0ff */
[----:B------:R-:W4:Y:S02]  /*2f980*/  LDL.LU R161, [R1+0xa04] ;  /* 0x000a040001a17983 */ /* 0x000f240000300800 */
[----:B------:R-:W-:-:S02]  /*2f990*/  PRMT R128, R12, 0x3340, R3 ;  /* 0x000033400c807816 */ /* 0x000fc40000000003 */
[----:B------:R-:W-:Y:S02]  /*2f9a0*/  LOP3.LUT R14, R163, 0xffff, RZ, 0xc0, !PT ;  /* 0x0000ffffa30e7812 */ /* 0x000fe400078ec0ff */
[----:B------:R-:W4:Y:S01]  /*2f9b0*/  LDL.LU R163, [R1+0x9f4] ;  /* 0x0009f40001a37983 */ /* 0x000f220000300800 */
[----:B------:R-:W-:-:S03]  /*2f9c0*/  LOP3.LUT R12, R160, 0xffff, RZ, 0xc0, !PT ;  /* 0x0000ffffa00c7812 */ /* 0x000fc600078ec0ff */
[----:B------:R-:W4:Y:S01]  /*2f9d0*/  LDL.LU R160, [R1+0x9d8] ;  /* 0x0009d80001a07983 */ /* 0x000f220000300800 */
[----:B---3--:R-:W-:Y:S02]  /*2f9e0*/  LOP3.LUT R13, R165, 0xffff, RZ, 0xc0, !PT ;  /* 0x0000ffffa50d7812 */ /* 0x008fe400078ec0ff */
[----:B------:R-:W-:Y:S01]  /*2f9f0*/  LOP3.LUT R3, R158, 0xffff, RZ, 0xc0, !PT ;  /* 0x0000ffff9e037812 */ /* 0x000fe200078ec0ff */
[----:B------:R-:W3:Y:S04]  /*2fa00*/  LDL.LU R165, [R1+0x9d0] ;  /* 0x0009d00001a57983 */ /* 0x000ee80000300800 */
[----:B------:R-:W3:Y:S01]  /*2fa10*/  LDL.LU R157, [R1+0xa00] ;  /* 0x000a0000019d7983 */ /* 0x000ee20000300800 */
[----:B------:R-:W-:Y:S02]  /*2fa20*/  PRMT R130, R14, 0x3340, R13 ;  /* 0x000033400e827816 */ /* 0x000fe4000000000d */
[----:B------:R-:W-:-:S02]  /*2fa30*/  PRMT R132, R12, 0x3340, R3 ;  /* 0x000033400c847816 */ /* 0x000fc40000000003 */
[----:B--2---:R-:W-:Y:S02]  /*2fa40*/  LOP3.LUT R14, R117, 0xffff, RZ, 0xc0, !PT ;  /* 0x0000ffff750e7812 */ /* 0x004fe400078ec0ff */
[----:B----4-:R-:W-:Y:S01]  /*2fa50*/  LOP3.LUT R12, R233, 0xffff, RZ, 0xc0, !PT ;  /* 0x0000ffffe90c7812 */ /* 0x010fe200078ec0ff */
[----:B------:R-:W2:Y:S04]  /*2fa60*/  LDL.LU R117, [R1+0x9f0] ;  /* 0x0009f00001757983 */ /* 0x000ea80000300800 */
[----:B------:R-:W4:Y:S01]  /*2fa70*/  LDL.LU R233, [R1+0x9d4] ;  /* 0x0009d40001e97983 */ /* 0x000f220000300800 */
[----:B------:R-:W-:-:S03]  /*2fa80*/  LOP3.LUT R13, R162, 0xffff, RZ, 0xc0, !PT ;  /* 0x0000ffffa20d7812 */ /* 0x000fc600078ec0ff */
[----:B------:R-:W4:Y:S01]  /*2fa90*/  LDL.LU R162, [R1+0x9cc] ;  /* 0x0009cc0001a27983 */ /* 0x000f220000300800 */
[----:B------:R-:W-:-:S03]  /*2faa0*/  LOP3.LUT R3, R164, 0xffff, RZ, 0xc0, !PT ;  /* 0x0000ffffa4037812 */ /* 0x000fc600078ec0ff */
        /* <DEDUP_REMOVED lines=8> */
[----:B------:R-:W-:Y:S02]  /*2fb30*/  LOP3.LUT R13, R159, 0xffff, RZ, 0xc0, !PT ;  /* 0x0000ffff9f0d7812 */ /* 0x000fe400078ec0ff */
[----:B------:R-:W4:Y:S01]  /*2fb40*/  LDL.LU R159, [R1+0x9b0] ;  /* 0x0009b000019f7983 */ /* 0x000f220000300800 */
[----:B------:R-:W-:Y:S02]  /*2fb50*/  PRMT R88, R12, 0x3340, R3 ;  /* 0x000033400c587816 */ /* 0x000fe40000000003 */
[----:B------:R-:W-:Y:S01]  /*2fb60*/  PRMT R206, R14, 0x3340, R13 ;  /* 0x000033400ece7816 */ /* 0x000fe2000000000d */
[----:B------:R-:W4:Y:S01]  /*2fb70*/  LDL.LU R155, [R1+0x9c4] ;  /* 0x0009c400019b7983 */ /* 0x000f220000300800 */
[----:B------:R-:W-:-:S03]  /*2fb80*/  LOP3.LUT R14, R161, 0xffff, RZ, 0xc0, !PT ;  /* 0x0000ffffa10e7812 */ /* 0x000fc600078ec0ff */
[----:B------:R-:W4:Y:S01]  /*2fb90*/  LDL.LU R161, [R1+0x9bc] ;  /* 0x0009bc0001a17983 */ /* 0x000f220000300800 */
[----:B------:R-:W-:-:S03]  /*2fba0*/  LOP3.LUT R12, R163, 0xffff, RZ, 0xc0, !PT ;  /* 0x0000ffffa30c7812 */ /* 0x000fc600078ec0ff */
[----:B------:R-:W4:Y:S04]  /*2fbb0*/  LDL.LU R163, [R1+0x9b4] ;  /* 0x0009b40001a37983 */ /* 0x000f280000300800 */
[----:B------:R-:W4:Y:S01]  /*2fbc0*/  LDL.LU R158, [R1+0x9ac] ;  /* 0x0009ac00019e7983 */ /* 0x000f220000300800 */
[----:B------:R-:W-:-:S03]  /*2fbd0*/  LOP3.LUT R13, R160, 0xffff, RZ, 0xc0, !PT ;  /* 0x0000ffffa00d7812 */ /* 0x000fc600078ec0ff */
[----:B------:R-:W4:Y:S01]  /*2fbe0*/  LDL.LU R160, [R1+0x9a8] ;  /* 0x0009a80001a07983 */ /* 0x000f220000300800 */
[----:B------:R-:W-:Y:S02]  /*2fbf0*/  PRMT R106, R14, 0x3340, R13 ;  /* 0x000033400e6a7816 */ /* 0x000fe4000000000d */
[----:B---3--:R-:W-:Y:S02]  /*2fc00*/  LOP3.LUT R3, R165, 0xffff, RZ, 0xc0, !PT ;  /* 0x0000ffffa5037812 */ /* 0x008fe400078ec0ff */
[----:B------:R-:W3:Y:S02]  /*2fc10*/  LDL.LU R165, [R1+0x9a0] ;  /* 0x0009a00001a57983 */ /* 0x000ee40000300800 */
[----:B------:R-:W-:Y:S02]  /*2fc20*/  PRMT R134, R12, 0x3340, R3 ;  /* 0x000033400c867816 */ /* 0x000fe40000000003 */
[----:B--2---:R-:W-:Y:S02]  /*2fc30*/  LOP3.LUT R12, R117, 0xffff, RZ, 0xc0, !PT ;  /* 0x0000ffff750c7812 */ /* 0x004fe400078ec0ff */
[----:B----4-:R-:W-:Y:S01]  /*2fc40*/  LOP3.LUT R13, R233, 0xffff, RZ, 0xc0, !PT ;  /* 0x0000ffffe90d7812 */ /* 0x010fe200078ec0ff */
[----:B------:R-:W2:Y:S01]  /*2fc50*/  LDL.LU R117, [R1+0x998] ;  /* 0x0009980001757983 */ /* 0x000ea20000300800 */
[----:B------:R-:W-:-:S03]  /*2fc60*/  LOP3.LUT R14, R157, 0xffff, RZ, 0xc0, !PT ;  /* 0x0000ffff9d0e7812 */ /* 0x000fc600078ec0ff */
[----:B------:R-:W4:Y:S01]  /*2fc70*/  LDL.LU R233, [R1+0x990] ;  /* 0x0009900001e97983 */ /* 0x000f220000300800 */
[----:B------:R-:W-:-:S03]  /*2fc80*/  LOP3.LUT R3, R162, 0xffff, RZ, 0xc0, !PT ;  /* 0x0000ffffa2037812 */ /* 0x000fc600078ec0ff */
[----:B------:R-:W4:Y:S01]  /*2fc90*/  LDL.LU R162, [R1+0x9a4] ;  /* 0x0009a40001a27983 */ /* 0x000f220000300800 */
[----:B------:R-:W-:Y:S02]  /*2fca0*/  PRMT R100, R14, 0x3340, R13 ;  /* 0x000033400e647816 */ /* 0x000fe4000000000d */
[----:B------:R-:W-:Y:S02]  /*2fcb0*/  LOP3.LUT R14, R164, 0xffff, RZ, 0xc0, !PT ;  /* 0x0000ffffa40e7812 */ /* 0x000fe400078ec0ff */
[----:B------:R-:W4:Y:S01]  /*2fcc0*/  LDL.LU R164, [R1+0x99c] ;  /* 0x00099c0001a47983 */ /* 0x000f220000300800 */
[----:B------:R-:W-:Y:S02]  /*2fcd0*/  PRMT R135, R12, 0x3340, R3 ;  /* 0x000033400c877816 */ /* 0x000fe40000000003 */
[----:B------:R-:W-:Y:S02]  /*2fce0*/  LOP3.LUT R12, R166, 0xffff, RZ, 0xc0, !PT ;  /* 0x0000ffffa60c7812 */ /* 0x000fe400078ec0ff */
[----:B------:R-:W-:Y:S01]  /*2fcf0*/  LOP3.LUT R13, R99, 0xffff, RZ, 0xc0, !PT ;  /* 0x0000ffff630d7812 */ /* 0x000fe200078ec0ff */
[----:B------:R-:W4:Y:S04]  /*2fd00*/  LDL.LU R166, [R1+0x994] ;  /* 0x0009940001a67983 */ /* 0x000f280000300800 */
[----:B------:R-:W4:Y:S04]  /*2fd10*/  LDL.LU R99, [R1+0x98c] ;  /* 0x00098c0001637983 */ /* 0x000f280000300800 */
[----:B------:R-:W4:Y:S01]  /*2fd20*/  LDL.LU R157, [R1+0x988] ;  /* 0x00098800019d7983 */ /* 0x000f220000300800 */
[----:B------:R-:W-:-:S02]  /*2fd30*/  LOP3.LUT R3, R159, 0xffff, RZ, 0xc0, !PT ;  /* 0x0000ffff9f037812 */ /* 0x000fc400078ec0ff */
[----:B------:R-:W-:Y:S01]  /*2fd40*/  PRMT R120, R14, 0x3340, R13 ;  /* 0x000033400e787816 */ /* 0x000fe2000000000d */
[----:B------:R-:W4:Y:S01]  /*2fd50*/  LDL.LU R159, [R1+0x980] ;  /* 0x00098000019f7983 */ /* 0x000f220000300800 */
[----:B------:R-:W-:Y:S02]  /*2fd60*/  LOP3.LUT R14, R155, 0xffff, RZ, 0xc0, !PT ;  /* 0x0000ffff9b0e7812 */ /* 0x000fe400078ec0ff */
[----:B------:R-:W-:Y:S02]  /*2fd70*/  PRMT R137, R12, 0x3340, R3 ;  /* 0x000033400c897816 */ /* 0x000fe40000000003 */
[----:B------:R-:W-:Y:S02]  /*2fd80*/  LOP3.LUT R12, R161, 0xffff, RZ, 0xc0, !PT ;  /* 0x0000ffffa10c7812 */ /* 0x000fe400078ec0ff */
[----:B------:R-:W4:Y:S01]  /*2fd90*/  LDL.LU R161, [R1+0x978] ;  /* 0x0009780001a17983 */ /* 0x000f220000300800 */
[----:B------:R-:W-:Y:S02]  /*2fda0*/  LOP3.LUT R13, R163, 0xffff, RZ, 0xc0, !PT ;  /* 0x0000ffffa30d7812 */ /* 0x000fe400078ec0ff */
[----:B------:R-:W-:Y:S01]  /*2fdb0*/  LOP3.LUT R3, R158, 0xffff, RZ, 0xc0, !PT ;  /* 0x0000ffff9e037812 */ /* 0x000fe200078ec0ff */
[----:B------:R-:W4:Y:S04]  /*2fdc0*/  LDL.LU R163, [R1+0x970] ;  /* 0x0009700001a37983 */ /* 0x000f280000300800 */
[----:B------:R-:W4:Y:S01]  /*2fdd0*/  LDL.LU R158, [R1+0x984] ;  /* 0x00098400019e7983 */ /* 0x000f220000300800 */
[----:B------:R-:W-:-:S02]  /*2fde0*/  PRMT R139, R14, 0x3340, R13 ;  /* 0x000033400e8b7816 */ /* 0x000fc4000000000d */
[----:B------:R-:W-:Y:S02]  /*2fdf0*/  PRMT R141, R12, 0x3340, R3 ;  /* 0x000033400c8d7816 */ /* 0x000fe40000000003 */
[----:B------:R-:W-:Y:S02]  /*2fe00*/  LOP3.LUT R14, R160, 0xffff, RZ, 0xc0, !PT ;  /* 0x0000ffffa00e7812 */ /* 0x000fe400078ec0ff */
[----:B------:R-:W4:Y:S01]  /*2fe10*/  LDL.LU R160, [R1+0x97c] ;  /* 0x00097c0001a07983 */ /* 0x000f220000300800 */
[----:B---3--:R-:W-:-:S03]  /*2fe20*/  LOP3.LUT R12, R165, 0xffff, RZ, 0xc0, !PT ;  /* 0x0000ffffa50c7812 */ /* 0x008fc600078ec0ff */
[----:B------:R-:W3:Y:S01]  /*2fe30*/  LDL.LU R165, [R1+0x974] ;  /* 0x0009740001a57983 */ /* 0x000ee20000300800 */
[----:B--2---:R-:W-:-:S03]  /*2fe40*/  LOP3.LUT R13, R117, 0xffff, RZ, 0xc0, !PT ;  /* 0x0000ffff750d7812 */ /* 0x004fc600078ec0ff */
[----:B------:R-:W2:Y:S01]  /*2fe50*/  LDL.LU R117, [R1+0x96c] ;  /* 0x00096c0001757983 */ /* 0x000ea20000300800 */
[----:B----4-:R-:W-:-:S03]  /*2fe60*/  LOP3.LUT R3, R233, 0xffff, RZ, 0xc0, !PT ;  /* 0x0000ffffe9037812 */ /* 0x010fc600078ec0ff */
        /* <DEDUP_REMOVED lines=10> */
[----:B------:R-:W4:Y:S04]  /*2ff10*/  LDL.LU R99, [R1+0x964] ;  /* 0x0009640001637983 */ /* 0x000f280000300800 */
[----:B------:R-:W4:Y:S01]  /*2ff20*/  LDL.LU R154, [R1+0x95c] ;  /* 0x00095c00019a7983 */ /* 0x000f220000300800 */
[----:B------:R-:W-:-:S02]  /*2ff30*/  PRMT R138, R14, 0x3340, R13 ;  /* 0x000033400e8a7816 */ /* 0x000fc4000000000d */
[----:B------:R-:W-:Y:S02]  /*2ff40*/  PRMT R140, R12, 0x3340, R3 ;  /* 0x000033400c8c7816 */ /* 0x000fe40000000003 */
[----:B------:R-:W-:Y:S02]  /*2ff50*/  LOP3.LUT R14, R157, 0xffff, RZ, 0xc0, !PT ;  /* 0x0000ffff9d0e7812 */ /* 0x000fe400078ec0ff */
[----:B------:R-:W-:Y:S01]  /*2ff60*/  LOP3.LUT R12, R159, 0xffff, RZ, 0xc0, !PT ;  /* 0x0000ffff9f0c7812 */ /* 0x000fe200078ec0ff */
[----:B------:R-:W4:Y:S04]  /*2ff70*/  LDL.LU R157, [R1+0x954] ;  /* 0x00095400019d7983 */ /* 0x000f280000300800 */
[----:B------:R-:W4:Y:S04]  /*2ff80*/  LDL.LU R159, [R1+0x94c] ;  /* 0x00094c00019f7983 */ /* 0x000f280000300800 */
[----:B------:R-:W4:Y:S01]  /*2ff90*/  LDL.LU R153, [R1+0x948] ;  /* 0x0009480001997983 */ /* 0x000f220000300800 */
[----:B------:R-:W-:-:S03]  /*2ffa0*/  LOP3.LUT R13, R161, 0xffff, RZ, 0xc0, !PT ;  /* 0x0000ffffa10d7812 */ /* 0x000fc600078ec0ff */
[----:B------:R-:W4:Y:S01]  /*2ffb0*/  LDL.LU R161, [R1+0x940] ;  /* 0x0009400001a17983 */ /* 0x000f220000300800 */
[----:B------:R-:W-:Y:S02]  /*2ffc0*/  PRMT R143, R14, 0x3340, R13 ;  /* 0x000033400e8f7816 */ /* 0x000fe4000000000d */
[----:B------:R-:W-:Y:S02]  /*2ffd0*/  LOP3.LUT R3, R163, 0xffff, RZ, 0xc0, !PT ;  /* 0x0000ffffa3037812 */ /* 0x000fe400078ec0ff */
[----:B------:R-:W-:Y:S01]  /*2ffe0*/  LOP3.LUT R14, R158, 0xffff, RZ, 0xc0, !PT ;  /* 0x0000ffff9e0e7812 */ /* 0x000fe200078ec0ff */
[----:B------:R-:W4:Y:S01]  /*2fff0*/  LDL.LU R163, [R1+0x938] ;  /* 0x0009380001a37983 */ /* 0x000f220000300800 */
[----:B------:R-:W-:Y:S02]  /*30000*/  PRMT R145, R12, 0x3340, R3 ;  /* 0x000033400c917816 */ /* 0x000fe40000000003 */
[----:B------:R-:W-:Y:S02]  /*30010*/  LOP3.LUT R12, R160, 0xffff, RZ, 0xc0, !PT ;  /* 0x0000ffffa00c7812 */ /* 0x000fe400078ec0ff */
[----:B---3--:R-:W-:-:S02]  /*30020*/  LOP3.LUT R13, R165, 0xffff, RZ, 0xc0, !PT ;  /* 0x0000ffffa50d7812 */ /* 0x008fc400078ec0ff */
[----:B------:R-:W3:Y:S02]  /*30030*/  LDL.LU R165, [R1+0x930] ;  /* 0x0009300001a57983 */ /* 0x000ee40000300800 */
[----:B------:R-:W-:Y:S02]  /*30040*/  PRMT R158, R14, 0x3340, R13 ;  /* 0x000033400e9e7816 */ /* 0x000fe4000000000d */
[----:B--2---:R-:W-:Y:S02]  /*30050*/  LOP3.LUT R3, R117, 0xffff, RZ, 0xc0, !PT ;  /* 0x0000ffff75037812 */ /* 0x004fe400078ec0ff */
[----:B------:R-:W2:Y:S01]  /*30060*/  LDL.LU R117, [R1+0x944] ;  /* 0x0009440001757983 */ /* 0x000ea20000300800 */
[----:B----4-:R-:W-:-:S03]  /*30070*/  LOP3.LUT R14, R233, 0xffff, RZ, 0xc0, !PT ;  /* 0x0000ffffe90e7812 */ /* 0x010fc600078ec0ff */
[----:B------:R-:W4:Y:S01]  /*30080*/  LDL.LU R233, [R1+0x93c] ;  /* 0x00093c0001e97983 */ /* 0x000f220000300800 */
[----:B------:R-:W-:Y:S02]  /*30090*/  PRMT R160, R12, 0x3340, R3 ;  /* 0x000033400ca07816 */ /* 0x000fe40000000003 */
[----:B------:R-:W-:Y:S02]  /*300a0*/  LOP3.LUT R12, R162, 0xffff, RZ, 0xc0, !PT ;  /* 0x0000ffffa20c7812 */ /* 0x000fe400078ec0ff */
[----:B------:R-:W4:Y:S01]  /*300b0*/  LDL.LU R162, [R1+0x934] ;  /* 0x0009340001a27983 */ /* 0x000f220000300800 */
[----:B------:R-:W-:-:S03]  /*300c0*/  LOP3.LUT R13, R164, 0xffff, RZ, 0xc0, !PT ;  /* 0x0000ffffa40d7812 */ /* 0x000fc600078ec0ff */
[----:B------:R-:W4:Y:S04]  /*300d0*/  LDL.LU R164, [R1+0x92c] ;  /* 0x00092c0001a47983 */ /* 0x000f280000300800 */
[----:B------:R-:W4:Y:S01]  /*300e0*/  LDL.LU R155, [R1+0x928] ;  /* 0x00092800019b7983 */ /* 0x000f220000300800 */
[----:B------:R-:W-:Y:S02]  /*300f0*/  LOP3.LUT R3, R166, 0xffff, RZ, 0xc0, !PT ;  /* 0x0000ffffa6037812 */ /* 0x000fe400078ec0ff */
[----:B------:R-:W-:Y:S01]  /*30100*/  PRMT R142, R14, 0x3340, R13 ;  /* 0x000033400e8e7816 */ /* 0x000fe2000000000d */
[----:B------:R-:W4:Y:S01]  /*30110*/  LDL.LU R166, [R1+0x920] ;  /* 0x0009200001a67983 */ /* 0x000f220000300800 */
[----:B------:R-:W-:-:S03]  /*30120*/  LOP3.LUT R14, R99, 0xffff, RZ, 0xc0, !PT ;  /* 0x0000ffff630e7812 */ /* 0x000fc600078ec0ff */
[----:B------:R-:W4:Y:S04]  /*30130*/  LDL.LU R99, [R1+0x918] ;  /* 0x0009180001637983 */ /* 0x000f280000300800 */
[----:B------:R-:W4:Y:S01]  /*30140*/  LDL.LU R115, [R1+0x910] ;  /* 0x0009100001737983 */ /* 0x000f220000300800 */
[----:B------:R-:W-:Y:S02]  /*30150*/  PRMT R144, R12, 0x3340, R3 ;  /* 0x000033400c907816 */ /* 0x000fe40000000003 */
[----:B------:R-:W-:Y:S02]  /*30160*/  LOP3.LUT R12, R154, 0xffff, RZ, 0xc0, !PT ;  /* 0x0000ffff9a0c7812 */ /* 0x000fe400078ec0ff */
[----:B------:R-:W4:Y:S01]  /*30170*/  LDL.LU R154, [R1+0x924] ;  /* 0x00092400019a7983 */ /* 0x000f220000300800 */
[----:B------:R-:W-:-:S02]  /*30180*/  LOP3.LUT R3, R159, 0xffff, RZ, 0xc0, !PT ;  /* 0x0000ffff9f037812 */ /* 0x000fc400078ec0ff */
[----:B------:R-:W-:Y:S01]  /*30190*/  LOP3.LUT R13, R157, 0xffff, RZ, 0xc0, !PT ;  /* 0x0000ffff9d0d7812 */ /* 0x000fe200078ec0ff */
[----:B------:R-:W4:Y:S01]  /*301a0*/  LDL.LU R91, [R1+0x91c] ;  /* 0x00091c00015b7983 */ /* 0x000f220000300800 */
[----:B------:R-:W-:Y:S02]  /*301b0*/  PRMT R159, R12, 0x3340, R3 ;  /* 0x000033400c9f7816 */ /* 0x000fe40000000003 */
[----:B------:R-:W-:Y:S02]  /*301c0*/  PRMT R157, R14, 0x3340, R13 ;  /* 0x000033400e9d7816 */ /* 0x000fe4000000000d */
[----:B------:R-:W-:Y:S02]  /*301d0*/  LOP3.LUT R12, R161, 0xffff, RZ, 0xc0, !PT ;  /* 0x0000ffffa10c7812 */ /* 0x000fe400078ec0ff */
[----:B------:R-:W-:Y:S01]  /*301e0*/  LOP3.LUT R14, R153, 0xffff, RZ, 0xc0, !PT ;  /* 0x0000ffff990e7812 */ /* 0x000fe200078ec0ff */
        /* <DEDUP_REMOVED lines=8> */
[----:B------:R-:W2:Y:S01]  /*30270*/  LDL.LU R117, [R1+0x900] ;  /* 0x0009000001757983 */ /* 0x000ea20000300800 */
[----:B----4-:R-:W-:-:S03]  /*30280*/  LOP3.LUT R12, R233, 0xffff, RZ, 0xc0, !PT ;  /* 0x0000ffffe90c7812 */ /* 0x010fc600078ec0ff */
[----:B------:R-:W4:Y:S04]  /*30290*/  LDL.LU R233, [R1+0x8f8] ;  /* 0x0008f80001e97983 */ /* 0x000f280000300800 */
[----:B------:R-:W4:Y:S01]  /*302a0*/  LDL.LU R152, [R1+0x8f0] ;  /* 0x0008f00001987983 */ /* 0x000f220000300800 */
[----:B------:R-:W-:-:S03]  /*302b0*/  LOP3.LUT R13, R162, 0xffff, RZ, 0xc0, !PT ;  /* 0x0000ffffa20d7812 */ /* 0x000fc600078ec0ff */
[----:B------:R-:W4:Y:S01]  /*302c0*/  LDL.LU R153, [R1+0x904] ;  /* 0x0009040001997983 */ /* 0x000f220000300800 */
[----:B------:R-:W-:Y:S02]  /*302d0*/  LOP3.LUT R3, R164, 0xffff, RZ, 0xc0, !PT ;  /* 0x0000ffffa4037812 */ /* 0x000fe400078ec0ff */
[----:B------:R-:W-:Y:S02]  /*302e0*/  PRMT R162, R14, 0x3340, R13 ;  /* 0x000033400ea27816 */ /* 0x000fe4000000000d */
[----:B------:R-:W-:Y:S02]  /*302f0*/  LOP3.LUT R14, R155, 0xffff, RZ, 0xc0, !PT ;  /* 0x0000ffff9b0e7812 */ /* 0x000fe400078ec0ff */
        /* <DEDUP_REMOVED lines=8> */
[----:B------:R-:W4:Y:S04]  /*30380*/  LDL.LU R108, [R1+0x8e0] ;  /* 0x0008e000016c7983 */ /* 0x000f280000300800 */
[----:B------:R-:W4:Y:S01]  /*30390*/  LDL.LU R115, [R1+0x8d8] ;  /* 0x0008d80001737983 */ /* 0x000f220000300800 */
[----:B------:R-:W-:Y:S02]  /*303a0*/  PRMT R146, R14, 0x3340, R13 ;  /* 0x000033400e927816 */ /* 0x000fe4000000000d */
[----:B------:R-:W-:Y:S02]  /*303b0*/  LOP3.LUT R14, R154, 0xffff, RZ, 0xc0, !PT ;  /* 0x0000ffff9a0e7812 */ /* 0x000fe400078ec0ff */
[----:B------:R-:W4:Y:S04]  /*303c0*/  LDL.LU R154, [R1+0x8d0] ;  /* 0x0008d000019a7983 */ /* 0x000f280000300800 */
[----:B------:R-:W4:Y:S01]  /*303d0*/  LDL.LU R16, [R1+0x8e4] ;  /* 0x0008e40001107983 */ /* 0x000f220000300800 */
[----:B------:R-:W-:-:S02]  /*303e0*/  PRMT R148, R12, 0x3340, R3 ;  /* 0x000033400c947816 */ /* 0x000fc40000000003 */
[----:B------:R-:W-:Y:S02]  /*303f0*/  LOP3.LUT R13, R161, 0xffff, RZ, 0xc0, !PT ;  /* 0x0000ffffa10d7812 */ /* 0x000fe400078ec0ff */
[----:B------:R-:W-:Y:S02]  /*30400*/  LOP3.LUT R12, R91, 0xffff, RZ, 0xc0, !PT ;  /* 0x0000ffff5b0c7812 */ /* 0x000fe400078ec0ff */
[----:B------:R-:W-:Y:S02]  /*30410*/  LOP3.LUT R3, R163, 0xffff, RZ, 0xc0, !PT ;  /* 0x0000ffffa3037812 */ /* 0x000fe400078ec0ff */
[----:B------:R-:W-:Y:S02]  /*30420*/  PRMT R161, R14, 0x3340, R13 ;  /* 0x000033400ea17816 */ /* 0x000fe4000000000d */
[----:B------:R-:W-:Y:S02]  /*30430*/  PRMT R163, R12, 0x3340, R3 ;  /* 0x000033400ca37816 */ /* 0x000fe40000000003 */
[----:B---3--:R-:W-:-:S02]  /*30440*/  LOP3.LUT R14, R165, 0xffff, RZ, 0xc0, !PT ;  /* 0x0000ffffa50e7812 */ /* 0x008fc400078ec0ff */
[----:B------:R-:W3:Y:S01]  /*30450*/  LDL.LU R165, [R1+0x8dc] ;  /* 0x0008dc0001a57983 */ /* 0x000ee20000300800 */
[----:B--2---:R-:W-:-:S03]  /*30460*/  LOP3.LUT R12, R117, 0xffff, RZ, 0xc0, !PT ;  /* 0x0000ffff750c7812 */ /* 0x004fc600078ec0ff */
[----:B------:R-:W2:Y:S01]  /*30470*/  LDL.LU R117, [R1+0x8d4] ;  /* 0x0008d40001757983 */ /* 0x000ea20000300800 */
[----:B----4-:R-:W-:-:S03]  /*30480*/  LOP3.LUT R13, R233, 0xffff, RZ, 0xc0, !PT ;  /* 0x0000ffffe90d7812 */ /* 0x010fc600078ec0ff */
[----:B------:R-:W4:Y:S01]  /*30490*/  LDL.LU R233, [R1+0x8cc] ;  /* 0x0008cc0001e97983 */ /* 0x000f220000300800 */
[----:B------:R-:W-:-:S03]  /*304a0*/  LOP3.LUT R3, R152, 0xffff, RZ, 0xc0, !PT ;  /* 0x0000ffff98037812 */ /* 0x000fc600078ec0ff */
[----:B------:R-:W4:Y:S01]  /*304b0*/  LDL.LU R43, [R1+0x8c8] ;  /* 0x0008c800012b7983 */ /* 0x000f220000300800 */
[----:B------:R-:W-:Y:S02]  /*304c0*/  PRMT R91, R14, 0x3340, R13 ;  /* 0x000033400e5b7816 */ /* 0x000fe4000000000d */
[----:B------:R-:W-:Y:S01]  /*304d0*/  LOP3.LUT R14, R153, 0xffff, RZ, 0xc0, !PT ;  /* 0x0000ffff990e7812 */ /* 0x000fe200078ec0ff */
[----:B------:R-:W4:Y:S04]  /*304e0*/  LDL.LU R45, [R1+0x8c0] ;  /* 0x0008c000012d7983 */ /* 0x000f280000300800 */
[----:B------:R-:W4:Y:S01]  /*304f0*/  LDL.LU R153, [R1+0x8b8] ;  /* 0x0008b80001997983 */ /* 0x000f220000300800 */
[----:B------:R-:W-:Y:S02]  /*30500*/  PRMT R152, R12, 0x3340, R3 ;  /* 0x000033400c987816 */ /* 0x000fe40000000003 */
[----:B------:R-:W-:-:S02]  /*30510*/  LOP3.LUT R12, R155, 0xffff, RZ, 0xc0, !PT ;  /* 0x0000ffff9b0c7812 */ /* 0x000fc400078ec0ff */
        /* <DEDUP_REMOVED lines=8> */
[----:B------:R-:W-:Y:S01]  /*305a0*/  LOP3.LUT R13, R115, 0xffff, RZ, 0xc0, !PT ;  /* 0x0000ffff730d7812 */ /* 0x000fe200078ec0ff */
[----:B------:R-:W4:Y:S04]  /*305b0*/  LDL.LU R17, [R1+0x8a0] ;  /* 0x0008a00001117983 */ /* 0x000f280000300800 */
[----:B------:R-:W4:Y:S01]  /*305c0*/  LDL.LU R115, [R1+0x898] ;  /* 0x0008980001737983 */ /* 0x000f220000300800 */
[----:B------:R-:W-:-:S02]  /*305d0*/  PRMT R99, R12, 0x3340, R3 ;  /* 0x000033400c637816 */ /* 0x000fc40000000003 */
[----:B------:R-:W-:Y:S02]  /*305e0*/  LOP3.LUT R3, R154, 0xffff, RZ, 0xc0, !PT ;  /* 0x0000ffff9a037812 */ /* 0x000fe400078ec0ff */
[----:B------:R-:W-:Y:S01]  /*305f0*/  PRMT R150, R14, 0x3340, R13 ;  /* 0x000033400e967816 */ /* 0x000fe2000000000d */
[----:B------:R-:W4:Y:S01]  /*30600*/  LDL.LU R154, [R1+0x890] ;  /* 0x00089000019a7983 */ /* 0x000f220000300800 */
[----:B------:R-:W-:-:S03]  /*30610*/  LOP3.LUT R14, R16, 0xffff, RZ, 0xc0, !PT ;  /* 0x0000ffff100e7812 */ /* 0x000fc600078ec0ff */
[----:B------:R-:W4:Y:S01]  /*30620*/  LDL.LU R16, [R1+0x8a4] ;  /* 0x0008a40001107983 */ /* 0x000f220000300800 */
[----:B------:R-:W-:-:S03]  /*30630*/  LOP3.LUT R12, R108, 0xffff, RZ, 0xc0, !PT ;  /* 0x0000ffff6c0c7812 */ /* 0x000fc600078ec0ff */
[----:B------:R-:W4:Y:S01]  /*30640*/  LDL.LU R47, [R1+0x89c] ;  /* 0x00089c00012f7983 */ /* 0x000f220000300800 */
[----:B------:R-:W-:Y:S02]  /*30650*/  PRMT R108, R12, 0x3340, R3 ;  /* 0x000033400c6c7816 */ /* 0x000fe40000000003 */
[----:B---3--:R-:W-:Y:S02]  /*30660*/  LOP3.LUT R12, R165, 0xffff, RZ, 0xc0, !PT ;  /* 0x0000ffffa50c7812 */ /* 0x008fe400078ec0ff */
[----:B--2---:R-:W-:Y:S02]  /*30670*/  LOP3.LUT R13, R117, 0xffff, RZ, 0xc0, !PT ;  /* 0x0000ffff750d7812 */ /* 0x004fe400078ec0ff */
[----:B----4-:R-:W-:Y:S02]  /*30680*/  LOP3.LUT R3, R233, 0xffff, RZ, 0xc0, !PT ;  /* 0x0000ffffe9037812 */ /* 0x010fe400078ec0ff */
[----:B------:R-:W2:Y:S01]  /*30690*/  LDL.LU R233, [R1+0x894] ;  /* 0x0008940001e97983 */ /* 0x000ea20000300800 */
[----:B------:R-:W-:-:S02]  /*306a0*/  PRMT R165, R14, 0x3340, R13 ;  /* 0x000033400ea57816 */ /* 0x000fc4000000000d */
[----:B------:R-:W-:Y:S02]  /*306b0*/  PRMT R117, R12, 0x3340, R3 ;  /* 0x000033400c757816 */ /* 0x000fe40000000003 */
[----:B------:R-:W-:Y:S02]  /*306c0*/  LOP3.LUT R14, R43, 0xffff, RZ, 0xc0, !PT ;  /* 0x0000ffff2b0e7812 */ /* 0x000fe400078ec0ff */
[----:B------:R-:W-:Y:S01]  /*306d0*/  LOP3.LUT R13, R153, 0xffff, RZ, 0xc0, !PT ;  /* 0x0000ffff990d7812 */ /* 0x000fe200078ec0ff */
[----:B------:R-:W3:Y:S01]  /*306e0*/  LDL.LU R43, [R1+0x888] ;  /* 0x00088800012b7983 */ /* 0x000ee20000300800 */
[----:B------:R-:W-:-:S03]  /*306f0*/  LOP3.LUT R12, R45, 0xffff, RZ, 0xc0, !PT ;  /* 0x0000ffff2d0c7812 */ /* 0x000fc600078ec0ff */
[----:B------:R-:W4:Y:S01]  /*30700*/  LDL.LU R45, [R1+0x880] ;  /* 0x00088000012d7983 */ /* 0x000f220000300800 */
[----:B------:R-:W-:Y:S02]  /*30710*/  LOP3.LUT R3, R155, 0xffff, RZ, 0xc0, !PT ;  /* 0x0000ffff9b037812 */ /* 0x000fe400078ec0ff */
[----:B------:R-:W-:Y:S02]  /*30720*/  PRMT R153, R14, 0x3340, R13 ;  /* 0x000033400e997816 */ /* 0x000fe4000000000d */
[----:B------:R-:W-:Y:S02]  /*30730*/  LOP3.LUT R14, R44, 0xffff, RZ, 0xc0, !PT ;  /* 0x0000ffff2c0e7812 */ /* 0x000fe400078ec0ff */
[----:B------:R-:W-:Y:S01]  /*30740*/  LOP3.LUT R13, R229, 0xffff, RZ, 0xc0, !PT ;  /* 0x0000ffffe50d7812 */ /* 0x000fe200078ec0ff */
[----:B------:R-:W4:Y:S01]  /*30750*/  LDL.LU R44, [R1+0x884] ;  /* 0x00088400012c7983 */ /* 0x000f220000300800 */
[----:B------:R-:W-:Y:S02]  /*30760*/  PRMT R155, R12, 0x3340, R3 ;  /* 0x000033400c9b7816 */ /* 0x000fe40000000003 */
[----:B------:R-:W-:-:S02]  /*30770*/  LOP3.LUT R3, R168, 0xffff, RZ, 0xc0, !PT ;  /* 0x0000ffffa8037812 */ /* 0x000fc400078ec0ff */
[----:B------:R-:W-:Y:S02]  /*30780*/  LOP3.LUT R12, R57, 0xffff, RZ, 0xc0, !PT ;  /* 0x0000ffff390c7812 */ /* 0x000fe400078ec0ff */
[----:B------:R-:W-:Y:S01]  /*30790*/  PRMT R168, R14, 0x3340, R13 ;  /* 0x000033400ea87816 */ /* 0x000fe2000000000d */
[----:B------:R-:W4:Y:S01]  /*307a0*/  LDL.LU R57, [R1+0x87c] ;  /* 0x00087c0001397983 */ /* 0x000f220000300800 */
[----:B------:R-:W-:Y:S02]  /*307b0*/  LOP3.LUT R14, R15, 0xffff, RZ, 0xc0, !PT ;  /* 0x0000ffff0f0e7812 */ /* 0x000fe400078ec0ff */
[----:B------:R-:W-:Y:S01]  /*307c0*/  LOP3.LUT R13, R115, 0xffff, RZ, 0xc0, !PT ;  /* 0x0000ffff730d7812 */ /* 0x000fe200078ec0ff */
[----:B------:R-:W4:Y:S01]  /*307d0*/  LDL.LU R15, [R1+0x868] ;  /* 0x00086800010f7983 */ /* 0x000f220000300800 */
[----:B------:R-:W-:Y:S02]  /*307e0*/  PRMT R229, R12, 0x3340, R3 ;  /* 0x000033400ce57816 */ /* 0x000fe40000000003 */
[----:B------:R-:W-:-:S02]  /*307f0*/  LOP3.LUT R12, R17, 0xffff, RZ, 0xc0, !PT ;  /* 0x0000ffff110c7812 */ /* 0x000fc400078ec0ff */
[----:B------:R-:W-:Y:S01]  /*30800*/  PRMT R115, R14, 0x3340, R13 ;  /* 0x000033400e737816 */ /* 0x000fe2000000000d */
[----:B------:R-:W4:Y:S01]  /*30810*/  LDL.LU R17, [R1+0x860] ;  /* 0x0008600001117983 */ /* 0x000f220000300800 */
[----:B------:R-:W-:-:S03]  /*30820*/  LOP3.LUT R14, R16, 0xffff, RZ, 0xc0, !PT ;  /* 0x0000ffff100e7812 */ /* 0x000fc600078ec0ff */
[----:B------:R-:W4:Y:S01]  /*30830*/  LDL.LU R16, [R1+0x864] ;  /* 0x0008640001107983 */ /* 0x000f220000300800 */
[----:B------:R-:W-:-:S04]  /*30840*/  LOP3.LUT R3, R154, 0xffff, RZ, 0xc0, !PT ;  /* 0x0000ffff9a037812 */ /* 0x000fc800078ec0ff */
[----:B------:R-:W-:Y:S02]  /*30850*/  PRMT R154, R12, 0x3340, R3 ;  /* 0x000033400c9a7816 */ /* 0x000fe40000000003 */
[----:B------:R-:W-:Y:S02]  /*30860*/  LOP3.LUT R12, R47, 0xffff, RZ, 0xc0, !PT ;  /* 0x0000ffff2f0c7812 */ /* 0x000fe400078ec0ff */
[----:B------:R-:W-:Y:S01]  /*30870*/  LOP3.LUT R3, R231, 0xffff, RZ, 0xc0, !PT ;  /* 0x0000ffffe7037812 */ /* 0x000fe200078ec0ff */
[----:B------:R-:W4:Y:S03]  /*30880*/  LDL.LU R47, [R1+0x85c] ;  /* 0x00085c00012f7983 */ /* 0x000f260000300800 */
[----:B------:R-:W-:Y:S02]  /*30890*/  PRMT R231, R12, 0x3340, R3 ;  /* 0x000033400ce77816 */ /* 0x000fe40000000003 */
[----:B------:R-:W-:-:S02]  /*308a0*/  LOP3.LUT R3, R0, 0xffff, RZ, 0xc0, !PT ;  /* 0x0000ffff00037812 */ /* 0x000fc400078ec0ff */
[----:B--2---:R-:W-:-:S04]  /*308b0*/  LOP3.LUT R13, R233, 0xffff, RZ, 0xc0, !PT ;  /* 0x0000ffffe90d7812 */ /* 0x004fc800078ec0ff */
[----:B------:R-:W-:Y:S02]  /*308c0*/  PRMT R233, R14, 0x3340, R13 ;  /* 0x000033400ee97816 */ /* 0x000fe4000000000d */
[----:B---3--:R-:W-:Y:S02]  /*308d0*/  LOP3.LUT R14, R43, 0xffff, RZ, 0xc0, !PT ;  /* 0x0000ffff2b0e7812 */ /* 0x008fe400078ec0ff */
[----:B------:R-:W-:Y:S01]  /*308e0*/  LOP3.LUT R13, R232, 0xffff, RZ, 0xc0, !PT ;  /* 0x0000ffffe80d7812 */ /* 0x000fe200078ec0ff */
[----:B------:R-:W2:Y:S01]  /*308f0*/  LDL.LU R43, [R1+0x848] ;  /* 0x00084800012b7983 */ /* 0x000ea20000300800 */
[----:B----4-:R-:W-:-:S03]  /*30900*/  LOP3.LUT R12, R45, 0xffff, RZ, 0xc0, !PT ;  /* 0x0000ffff2d0c7812 */ /* 0x010fc600078ec0ff */
[----:B------:R-:W3:Y:S01]  /*30910*/  LDL.LU R45, [R1+0x840] ;  /* 0x00084000012d7983 */ /* 0x000ee20000300800 */
[----:B------:R-:W-:Y:S02]  /*30920*/  PRMT R0, R14, 0x3340, R13 ;  /* 0x000033400e007816 */ /* 0x000fe4000000000d */
[----:B------:R-:W-:Y:S02]  /*30930*/  LOP3.LUT R13, R228, 0xffff, RZ, 0xc0, !PT ;  /* 0x0000ffffe40d7812 */ /* 0x000fe400078ec0ff */
[----:B------:R-:W-:Y:S02]  /*30940*/  LOP3.LUT R14, R44, 0xffff, RZ, 0xc0, !PT ;  /* 0x0000ffff2c0e7812 */ /* 0x000fe400078ec0ff */
        /* <DEDUP_REMOVED lines=15> */
[----:B------:R-:W-:Y:S02]  /*30a40*/  LOP3.LUT R3, R225, 0xffff, RZ, 0xc0, !PT ;  /* 0x0000ffffe1037812 */ /* 0x000fe400078ec0ff */
[----:B------:R-:W-:Y:S02]  /*30a50*/  LOP3.LUT R13, R230, 0xffff, RZ, 0xc0, !PT ;  /* 0x0000ffffe60d7812 */ /* 0x000fe400078ec0ff */
[----:B------:R-:W-:Y:S02]  /*30a60*/  PRMT R225, R12, 0x3340, R3 ;  /* 0x000033400ce17816 */ /* 0x000fe40000000003 */
[----:B------:R-:W-:Y:S02]  /*30a70*/  LOP3.LUT R12, R47, 0xffff, RZ, 0xc0, !PT ;  /* 0x0000ffff2f0c7812 */ /* 0x000fe400078ec0ff */
[----:B------:R-:W-:Y:S01]  /*30a80*/  LOP3.LUT R3, R205, 0xffff, RZ, 0xc0, !PT ;  /* 0x0000ffffcd037812 */ /* 0x000fe200078ec0ff */
[----:B------:R-:W4:Y:S01]  /*30a90*/  LDL.LU R47, [R1+0x81c] ;  /* 0x00081c00012f7983 */ /* 0x000f220000300800 */
[----:B------:R-:W-:-:S02]  /*30aa0*/  PRMT R230, R14, 0x3340, R13 ;  /* 0x000033400ee67816 */ /* 0x000fc4000000000d */
[----:B------:R-:W-:Y:S02]  /*30ab0*/  LOP3.LUT R13, R10, 0xffff, RZ, 0xc0, !PT ;  /* 0x0000ffff0a0d7812 */ /* 0x000fe400078ec0ff */
[----:B------:R-:W-:Y:S02]  /*30ac0*/  PRMT R205, R12, 0x3340, R3 ;  /* 0x000033400ccd7816 */ /* 0x000fe40000000003 */
[----:B------:R-:W-:Y:S02]  /*30ad0*/  LOP3.LUT R3, R2, 0xffff, RZ, 0xc0, !PT ;  /* 0x0000ffff02037812 */ /* 0x000fe400078ec0ff */
[----:B--2---:R-:W-:Y:S02]  /*30ae0*/  LOP3.LUT R14, R43, 0xffff, RZ, 0xc0, !PT ;  /* 0x0000ffff2b0e7812 */ /* 0x004fe400078ec0ff */
[----:B------:R-:W2:Y:S01]  /*30af0*/  LDL.LU R43, [R1+0x808] ;  /* 0x00080800012b7983 */ /* 0x000ea20000300800 */
[----:B---3--:R-:W-:-:S03]  /*30b00*/  LOP3.LUT R12, R45, 0xffff, RZ, 0xc0, !PT ;  /* 0x0000ffff2d0c7812 */ /* 0x008fc600078ec0ff */
[----:B------:R-:W3:Y:S01]  /*30b10*/  LDL.LU R45, [R1+0x800] ;  /* 0x00080000012d7983 */ /* 0x000ee20000300800 */
[----:B------:R-:W-:Y:S02]  /*30b20*/  PRMT R2, R14, 0x3340, R13 ;  /* 0x000033400e027816 */ /* 0x000fe4000000000d */
[----:B------:R-:W-:Y:S02]  /*30b30*/  LOP3.LUT R13, R202, 0xffff, RZ, 0xc0, !PT ;  /* 0x0000ffffca0d7812 */ /* 0x000fe400078ec0ff */
[----:B----4-:R-:W-:Y:S02]  /*30b40*/  LOP3.LUT R14, R44, 0xffff, RZ, 0xc0, !PT ;  /* 0x0000ffff2c0e7812 */ /* 0x010fe400078ec0ff */
        /* <DEDUP_REMOVED lines=32> */
[----:B------:R-:W4:Y:S04]  /*30d50*/  LDL.LU R44, [R1+0x7c4] ;  /* 0x0007c400012c7983 */ /* 0x000f280000300800 */
[----:B------:R-:W4:Y:S01]  /*30d60*/  LDL.LU R42, [R1+0x7bc] ;  /* 0x0007bc00012a7983 */ /* 0x000f220000300800 */
[----:B------:R-:W-:-:S02]  /*30d70*/  PRMT R215, R12, 0x3340, R3 ;  /* 0x000033400cd77816 */ /* 0x000fc40000000003 */
[----:B------:R-:W-:Y:S02]  /*30d80*/  LOP3.LUT R12, R57, 0xffff, RZ, 0xc0, !PT ;  /* 0x0000ffff390c7812 */ /* 0x000fe400078ec0ff */
[----:B------:R-:W-:Y:S02]  /*30d90*/  LOP3.LUT R3, R200, 0xffff, RZ, 0xc0, !PT ;  /* 0x0000ffffc8037812 */ /* 0x000fe400078ec0ff */
[----:B------:R-:W-:Y:S02]  /*30da0*/  PRMT R213, R14, 0x3340, R13 ;  /* 0x000033400ed57816 */ /* 0x000fe4000000000d */
[----:B------:R-:W-:Y:S01]  /*30db0*/  LOP3.LUT R14, R15, 0xffff, RZ, 0xc0, !PT ;  /* 0x0000ffff0f0e7812 */ /* 0x000fe200078ec0ff */
[----:B------:R-:W4:Y:S01]  /*30dc0*/  LDL.LU R57, [R1+0x7a8] ;  /* 0x0007a80001397983 */ /* 0x000f220000300800 */
[----:B------:R-:W-:-:S03]  /*30dd0*/  LOP3.LUT R13, R7, 0xffff, RZ, 0xc0, !PT ;  /* 0x0000ffff070d7812 */ /* 0x000fc600078ec0ff */
[----:B------:R-:W4:Y:S01]  /*30de0*/  LDL.LU R15, [R1+0x7a0] ;  /* 0x0007a000010f7983 */ /* 0x000f220000300800 */
[----:B------:R-:W-:Y:S02]  /*30df0*/  PRMT R200, R12, 0x3340, R3 ;  /* 0x000033400cc87816 */ /* 0x000fe40000000003 */
[----:B------:R-:W-:Y:S02]  /*30e00*/  LOP3.LUT R12, R17, 0xffff, RZ, 0xc0, !PT ;  /* 0x0000ffff110c7812 */ /* 0x000fe400078ec0ff */
[----:B------:R-:W-:Y:S02]  /*30e10*/  PRMT R7, R14, 0x3340, R13 ;  /* 0x000033400e077816 */ /* 0x000fe4000000000d */
[----:B------:R-:W-:Y:S01]  /*30e20*/  LOP3.LUT R14, R16, 0xffff, RZ, 0xc0, !PT ;  /* 0x0000ffff100e7812 */ /* 0x000fe200078ec0ff */
[----:B------:R-:W4:Y:S04]  /*30e30*/  LDL.LU R17, [R1+0x7a4] ;  /* 0x0007a40001117983 */ /* 0x000f280000300800 */
[----:B------:R-:W4:Y:S01]  /*30e40*/  LDL.LU R16, [R1+0x79c] ;  /* 0x00079c0001107983 */ /* 0x000f220000300800 */
[----:B------:R-:W-:-:S02]  /*30e50*/  LOP3.LUT R3, R5, 0xffff, RZ, 0xc0, !PT ;  /* 0x0000ffff05037812 */ /* 0x000fc400078ec0ff */
[----:B------:R-:W-:Y:S02]  /*30e60*/  LOP3.LUT R13, R214, 0xffff, RZ, 0xc0, !PT ;  /* 0x0000ffffd60d7812 */ /* 0x000fe400078ec0ff */
[----:B------:R-:W-:Y:S02]  /*30e70*/  PRMT R5, R12, 0x3340, R3 ;  /* 0x000033400c057816 */ /* 0x000fe40000000003 */
[----:B------:R-:W-:Y:S02]  /*30e80*/  LOP3.LUT R12, R47, 0xffff, RZ, 0xc0, !PT ;  /* 0x0000ffff2f0c7812 */ /* 0x000fe400078ec0ff */
[----:B------:R-:W-:Y:S02]  /*30e90*/  LOP3.LUT R3, R201, 0xffff, RZ, 0xc0, !PT ;  /* 0x0000ffffc9037812 */ /* 0x000fe400078ec0ff */
[----:B------:R-:W-:Y:S02]  /*30ea0*/  PRMT R214, R14, 0x3340, R13 ;  /* 0x000033400ed67816 */ /* 0x000fe4000000000d */
[----:B------:R-:W-:Y:S01]  /*30eb0*/  LOP3.LUT R13, R211, 0xffff, RZ, 0xc0, !PT ;  /* 0x0000ffffd30d7812 */ /* 0x000fe200078ec0ff */
[----:B------:R-:W4:Y:S01]  /*30ec0*/  LDL.LU R47, [R1+0x780] ;  /* 0x00078000012f7983 */ /* 0x000f220000300800 */
[----:B------:R-:W-:-:S02]  /*30ed0*/  PRMT R201, R12, 0x3340, R3 ;  /* 0x000033400cc97816 */ /* 0x000fc40000000003 */
[----:B------:R-:W-:Y:S02]  /*30ee0*/  LOP3.LUT R3, R209, 0xffff, RZ, 0xc0, !PT ;  /* 0x0000ffffd1037812 */ /* 0x000fe400078ec0ff */
[----:B--2---:R-:W-:Y:S02]  /*30ef0*/  LOP3.LUT R14, R43, 0xffff, RZ, 0xc0, !PT ;  /* 0x0000ffff2b0e7812 */ /* 0x004fe400078ec0ff */
[----:B---3--:R-:W-:Y:S01]  /*30f00*/  LOP3.LUT R12, R45, 0xffff, RZ, 0xc0, !PT ;  /* 0x0000ffff2d0c7812 */ /* 0x008fe200078ec0ff */
[----:B------:R-:W2:Y:S01]  /*30f10*/  LDL.LU R43, [R1+0x774] ;  /* 0x00077400012b7983 */ /* 0x000ea20000300800 */
[----:B------:R-:W-:Y:S02]  /*30f20*/  PRMT R211, R14, 0x3340, R13 ;  /* 0x000033400ed37816 */ /* 0x000fe4000000000d */
[----:B------:R-:W-:Y:S02]  /*30f30*/  LOP3.LUT R13, R207, 0xffff, RZ, 0xc0, !PT ;  /* 0x0000ffffcf0d7812 */ /* 0x000fe400078ec0ff */
[----:B------:R-:W-:-:S02]  /*30f40*/  PRMT R209, R12, 0x3340, R3 ;  /* 0x000033400cd17816 */ /* 0x000fc40000000003 */
[----:B----4-:R-:W-:Y:S01]  /*30f50*/  LOP3.LUT R14, R44, 0xffff, RZ, 0xc0, !PT ;  /* 0x0000ffff2c0e7812 */ /* 0x010fe200078ec0ff */
[----:B------:R-:W3:Y:S01]  /*30f60*/  LDL.LU R45, [R1+0x77c] ;  /* 0x00077c00012d7983 */ /* 0x000ee20000300800 */
[----:B------:R-:W-:Y:S02]  /*30f70*/  LOP3.LUT R12, R42, 0xffff, RZ, 0xc0, !PT ;  /* 0x0000ffff2a0c7812 */ /* 0x000fe400078ec0ff */
[----:B------:R-:W-:Y:S01]  /*30f80*/  LOP3.LUT R3, R198, 0xffff, RZ, 0xc0, !PT ;  /* 0x0000ffffc6037812 */ /* 0x000fe200078ec0ff */
[----:B------:R-:W4:Y:S01]  /*30f90*/  LDL.LU R44, [R1+0x770] ;  /* 0x00077000012c7983 */ /* 0x000f220000300800 */
[----:B------:R-:W-:Y:S02]  /*30fa0*/  PRMT R207, R14, 0x3340, R13 ;  /* 0x000033400ecf7816 */ /* 0x000fe4000000000d */
[----:B------:R-:W-:Y:S02]  /*30fb0*/  LOP3.LUT R13, R212, 0xffff, RZ, 0xc0, !PT ;  /* 0x0000ffffd40d7812 */ /* 0x000fe400078ec0ff */
[----:B------:R-:W-:-:S02]  /*30fc0*/  PRMT R198, R12, 0x3340, R3 ;  /* 0x000033400cc67816 */ /* 0x000fc40000000003 */
[----:B------:R-:W-:Y:S02]  /*30fd0*/  LOP3.LUT R14, R57, 0xffff, RZ, 0xc0, !PT ;  /* 0x0000ffff390e7812 */ /* 0x000fe400078ec0ff */
        /* <DEDUP_REMOVED lines=9> */
[----:B------:R-:W4:Y:S04]  /*31070*/  LDL.LU R16, [R1+0x738] ;  /* 0x0007380001107983 */ /* 0x000f280000300800 */
[----:B------:R-:W4:Y:S01]  /*31080*/  LDL.LU R41, [R1+0x710] ;  /* 0x0007100001297983 */ /* 0x000f220000300800 */
[----:B------:R-:W-:-:S02]  /*31090*/  LOP3.LUT R13, R208, 0xffff, RZ, 0xc0, !PT ;  /* 0x0000ffffd00d7812 */ /* 0x000fc400078ec0ff */
[----:B------:R-:W-:Y:S01]  /*310a0*/  LOP3.LUT R3, R199, 0xffff, RZ, 0xc0, !PT ;  /* 0x0000ffffc7037812 */ /* 0x000fe200078ec0ff */
[----:B------:R-:W4:Y:S04]  /*310b0*/  LDL.LU R49, [R1+0x704] ;  /* 0x0007040001317983 */ /* 0x000f280000300800 */
[----:B------:R-:W4:Y:S01]  /*310c0*/  LDL.LU R42, [R1+0x70c] ;  /* 0x00070c00012a7983 */ /* 0x000f220000300800 */
[----:B------:R-:W-:Y:S02]  /*310d0*/  PRMT R208, R14, 0x3340, R13 ;  /* 0x000033400ed07816 */ /* 0x000fe4000000000d */
[----:B------:R-:W-:Y:S02]  /*310e0*/  PRMT R199, R12, 0x3340, R3 ;  /* 0x000033400cc77816 */ /* 0x000fe40000000003 */
[----:B------:R-:W-:-:S02]  /*310f0*/  LOP3.LUT R14, R47, 0xffff, RZ, 0xc0, !PT ;  /* 0x0000ffff2f0e7812 */ /* 0x000fc400078ec0ff */
[----:B------:R-:W-:Y:S02]  /*31100*/  LOP3.LUT R13, R196, 0xffff, RZ, 0xc0, !PT ;  /* 0x0000ffffc40d7812 */ /* 0x000fe400078ec0ff */
[----:B------:R-:W-:Y:S01]  /*31110*/  LOP3.LUT R3, R194, 0xffff, RZ, 0xc0, !PT ;  /* 0x0000ffffc2037812 */ /* 0x000fe200078ec0ff */
[----:B------:R-:W4:Y:S01]  /*31120*/  LDL.LU R47, [R1+0x700] ;  /* 0x00070000012f7983 */ /* 0x000f220000300800 */
[----:B------:R-:W-:Y:S02]  /*31130*/  PRMT R196, R14, 0x3340, R13 ;  /* 0x000033400ec47816 */ /* 0x000fe4000000000d */
[----:B------:R-:W-:Y:S02]  /*31140*/  LOP3.LUT R13, R191, 0xffff, RZ, 0xc0, !PT ;  /* 0x0000ffffbf0d7812 */ /* 0x000fe400078ec0ff */
[----:B--2---:R-:W-:Y:S02]  /*31150*/  LOP3.LUT R12, R43, 0xffff, RZ, 0xc0, !PT ;  /* 0x0000ffff2b0c7812 */ /* 0x004fe400078ec0ff */
[----:B------:R-:W2:Y:S02]  /*31160*/  LDL.LU R43, [R1+0x6dc] ;  /* 0x0006dc00012b7983 */ /* 0x000ea40000300800 */
[----:B------:R-:W-:-:S02]  /*31170*/  PRMT R194, R12, 0x3340, R3 ;  /* 0x000033400cc27816 */ /* 0x000fc40000000003 */
[----:B---3--:R-:W-:Y:S02]  /*31180*/  LOP3.LUT R14, R45, 0xffff, RZ, 0xc0, !PT ;  /* 0x0000ffff2d0e7812 */ /* 0x008fe400078ec0ff */
[----:B------:R-:W-:Y:S01]  /*31190*/  LOP3.LUT R3, R167, 0xffff, RZ, 0xc0, !PT ;  /* 0x0000ffffa7037812 */ /* 0x000fe200078ec0ff */
[----:B------:R-:W3:Y:S01]  /*311a0*/  LDL.LU R45, [R1+0x6d0] ;  /* 0x0006d000012d7983 */ /* 0x000ee20000300800 */
[----:B----4-:R-:W-:-:S03]  /*311b0*/  LOP3.LUT R12, R44, 0xffff, RZ, 0xc0, !PT ;  /* 0x0000ffff2c0c7812 */ /* 0x010fc600078ec0ff */
[----:B------:R-:W4:Y:S01]  /*311c0*/  LDL.LU R44, [R1+0x6d8] ;  /* 0x0006d800012c7983 */ /* 0x000f220000300800 */
[----:B------:R-:W-:Y:S02]  /*311d0*/  PRMT R167, R14, 0x3340, R13 ;  /* 0x000033400ea77816 */ /* 0x000fe4000000000d */
[----:B------:R-:W-:Y:S02]  /*311e0*/  LOP3.LUT R13, R197, 0xffff, RZ, 0xc0, !PT ;  /* 0x0000ffffc50d7812 */ /* 0x000fe400078ec0ff */
[----:B------:R-:W-:Y:S02]  /*311f0*/  PRMT R191, R12, 0x3340, R3 ;  /* 0x000033400cbf7816 */ /* 0x000fe40000000003 */
[----:B------:R-:W-:Y:S02]  /*31200*/  LOP3.LUT R3, R195, 0xffff, RZ, 0xc0, !PT ;  /* 0x0000ffffc3037812 */ /* 0x000fe400078ec0ff */
[----:B------:R-:W-:Y:S02]  /*31210*/  LOP3.LUT R14, R57, 0xffff, RZ, 0xc0, !PT ;  /* 0x0000ffff390e7812 */ /* 0x000fe400078ec0ff */
[----:B------:R-:W-:Y:S01]  /*31220*/  LOP3.LUT R12, R15, 0xffff, RZ, 0xc0, !PT ;  /* 0x0000ffff0f0c7812 */ /* 0x000fe200078ec0ff */
[----:B------:R-:W4:Y:S04]  /*31230*/  LDL.LU R57, [R1+0x6cc] ;  /* 0x0006cc0001397983 */ /* 0x000f280000300800 */
[----:B------:R-:W4:Y:S01]  /*31240*/  LDL.LU R15, [R1+0x6a8] ;  /* 0x0006a800010f7983 */ /* 0x000f220000300800 */
[----:B------:R-:W-:-:S02]  /*31250*/  PRMT R197, R14, 0x3340, R13 ;  /* 0x000033400ec57816 */ /* 0x000fc4000000000d */
[----:B------:R-:W-:Y:S02]  /*31260*/  PRMT R195, R12, 0x3340, R3 ;  /* 0x000033400cc37816 */ /* 0x000fe40000000003 */
[----:B------:R-:W-:Y:S02]  /*31270*/  LOP3.LUT R14, R17, 0xffff, RZ, 0xc0, !PT ;  /* 0x0000ffff110e7812 */ /* 0x000fe400078ec0ff */
[----:B------:R-:W-:Y:S01]  /*31280*/  LOP3.LUT R12, R16, 0xffff, RZ, 0xc0, !PT ;  /* 0x0000ffff100c7812 */ /* 0x000fe200078ec0ff */
[----:B------:R-:W4:Y:S04]  /*31290*/  LDL.LU R17, [R1+0x6a0] ;  /* 0x0006a00001117983 */ /* 0x000f280000300800 */
[----:B------:R-:W4:Y:S01]  /*312a0*/  LDL.LU R16, [R1+0x6a4] ;  /* 0x0006a40001107983 */ /* 0x000f220000300800 */
[----:B------:R-:W-:-:S02]  /*312b0*/  LOP3.LUT R13, R193, 0xffff, RZ, 0xc0, !PT ;  /* 0x0000ffffc10d7812 */ /* 0x000fc400078ec0ff */
[----:B------:R-:W-:Y:S01]  /*312c0*/  LOP3.LUT R3, R192, 0xffff, RZ, 0xc0, !PT ;  /* 0x0000ffffc0037812 */ /* 0x000fe200078ec0ff */
[----:B------:R-:W4:Y:S04]  /*312d0*/  LDL.LU R38, [R1+0x220c] ;  /* 0x00220c0001267983 */ /* 0x000f280000300800 */
[----:B------:R-:W4:Y:S01]  /*312e0*/  LDL.LU R109, [R1+0x2208] ;  /* 0x00220800016d7983 */ /* 0x000f220000300800 */
[----:B------:R-:W-:Y:S02]  /*312f0*/  PRMT R193, R14, 0x3340, R13 ;  /* 0x000033400ec17816 */ /* 0x000fe4000000000d */
[----:B------:R-:W-:Y:S02]  /*31300*/  LOP3.LUT R14, R41, 0xffff, RZ, 0xc0, !PT ;  /* 0x0000ffff290e7812 */ /* 0x000fe400078ec0ff */
[----:B------:R-:W-:-:S02]  /*31310*/  LOP3.LUT R13, R189, 0xffff, RZ, 0xc0, !PT ;  /* 0x0000ffffbd0d7812 */ /* 0x000fc400078ec0ff */
[----:B------:R-:W-:Y:S02]  /*31320*/  PRMT R192, R12, 0x3340, R3 ;  /* 0x000033400cc07816 */ /* 0x000fe40000000003 */
[----:B------:R-:W-:Y:S02]  /*31330*/  LOP3.LUT R12, R49, 0xffff, RZ, 0xc0, !PT ;  /* 0x0000ffff310c7812 */ /* 0x000fe400078ec0ff */
[----:B------:R-:W-:Y:S02]  /*31340*/  LOP3.LUT R3, R151, 0xffff, RZ, 0xc0, !PT ;  /* 0x0000ffff97037812 */ /* 0x000fe400078ec0ff */
[----:B------:R-:W-:Y:S02]  /*31350*/  PRMT R189, R14, 0x3340, R13 ;  /* 0x000033400ebd7816 */ /* 0x000fe4000000000d */
[----:B------:R-:W-:Y:S02]  /*31360*/  LOP3.LUT R14, R42, 0xffff, RZ, 0xc0, !PT ;  /* 0x0000ffff2a0e7812 */ /* 0x000fe400078ec0ff */
[----:B------:R-:W-:-:S02]  /*31370*/  LOP3.LUT R13, R186, 0xffff, RZ, 0xc0, !PT ;  /* 0x0000ffffba0d7812 */ /* 0x000fc400078ec0ff */
        /* <DEDUP_REMOVED lines=8> */
[----:B--2---:R-:W-:-:S04]  /*31400*/  LOP3.LUT R14, R43, 0xffff, RZ, 0xc0, !PT ;  /* 0x0000ffff2b0e7812 */ /* 0x004fc800078ec0ff */
[----:B------:R-:W-:Y:S02]  /*31410*/  PRMT R190, R14, 0x3340, R13 ;  /* 0x000033400ebe7816 */ /* 0x000fe4000000000d */
[----:B---3--:R-:W-:Y:S02]  /*31420*/  LOP3.LUT R12, R45, 0xffff, RZ, 0xc0, !PT ;  /* 0x0000ffff2d0c7812 */ /* 0x008fe400078ec0ff */
[----:B------:R-:W-:Y:S02]  /*31430*/  LOP3.LUT R13, R187, 0xffff, RZ, 0xc0, !PT ;  /* 0x0000ffffbb0d7812 */ /* 0x000fe400078ec0ff */
[----:B----4-:R-:W-:Y:S02]  /*31440*/  LOP3.LUT R14, R44, 0xffff, RZ, 0xc0, !PT ;  /* 0x0000ffff2c0e7812 */ /* 0x010fe400078ec0ff */
[----:B------:R-:W-:Y:S02]  /*31450*/  PRMT R188, R12, 0x3340, R3 ;  /* 0x000033400cbc7816 */ /* 0x000fe40000000003 */
[----:B------:R-:W-:-:S02]  /*31460*/  LOP3.LUT R3, R185, 0xffff, RZ, 0xc0, !PT ;  /* 0x0000ffffb9037812 */ /* 0x000fc400078ec0ff */
[----:B------:R-:W-:Y:S02]  /*31470*/  PRMT R187, R14, 0x3340, R13 ;  /* 0x000033400ebb7816 */ /* 0x000fe4000000000d */
[----:B------:R-:W-:Y:S02]  /*31480*/  LOP3.LUT R13, R182, 0xffff, RZ, 0xc0, !PT ;  /* 0x0000ffffb60d7812 */ /* 0x000fe400078ec0ff */
[----:B------:R-:W-:Y:S02]  /*31490*/  LOP3.LUT R12, R57, 0xffff, RZ, 0xc0, !PT ;  /* 0x0000ffff390c7812 */ /* 0x000fe400078ec0ff */
[----:B------:R-:W-:Y:S02]  /*314a0*/  LOP3.LUT R14, R15, 0xffff, RZ, 0xc0, !PT ;  /* 0x0000ffff0f0e7812 */ /* 0x000fe400078ec0ff */
[----:B------:R-:W-:Y:S02]  /*314b0*/  PRMT R185, R12, 0x3340, R3 ;  /* 0x000033400cb97816 */ /* 0x000fe40000000003 */
[----:B------:R-:W-:-:S02]  /*314c0*/  LOP3.LUT R3, R180, 0xffff, RZ, 0xc0, !PT ;  /* 0x0000ffffb4037812 */ /* 0x000fc400078ec0ff */
[----:B------:R-:W-:Y:S02]  /*314d0*/  LOP3.LUT R12, R17, 0xffff, RZ, 0xc0, !PT ;  /* 0x0000ffff110c7812 */ /* 0x000fe400078ec0ff */
[----:B------:R-:W-:Y:S02]  /*314e0*/  PRMT R182, R14, 0x3340, R13 ;  /* 0x000033400eb67816 */ /* 0x000fe4000000000d */
        /* <DEDUP_REMOVED lines=19> */
[----:B------:R-:W2:Y:S04]  /*31620*/  LDL.LU R221, [R1+0x2204] ;  /* 0x0022040001dd7983 */ /* 0x000ea80000300800 */
[----:B------:R-:W3:Y:S01]  /*31630*/  LDL.LU R46, [R1+0x21f8] ;  /* 0x0021f800012e7983 */ /* 0x000ee20000300800 */
[----:B------:R-:W-:-:S03]  /*31640*/  PRMT R177, R12, 0x3340, R3 ;  /* 0x000033400cb17816 */ /* 0x000fc60000000003 */
[----:B------:R-:W4:Y:S01]  /*31650*/  LDL.LU R39, [R1+0x21ec] ;  /* 0x0021ec0001277983 */ /* 0x000f220000300800 */
[----:B------:R-:W-:-:S03]  /*31660*/  LOP3.LUT R12, R223, 0xffff, RZ, 0xc0, !PT ;  /* 0x0000ffffdf0c7812 */ /* 0x000fc600078ec0ff */
[----:B------:R-:W3:Y:S04]  /*31670*/  LDL.LU R116, [R1+0x21e8] ;  /* 0x0021e80001747983 */ /* 0x000ee80000300800 */
[----:B------:R-:W4:Y:S04]  /*31680*/  LDL.LU R223, [R1+0x21dc] ;  /* 0x0021dc0001df7983 */ /* 0x000f280000300800 */
[----:B------:R-:W4:Y:S01]  /*31690*/  LDL.LU R57, [R1+0x21e4] ;  /* 0x0021e40001397983 */ /* 0x000f220000300800 */
[----:B------:R-:W-:-:S03]  /*316a0*/  LOP3.LUT R3, R219, 0xffff, RZ, 0xc0, !PT ;  /* 0x0000ffffdb037812 */ /* 0x000fc600078ec0ff */
[----:B------:R-:W3:Y:S04]  /*316b0*/  LDL.LU R96, [R1+0x21d8] ;  /* 0x0021d80001607983 */ /* 0x000ee80000300800 */
[----:B------:R-:W3:Y:S04]  /*316c0*/  LDL.LU R219, [R1+0x21e0] ;  /* 0x0021e00001db7983 */ /* 0x000ee80000300800 */
[----:B------:R-:W3:Y:S04]  /*316d0*/  LDL.LU R16, [R1+0x21c4] ;  /* 0x0021c40001107983 */ /* 0x000ee80000300800 */
[----:B------:R-:W3:Y:S04]  /*316e0*/  LDL.LU R53, [R1+0x21d0] ;  /* 0x0021d00001357983 */ /* 0x000ee80000300800 */
[----:B------:R-:W3:Y:S04]  /*316f0*/  LDL.LU R40, [R1+0x21bc] ;  /* 0x0021bc0001287983 */ /* 0x000ee80000300800 */
[----:B------:R-:W3:Y:S01]  /*31700*/  LDL.LU R17, [R1+0x21a8] ;  /* 0x0021a80001117983 */ /* 0x000ee20000300800 */
[----:B------:R-:W-:-:S03]  /*31710*/  LOP3.LUT R14, R170, 0xffff, RZ, 0xc0, !PT ;  /* 0x0000ffffaa0e7812 */ /* 0x000fc600078ec0ff */
[----:B------:R-:W3:Y:S04]  /*31720*/  LDL.LU R43, [R1+0x21ac] ;  /* 0x0021ac00012b7983 */ /* 0x000ee80000300800 */
[----:B------:R-:W3:Y:S04]  /*31730*/  LDL.LU R45, [R1+0x218c] ;  /* 0x00218c00012d7983 */ /* 0x000ee80000300800 */
[----:B------:R-:W3:Y:S04]  /*31740*/  LDL.LU R44, [R1+0x219c] ;  /* 0x00219c00012c7983 */ /* 0x000ee80000300800 */
[----:B------:R-:W3:Y:S01]  /*31750*/  LDL.LU R51, [R1+0x2188] ;  /* 0x0021880001337983 */ /* 0x000ee20000300800 */
[----:B------:R-:W-:-:S03]  /*31760*/  PRMT R174, R14, 0x3340, R13 ;  /* 0x000033400eae7816 */ /* 0x000fc6000000000d */
[----:B------:R-:W3:Y:S01]  /*31770*/  LDL.LU R41, [R1+0x2184] ;  /* 0x0021840001297983 */ /* 0x000ee20000300800 */
[----:B------:R-:W-:-:S03]  /*31780*/  LOP3.LUT R14, R169, 0xffff, RZ, 0xc0, !PT ;  /* 0x0000ffffa90e7812 */ /* 0x000fc600078ec0ff */
[----:B------:R-:W3:Y:S01]  /*31790*/  LDL.LU R49, [R1+0x216c] ;  /* 0x00216c0001317983 */ /* 0x000ee20000300800 */
[----:B------:R-:W-:Y:S02]  /*317a0*/  LOP3.LUT R13, R220, 0xffff, RZ, 0xc0, !PT ;  /* 0x0000ffffdc0d7812 */ /* 0x000fe400078ec0ff */
[----:B------:R-:W-:Y:S01]  /*317b0*/  PRMT R172, R12, 0x3340, R3 ;  /* 0x000033400cac7816 */ /* 0x000fe20000000003 */
[----:B------:R-:W3:Y:S04]  /*317c0*/  LDL.LU R15, [R1+0x2168] ;  /* 0x00216800010f7983 */ /* 0x000ee80000300800 */
[----:B------:R-:W3:Y:S01]  /*317d0*/  LDL.LU R42, [R1+0x2174] ;  /* 0x00217400012a7983 */ /* 0x000ee20000300800 */
[----:B------:R-:W-:Y:S02]  /*317e0*/  LOP3.LUT R12, R222, 0xffff, RZ, 0xc0, !PT ;  /* 0x0000ffffde0c7812 */ /* 0x000fe400078ec0ff */
[----:B------:R-:W-:Y:S01]  /*317f0*/  LOP3.LUT R3, R218, 0xffff, RZ, 0xc0, !PT ;  /* 0x0000ffffda037812 */ /* 0x000fe200078ec0ff */
[----:B------:R-:W3:Y:S04]  /*31800*/  LDL R47, [R1+0xd24] ;  /* 0x000d2400012f7983 */ /* 0x000ee80000100800 */
[----:B------:R-:W3:Y:S01]  /*31810*/  LDL.LU R222, [R1+0x21f4] ;  /* 0x0021f40001de7983 */ /* 0x000ee20000300800 */
[----:B------:R-:W-:-:S03]  /*31820*/  PRMT R170, R14, 0x3340, R13 ;  /* 0x000033400eaa7816 */ /* 0x000fc6000000000d */
[----:B------:R-:W3:Y:S01]  /*31830*/  LDL.LU R220, [R1+0x2214] ;  /* 0x0022140001dc7983 */ /* 0x000ee20000300800 */
[----:B------:R-:W-:Y:S02]  /*31840*/  LOP3.LUT R14, R217, 0xffff, RZ, 0xc0, !PT ;  /* 0x0000ffffd90e7812 */ /* 0x000fe400078ec0ff */
[----:B------:R-:W-:Y:S01]  /*31850*/  LOP3.LUT R13, R21, 0xffff, RZ, 0xc0, !PT ;  /* 0x0000ffff150d7812 */ /* 0x000fe200078ec0ff */
[----:B------:R-:W3:Y:S01]  /*31860*/  LDL.LU R218, [R1+0x21f0] ;  /* 0x0021f00001da7983 */ /* 0x000ee20000300800 */
[----:B------:R-:W-:-:S03]  /*31870*/  PRMT R169, R12, 0x3340, R3 ;  /* 0x000033400ca97816 */ /* 0x000fc60000000003 */
[----:B------:R-:W3:Y:S01]  /*31880*/  LDL.LU R217, [R1+0x2200] ;  /* 0x0022000001d97983 */ /* 0x000ee20000300800 */
[----:B------:R-:W-:Y:S02]  /*31890*/  LOP3.LUT R12, R23, 0xffff, RZ, 0xc0, !PT ;  /* 0x0000ffff170c7812 */ /* 0x000fe400078ec0ff */
[----:B------:R-:W-:Y:S01]  /*318a0*/  LOP3.LUT R3, R20, 0xffff, RZ, 0xc0, !PT ;  /* 0x0000ffff14037812 */ /* 0x000fe200078ec0ff */
[----:B------:R-:W3:Y:S04]  /*318b0*/  LDL.LU R23, [R1+0x217c] ;  /* 0x00217c0001177983 */ /* 0x000ee80000300800 */
[----:B------:R-:W3:Y:S01]  /*318c0*/  LDL.LU R21, [R1+0x21b8] ;  /* 0x0021b80001157983 */ /* 0x000ee20000300800 */
[----:B------:R-:W-:-:S03]  /*318d0*/  PRMT R175, R14, 0x3340, R13 ;  /* 0x000033400eaf7816 */ /* 0x000fc6000000000d */
[----:B------:R-:W3:Y:S01]  /*318e0*/  LDL.LU R20, [R1+0x21d4] ;  /* 0x0021d40001147983 */ /* 0x000ee20000300800 */
[----:B------:R-:W-:-:S03]  /*318f0*/  LOP3.LUT R14, R216, 0xffff, RZ, 0xc0, !PT ;  /* 0x0000ffffd80e7812 */ /* 0x000fc600078ec0ff */
[----:B------:R-:W3:Y:S01]  /*31900*/  LDL.LU R216, [R1+0x2210] ;  /* 0x0022100001d87983 */ /* 0x000ee20000300800 */
[----:B------:R-:W-:Y:S02]  /*31910*/  LOP3.LUT R13, R19, 0xffff, RZ, 0xc0, !PT ;  /* 0x0000ffff130d7812 */ /* 0x000fe400078ec0ff */
[----:B------:R-:W-:Y:S02]  /*31920*/  PRMT R173, R12, 0x3340, R3 ;  /* 0x000033400cad7816 */ /* 0x000fe40000000003 */
[----:B------:R-:W-:Y:S02]  /*31930*/  LOP3.LUT R12, R22, 0xffff, RZ, 0xc0, !PT ;  /* 0x0000ffff160c7812 */ /* 0x000fe400078ec0ff */
[----:B------:R-:W-:Y:S01]  /*31940*/  LOP3.LUT R3, R18, 0xffff, RZ, 0xc0, !PT ;  /* 0x0000ffff12037812 */ /* 0x000fe200078ec0ff */
[----:B------:R-:W3:Y:S04]  /*31950*/  LDL.LU R22, [R1+0x21a0] ;  /* 0x0021a00001167983 */ /* 0x000ee80000300800 */
[----:B------:R-:W3:Y:S04]  /*31960*/  LDL.LU R19, [R1+0x2178] ;  /* 0x0021780001137983 */ /* 0x000ee80000300800 */
[----:B------:R-:W3:Y:S01]  /*31970*/  LDL.LU R18, [R1+0x2198] ;  /* 0x0021980001127983 */ /* 0x000ee20000300800 */
[----:B------:R-:W-:-:S02]  /*31980*/  PRMT R171, R14, 0x3340, R13 ;  /* 0x000033400eab7816 */ /* 0x000fc4000000000d */
[----:B------:R-:W-:Y:S01]  /*31990*/  PRMT R3, R12, 0x3340, R3 ;  /* 0x000033400c037816 */ /* 0x000fe20000000003 */
[----:B------:R-:W3:Y:S04]  /*319a0*/  LDL.LU R13, [R1+0x21b4] ;  /* 0x0021b400010d7983 */ /* 0x000ee80000300800 */
[----:B------:R-:W3:Y:S04]  /*319b0*/  LDL.LU R14, [R1+0x2194] ;  /* 0x00219400010e7983 */ /* 0x000ee80000300800 */
[----:B------:R-:W3:Y:S01]  /*319c0*/  LDL.LU R12, [R1+0x21c8] ;  /* 0x0021c800010c7983 */ /* 0x000ee20000300800 */
[----:B--2---:R-:W-:-:S02]  /*319d0*/  PRMT R221, R221, 0x5410, R101 ;  /* 0x00005410dddd7816 */ /* 0x004fc40000000065 */
[----:B----4-:R-:W-:Y:S02]  /*319e0*/  PRMT R223, R57, 0x5410, R223 ;  /* 0x0000541039df7816 */ /* 0x010fe400000000df */
[----:B---3--:R-:W-:Y:S02]  /*319f0*/  PRMT R219, R219, 0x5410, R96 ;  /* 0x00005410dbdb7816 */ /* 0x008fe40000000060 */
[----:B------:R-:W-:Y:S02]  /*31a00*/  PRMT R220, R220, 0x5410, R38 ;  /* 0x00005410dcdc7816 */ /* 0x000fe40000000026 */
[----:B------:R-:W2:Y:S01]  /*31a10*/  LDL.LU R38, [R1+0x2808] ;  /* 0x0028080001267983 */ /* 0x000ea20000300800 */
[----:B------:R-:W-:Y:S02]  /*31a20*/  PRMT R222, R222, 0x5410, R39 ;  /* 0x00005410dede7816 */ /* 0x000fe40000000027 */
[----:B------:R-:W-:Y:S02]  /*31a30*/  PRMT R217, R217, 0x5410, R46 ;  /* 0x00005410d9d97816 */ /* 0x000fe4000000002e */
[----:B------:R-:W-:-:S02]  /*31a40*/  PRMT R218, R218, 0x5410, R116 ;  /* 0x00005410dada7816 */ /* 0x000fc40000000074 */
[----:B------:R-:W-:Y:S02]  /*31a50*/  PRMT R216, R216, 0x5410, R109 ;  /* 0x00005410d8d87816 */ /* 0x000fe4000000006d */
[----:B------:R-:W3:Y:S04]  /*31a60*/  LDL.LU R109, [R1+0x2804] ;  /* 0x00280400016d7983 */ /* 0x000ee80000300800 */
[----:B------:R-:W4:Y:S04]  /*31a70*/  LDL.LU R101, [R1+0x2800] ;  /* 0x0028000001657983 */ /* 0x000f280000300800 */
[----:B------:R-:W2:Y:S04]  /*31a80*/  LDL.LU R46, [R1+0x27fc] ;  /* 0x0027fc00012e7983 */ /* 0x000ea80000300800 */
[----:B------:R-:W3:Y:S04]  /*31a90*/  LDL.LU R39, [R1+0x27f8] ;  /* 0x0027f80001277983 */ /* 0x000ee80000300800 */
[----:B------:R-:W4:Y:S04]  /*31aa0*/  LDL.LU R116, [R1+0x27f4] ;  /* 0x0027f40001747983 */ /* 0x000f280000300800 */
[----:B------:R-:W2:Y:S04]  /*31ab0*/  LDL R57, [R1+0xd20] ;  /* 0x000d200001397983 */ /* 0x000ea80000100800 */
[----:B------:R-:W4:Y:S01]  /*31ac0*/  LDL.LU R96, [R1+0x27f0] ;  /* 0x0027f00001607983 */ /* 0x000f220000300800 */
[----:B------:R-:W-:-:S03]  /*31ad0*/  PRMT R20, R20, 0x5410, R16 ;  /* 0x0000541014147816 */ /* 0x000fc60000000010 */
[----:B------:R-:W3:Y:S01]  /*31ae0*/  LDL.LU R16, [R1+0x27ec] ;  /* 0x0027ec0001107983 */ /* 0x000ee20000300800 */
[----:B------:R-:W-:Y:S02]  /*31af0*/  PRMT R12, R12, 0x5410, R40 ;  /* 0x000054100c0c7816 */ /* 0x000fe40000000028 */
[----:B------:R-:W-:Y:S02]  /*31b00*/  PRMT R21, R21, 0x5410, R17 ;  /* 0x0000541015157816 */ /* 0x000fe40000000011 */
[----:B---3--:R-:W-:Y:S02]  /*31b10*/  PRMT R16, R53, 0x5410, R16 ;  /* 0x0000541035107816 */ /* 0x008fe40000000010 */
[----:B------:R-:W3:Y:S04]  /*31b20*/  LDL.LU R53, [R1+0x27e8] ;  /* 0x0027e80001357983 */ /* 0x000ee80000300800 */
[----:B------:R-:W4:Y:S04]  /*31b30*/  LDL.LU R40, [R1+0x27e4] ;  /* 0x0027e40001287983 */ /* 0x000f280000300800 */
[----:B------:R-:W2:Y:S01]  /*31b40*/  LDL.LU R17, [R1+0x27e0] ;  /* 0x0027e00001117983 */ /* 0x000ea20000300800 */
[----:B------:R-:W-:-:S02]  /*31b50*/  PRMT R18, R18, 0x5410, R51 ;  /* 0x0000541012127816 */ /* 0x000fc40000000033 */
[----:B------:R-:W-:Y:S02]  /*31b60*/  PRMT R14, R14, 0x5410, R41 ;  /* 0x000054100e0e7816 */ /* 0x000fe40000000029 */
[----:B------:R-:W-:Y:S02]  /*31b70*/  PRMT R23, R23, 0x5410, R49 ;  /* 0x0000541017177816 */ /* 0x000fe40000000031 */
[----:B------:R-:W-:Y:S02]  /*31b80*/  PRMT R19, R19, 0x5410, R15 ;  /* 0x0000541013137816 */ /* 0x000fe4000000000f */
[----:B--2---:R-:W-:Y:S02]  /*31b90*/  PRMT R17, R13, 0x5410, R17 ;  /* 0x000054100d117816 */ /* 0x004fe40000000011 */
[----:B------:R-:W-:Y:S02]  /*31ba0*/  PRMT R13, R43, 0x5410, R22 ;  /* 0x000054102b0d7816 */ /* 0x000fe40000000016 */
[----:B------:R-:W-:Y:S01]  /*31bb0*/  PRMT R22, R44, 0x5410, R45 ;  /* 0x000054102c167816 */ /* 0x000fe2000000002d */
[----:B------:R-:W2:Y:S04]  /*31bc0*/  LDL.LU R43, [R1+0x21c0] ;  /* 0x0021c000012b7983 */ /* 0x000ea80000300800 */
[----:B------:R-:W3:Y:S04]  /*31bd0*/  LDL.LU R45, [R1+0x21a4] ;  /* 0x0021a400012d7983 */ /* 0x000ee80000300800 */
[----:B------:R-:W4:Y:S04]  /*31be0*/  LDL.LU R44, [R1+0x2180] ;  /* 0x00218000012c7983 */ /* 0x000f280000300800 */
[----:B------:R-:W4:Y:S04]  /*31bf0*/  LDL.LU R51, [R1+0x27dc] ;  /* 0x0027dc0001337983 */ /* 0x000f280000300800 */
[----:B------:R-:W4:Y:S04]  /*31c00*/  LDL.LU R41, [R1+0x27d8] ;  /* 0x0027d80001297983 */ /* 0x000f280000300800 */
[----:B------:R-:W4:Y:S04]  /*31c10*/  LDL.LU R49, [R1+0x27d4] ;  /* 0x0027d40001317983 */ /* 0x000f280000300800 */
[----:B------:R-:W2:Y:S04]  /*31c20*/  LDL.LU R15, [R1+0x27d0] ;  /* 0x0027d000010f7983 */ /* 0x000ea80000300800 */
[----:B------:R0:W-:Y:S04]  /*31c30*/  STS.128 [R47+0x8000], R220 ;  /* 0x008000dc2f007388 */ /* 0x0001e80000000c00 */
[----:B------:R1:W-:Y:S04]  /*31c40*/  STS.128 [R47+0xc000], R216 ;  /* 0x00c000d82f007388 */ /* 0x0003e80000000c00 */
[----:B------:R1:W-:Y:S04]  /*31c50*/  STS.128 [R57], R20 ;  /* 0x0000001439007388 */ /* 0x0003e80000000c00 */
[----:B------:R1:W-:Y:S01]  /*31c60*/  STS.128 [R57+0x4000], R16 ;  /* 0x0040001039007388 */ /* 0x0003e20000000c00 */
[----:B--2---:R-:W-:-:S03]  /*31c70*/  PRMT R15, R42, 0x5410, R15 ;  /* 0x000054102a0f7816 */ /* 0x004fc6000000000f */
[----:B------:R-:W2:Y:S04]  /*31c80*/  LDL.LU R42, [R1+0x27cc] ;  /* 0x0027cc00012a7983 */ /* 0x000ea80000300800 */
[----:B0-----:R-:W3:Y:S04]  /*31c90*/  LDL.LU R220, [R1+0x21cc] ;  /* 0x0021cc0001dc7983 */ /* 0x001ee80000300800 */
[----:B------:R-:W4:Y:S04]  /*31ca0*/  LDL.LU R221, [R1+0x21b0] ;  /* 0x0021b00001dd7983 */ /* 0x000f280000300800 */
[----:B------:R-:W2:Y:S04]  /*31cb0*/  LDL.LU R222, [R1+0x2190] ;  /* 0x0021900001de7983 */ /* 0x000ea80000300800 */
[----:B------:R-:W2:Y:S04]  /*31cc0*/  LDL.LU R223, [R1+0x2170] ;  /* 0x0021700001df7983 */ /* 0x000ea80000300800 */
[----:B-1----:R-:W2:Y:S04]  /*31cd0*/  LDL.LU R47, [R1+0x27c8] ;  /* 0x0027c800012f7983 */ /* 0x002ea80000300800 */
[----:B------:R-:W2:Y:S04]  /*31ce0*/  LDL.LU R216, [R1+0x2160] ;  /* 0x0021600001d87983 */ /* 0x000ea80000300800 */
        /* <DEDUP_REMOVED lines=11> */
[----:B------:R0:W-:Y:S04]  /*31da0*/  STS.128 [R57+0x8000], R12 ;  /* 0x0080000c39007388 */ /* 0x0001e80000000c00 */
[----:B0-----:R-:W2:Y:S04]  /*31db0*/  LDL.LU R12, [R1+0x2164] ;  /* 0x00216400010c7983 */ /* 0x001ea80000300800 */
[----:B------:R-:W2:Y:S04]  /*31dc0*/  LDL.LU R13, [R1+0x2150] ;  /* 0x00215000010d7983 */ /* 0x000ea80000300800 */
[----:B------:R-:W2:Y:S04]  /*31dd0*/  LDL.LU R14, [R1+0x214c] ;  /* 0x00214c00010e7983 */ /* 0x000ea80000300800 */
[----:B------:R-:W2:Y:S01]  /*31de0*/  LDL.LU R15, [R1+0x2148] ;  /* 0x00214800010f7983 */ /* 0x000ea20000300800 */
[----:B---3--:R-:W-:-:S02]  /*31df0*/  PRMT R220, R220, 0x5410, R43 ;  /* 0x00005410dcdc7816 */ /* 0x008fc4000000002b */
[----:B----4-:R-:W-:Y:S01]  /*31e00*/  PRMT R221, R221, 0x5410, R45 ;  /* 0x00005410dddd7816 */ /* 0x010fe2000000002d */
[----:B------:R-:W3:Y:S04]  /*31e10*/  LDL.LU R43, [R1+0x27c4] ;  /* 0x0027c400012b7983 */ /* 0x000ee80000300800 */
[----:B------:R-:W4:Y:S01]  /*31e20*/  LDL.LU R45, [R1+0x27c0] ;  /* 0x0027c000012d7983 */ /* 0x000f220000300800 */
[----:B--2---:R-:W-:-:S03]  /*31e30*/  PRMT R222, R222, 0x5410, R44 ;  /* 0x00005410dede7816 */ /* 0x004fc6000000002c */
[----:B------:R-:W2:Y:S01]  /*31e40*/  LDL.LU R44, [R1+0x27bc] ;  /* 0x0027bc00012c7983 */ /* 0x000ea20000300800 */
[----:B------:R-:W-:Y:S02]  /*31e50*/  PRMT R21, R22, 0x5410, R21 ;  /* 0x0000541016157816 */ /* 0x000fe40000000015 */
[----:B------:R-:W-:Y:S02]  /*31e60*/  PRMT R22, R49, 0x5410, R48 ;  /* 0x0000541031167816 */ /* 0x000fe40000000030 */
[----:B------:R-:W-:Y:S02]  /*31e70*/  PRMT R217, R217, 0x5410, R19 ;  /* 0x00005410d9d97816 */ /* 0x000fe40000000013 */
[----:B------:R-:W-:Y:S02]  /*31e80*/  PRMT R19, R105, 0x5410, R55 ;  /* 0x0000541069137816 */ /* 0x000fe40000000037 */
[----:B------:R-:W-:Y:S02]  /*31e90*/  PRMT R223, R223, 0x5410, R12 ;  /* 0x00005410dfdf7816 */ /* 0x000fe4000000000c */
[----:B------:R-:W-:-:S02]  /*31ea0*/  PRMT R216, R216, 0x5410, R13 ;  /* 0x00005410d8d87816 */ /* 0x000fc4000000000d */
        /* <DEDUP_REMOVED lines=8> */
[----:B------:R-:W-:Y:S01]  /*31f30*/  PRMT R15, R56, 0x5410, R94 ;  /* 0x00005410380f7816 */ /* 0x000fe2000000005e */
[----:B------:R0:W-:Y:S01]  /*31f40*/  STS.128 [R57+0xc000], R220 ;  /* 0x00c000dc39007388 */ /* 0x0001e20000000c00 */
[----:B----4-:R-:W-:-:S03]  /*31f50*/  PRMT R13, R219, 0x5410, R45 ;  /* 0x00005410db0d7816 */ /* 0x010fc6000000002d */
[----:B------:R-:W4:Y:S04]  /*31f60*/  LDL.LU R45, [R1+0x27b8] ;  /* 0x0027b800012d7983 */ /* 0x000f280000300800 */
[----:B------:R-:W3:Y:S04]  /*31f70*/  LDL.LU R46, [R1+0x27b4] ;  /* 0x0027b400012e7983 */ /* 0x000ee80000300800 */
[----:B------:R-:W2:Y:S04]  /*31f80*/  LDL.LU R47, [R1+0x27b0] ;  /* 0x0027b000012f7983 */ /* 0x000ea80000300800 */
[----:B------:R-:W4:Y:S04]  /*31f90*/  LDL.LU R48, [R1+0x27ac] ;  /* 0x0027ac0001307983 */ /* 0x000f280000300800 */
[----:B------:R-:W3:Y:S04]  /*31fa0*/  LDL.LU R49, [R1+0x27a8] ;  /* 0x0027a80001317983 */ /* 0x000ee80000300800 */
[----:B------:R-:W2:Y:S04]  /*31fb0*/  LDL.LU R50, [R1+0x27a4] ;  /* 0x0027a40001327983 */ /* 0x000ea80000300800 */
[----:B------:R-:W4:Y:S04]  /*31fc0*/  LDL.LU R51, [R1+0x27a0] ;  /* 0x0027a00001337983 */ /* 0x000f280000300800 */
[----:B------:R-:W3:Y:S04]  /*31fd0*/  LDL.LU R52, [R1+0x279c] ;  /* 0x00279c0001347983 */ /* 0x000ee80000300800 */
[----:B------:R-:W2:Y:S01]  /*31fe0*/  LDL.LU R53, [R1+0x2798] ;  /* 0x0027980001357983 */ /* 0x000ea20000300800 */
[----:B------:R-:W-:-:S03]  /*31ff0*/  PRMT R219, R54, 0x5410, R224 ;  /* 0x0000541036db7816 */ /* 0x000fc600000000e0 */
[----:B------:R-:W4:Y:S04]  /*32000*/  LDL.LU R224, [R1+0x2794] ;  /* 0x0027940001e07983 */ /* 0x000f280000300800 */
[----:B------:R-:W3:Y:S04]  /*32010*/  LDL.LU R54, [R1+0x2790] ;  /* 0x0027900001367983 */ /* 0x000ee80000300800 */
[----:B------:R-:W4:Y:S04]  /*32020*/  LDL.LU R111, [R1+0x278c] ;  /* 0x00278c00016f7983 */ /* 0x000f280000300800 */
[----:B------:R-:W4:Y:S04]  /*32030*/  LDL.LU R102, [R1+0x2788] ;  /* 0x0027880001667983 */ /* 0x000f280000300800 */
[----:B------:R-:W2:Y:S04]  /*32040*/  LDL.LU R55, [R1+0x2784] ;  /* 0x0027840001377983 */ /* 0x000ea80000300800 */
[----:B------:R-:W4:Y:S04]  /*32050*/  LDL.LU R105, [R1+0x2780] ;  /* 0x0027800001697983 */ /* 0x000f280000300800 */
[----:B------:R-:W4:Y:S04]  /*32060*/  LDL.LU R94, [R1+0x277c] ;  /* 0x00277c00015e7983 */ /* 0x000f280000300800 */
[----:B------:R-:W3:Y:S04]  /*32070*/  LDL.LU R56, [R1+0x2778] ;  /* 0x0027780001387983 */ /* 0x000ee80000300800 */
[----:B0-----:R-:W2:Y:S04]  /*32080*/  LDL.LU R57, [R1+0x2774] ;  /* 0x0027740001397983 */ /* 0x001ea80000300800 */
[----:B------:R-:W4:Y:S01]  /*32090*/  LDL R223, [R1+0xd1c] ;  /* 0x000d1c0001df7983 */ /* 0x000f220000100800 */
[----:B------:R-:W-:-:S03]  /*320a0*/  PRMT R220, R59, 0x5410, R58 ;  /* 0x000054103bdc7816 */ /* 0x000fc6000000003a */
[----:B------:R-:W3:Y:S04]  /*320b0*/  LDL.LU R58, [R1+0x2770] ;  /* 0x00277000013a7983 */ /* 0x000ee80000300800 */
[----:B------:R-:W2:Y:S01]  /*320c0*/  LDL.LU R59, [R1+0x276c] ;  /* 0x00276c00013b7983 */ /* 0x000ea20000300800 */
[----:B------:R-:W-:Y:S02]  /*320d0*/  PRMT R221, R67, 0x5410, R66 ;  /* 0x0000541043dd7816 */ /* 0x000fe40000000042 */
[----:B------:R-:W-:Y:S01]  /*320e0*/  PRMT R222, R156, 0x5410, R71 ;  /* 0x000054109cde7816 */ /* 0x000fe20000000047 */
[----:B----4-:R0:W-:Y:S04]  /*320f0*/  STS.128 [R223], R216 ;  /* 0x000000d8df007388 */ /* 0x0101e80000000c00 */
[----:B------:R1:W-:Y:S04]  /*32100*/  STS.128 [R223+0x4000], R20 ;  /* 0x00400014df007388 */ /* 0x0003e80000000c00 */
[----:B------:R4:W-:Y:S01]  /*32110*/  STS.128 [R223+0x8000], R16 ;  /* 0x00800010df007388 */ /* 0x0009e20000000c00 */
[----:B0-----:R-:W-:-:S02]  /*32120*/  PRMT R216, R61, 0x5410, R60 ;  /* 0x000054103dd87816 */ /* 0x001fc4000000003c */
[----:B-1----:R-:W-:Y:S01]  /*32130*/  PRMT R20, R63, 0x5410, R62 ;  /* 0x000054103f147816 */ /* 0x002fe2000000003e */
[----:B------:R-:W3:Y:S04]  /*32140*/  LDL.LU R60, [R1+0x2768] ;  /* 0x00276800013c7983 */ /* 0x000ee80000300800 */
[----:B------:R-:W2:Y:S04]  /*32150*/  LDL.LU R61, [R1+0x2764] ;  /* 0x00276400013d7983 */ /* 0x000ea80000300800 */
[----:B------:R-:W3:Y:S04]  /*32160*/  LDL.LU R62, [R1+0x2760] ;  /* 0x00276000013e7983 */ /* 0x000ee80000300800 */
[----:B------:R-:W2:Y:S01]  /*32170*/  LDL.LU R63, [R1+0x275c] ;  /* 0x00275c00013f7983 */ /* 0x000ea20000300800 */
[----:B----4-:R-:W-:-:S03]  /*32180*/  PRMT R16, R65, 0x5410, R64 ;  /* 0x0000541041107816 */ /* 0x010fc60000000040 */
[----:B------:R-:W4:Y:S04]  /*32190*/  LDL.LU R64, [R1+0x2758] ;  /* 0x0027580001407983 */ /* 0x000f280000300800 */
[----:B------:R-:W3:Y:S04]  /*321a0*/  LDL.LU R65, [R1+0x2754] ;  /* 0x0027540001417983 */ /* 0x000ee80000300800 */
[----:B------:R-:W2:Y:S04]  /*321b0*/  LDL.LU R66, [R1+0x2750] ;  /* 0x0027500001427983 */ /* 0x000ea80000300800 */
[----:B------:R-:W4:Y:S01]  /*321c0*/  LDL.LU R67, [R1+0x274c] ;  /* 0x00274c0001437983 */ /* 0x000f220000300800 */
[----:B------:R-:W-:-:S03]  /*321d0*/  PRMT R217, R121, 0x5410, R68 ;  /* 0x0000541079d97816 */ /* 0x000fc60000000044 */
[----:B------:R-:W3:Y:S04]  /*321e0*/  LDL.LU R68, [R1+0x2748] ;  /* 0x0027480001447983 */ /* 0x000ee80000300800 */
[----:B------:R-:W2:Y:S01]  /*321f0*/  LDL R121, [R1+0xd18] ;  /* 0x000d180001797983 */ /* 0x000ea20000100800 */
[----:B------:R-:W-:Y:S02]  /*32200*/  PRMT R21, R70, 0x5410, R69 ;  /* 0x0000541046157816 */ /* 0x000fe40000000045 */
[----:B------:R-:W-:Y:S01]  /*32210*/  PRMT R17, R97, 0x5410, R113 ;  /* 0x0000541061117816 */ /* 0x000fe20000000071 */
[----:B------:R-:W4:Y:S04]  /*32220*/  LDL.LU R69, [R1+0x2744] ;  /* 0x0027440001457983 */ /* 0x000f280000300800 */
[----:B------:R-:W3:Y:S04]  /*32230*/  LDL.LU R70, [R1+0x2740] ;  /* 0x0027400001467983 */ /* 0x000ee80000300800 */
[----:B------:R-:W4:Y:S04]  /*32240*/  LDL.LU R113, [R1+0x273c] ;  /* 0x00273c0001717983 */ /* 0x000f280000300800 */
[----:B------:R-:W4:Y:S04]  /*32250*/  LDL.LU R97, [R1+0x2738] ;  /* 0x0027380001617983 */ /* 0x000f280000300800 */
[----:B------:R-:W3:Y:S04]  /*32260*/  LDL.LU R71, [R1+0x2734] ;  /* 0x0027340001477983 */ /* 0x000ee80000300800 */
[----:B------:R-:W4:Y:S01]  /*32270*/  LDL R156, [R1+0xd14] ;  /* 0x000d1400019c7983 */ /* 0x000f220000100800 */
[----:B------:R-:W-:-:S02]  /*32280*/  PRMT R218, R92, 0x5410, R103 ;  /* 0x000054105cda7816 */ /* 0x000fc40000000067 */
[----:B------:R-:W-:Y:S01]  /*32290*/  PRMT R22, R73, 0x5410, R72 ;  /* 0x0000541049167816 */ /* 0x000fe20000000048 */
[----:B------:R-:W3:Y:S04]  /*322a0*/  LDL.LU R103, [R1+0x2730] ;  /* 0x0027300001677983 */ /* 0x000ee80000300800 */
[----:B------:R-:W3:Y:S04]  /*322b0*/  LDL.LU R92, [R1+0x272c] ;  /* 0x00272c00015c7983 */ /* 0x000ee80000300800 */
[----:B------:R-:W3:Y:S04]  /*322c0*/  LDL.LU R72, [R1+0x2728] ;  /* 0x0027280001487983 */ /* 0x000ee80000300800 */
[----:B------:R-:W3:Y:S01]  /*322d0*/  LDL.LU R73, [R1+0x2724] ;  /* 0x0027240001497983 */ /* 0x000ee20000300800 */
[----:B------:R-:W-:-:S03]  /*322e0*/  PRMT R18, R75, 0x5410, R74 ;  /* 0x000054104b127816 */ /* 0x000fc6000000004a */
[----:B------:R0:W-:Y:S04]  /*322f0*/  STS.128 [R223+0xc000], R12 ;  /* 0x00c0000cdf007388 */ /* 0x0001e80000000c00 */
[----:B------:R-:W3:Y:S04]  /*32300*/  LDL.LU R74, [R1+0x2720] ;  /* 0x00272000014a7983 */ /* 0x000ee80000300800 */
[----:B------:R-:W3:Y:S01]  /*32310*/  LDL.LU R75, [R1+0x271c] ;  /* 0x00271c00014b7983 */ /* 0x000ee20000300800 */
[----:B------:R-:W-:Y:S02]  /*32320*/  PRMT R219, R79, 0x5410, R78 ;  /* 0x000054104fdb7816 */ /* 0x000fe4000000004e */
[----:B------:R-:W-:-:S02]  /*32330*/  PRMT R23, R81, 0x5410, R80 ;  /* 0x0000541051177816 */ /* 0x000fc40000000050 */
[----:B------:R-:W-:Y:S02]  /*32340*/  PRMT R19, R83, 0x5410, R82 ;  /* 0x0000541053137816 */ /* 0x000fe40000000052 */
[----:B0-----:R-:W-:Y:S02]  /*32350*/  PRMT R223, R77, 0x5410, R76 ;  /* 0x000054104ddf7816 */ /* 0x001fe4000000004c */
[----:B------:R-:W3:Y:S04]  /*32360*/  LDL.LU R76, [R1+0x2718] ;  /* 0x00271800014c7983 */ /* 0x000ee80000300800 */
[----:B------:R-:W3:Y:S04]  /*32370*/  LDL.LU R77, [R1+0x2714] ;  /* 0x00271400014d7983 */ /* 0x000ee80000300800 */
[----:B------:R-:W3:Y:S04]  /*32380*/  LDL.LU R78, [R1+0x2710] ;  /* 0x00271000014e7983 */ /* 0x000ee80000300800 */
[----:B------:R-:W3:Y:S04]  /*32390*/  LDL.LU R79, [R1+0x270c] ;  /* 0x00270c00014f7983 */ /* 0x000ee80000300800 */
[----:B------:R-:W3:Y:S04]  /*323a0*/  LDL.LU R80, [R1+0x2708] ;  /* 0x0027080001507983 */ /* 0x000ee80000300800 */
[----:B------:R-:W3:Y:S04]  /*323b0*/  LDL.LU R81, [R1+0x2704] ;  /* 0x0027040001517983 */ /* 0x000ee80000300800 */
[----:B------:R-:W3:Y:S04]  /*323c0*/  LDL.LU R82, [R1+0x2700] ;  /* 0x0027000001527983 */ /* 0x000ee80000300800 */
[----:B------:R-:W3:Y:S01]  /*323d0*/  LDL.LU R83, [R1+0x26fc] ;  /* 0x0026fc0001537983 */ /* 0x000ee20000300800 */
[----:B------:R-:W-:-:S02]  /*323e0*/  PRMT R12, R85, 0x5410, R84 ;  /* 0x00005410550c7816 */ /* 0x000fc40000000054 */
[----:B------:R-:W-:Y:S01]  /*323f0*/  PRMT R13, R95, 0x5410, R86 ;  /* 0x000054105f0d7816 */ /* 0x000fe20000000056 */
        /* <DEDUP_REMOVED lines=9> */
[----:B------:R-:W3:Y:S04]  /*32490*/  LDL.LU R120, [R1+0x26dc] ;  /* 0x0026dc0001787983 */ /* 0x000ee80000300800 */
[----:B--2---:R0:W-:Y:S02]  /*324a0*/  STS.128 [R121], R220 ;  /* 0x000000dc79007388 */ /* 0x0041e40000000c00 */
[----:B0-----:R-:W-:Y:S01]  /*324b0*/  IMAD.MOV.U32 R223, RZ, RZ, R121 ;  /* 0x000000ffffdf7224 */ /* 0x001fe200078e0079 */
[----:B------:R-:W-:Y:S01]  /*324c0*/  PRMT R220, R123, 0x5410, R122 ;  /* 0x000054107bdc7816 */ /* 0x000fe2000000007a */
[----:B------:R-:W2:Y:S04]  /*324d0*/  LDL.LU R121, [R1+0x26d8] ;  /* 0x0026d80001797983 */ /* 0x000ea80000300800 */
[----:B------:R0:W-:Y:S04]  /*324e0*/  STS.128 [R223+0x4000], R216 ;  /* 0x004000d8df007388 */ /* 0x0001e80000000c00 */
[----:B------:R-:W3:Y:S04]  /*324f0*/  LDL.LU R122, [R1+0x26d4] ;  /* 0x0026d400017a7983 */ /* 0x000ee80000300800 */
[----:B------:R-:W2:Y:S04]  /*32500*/  LDL.LU R123, [R1+0x26d0] ;  /* 0x0026d000017b7983 */ /* 0x000ea80000300800 */
[----:B------:R1:W-:Y:S01]  /*32510*/  STS.128 [R223+0x8000], R20 ;  /* 0x00800014df007388 */ /* 0x0003e20000000c00 */
[----:B------:R-:W-:-:S02]  /*32520*/  PRMT R221, R129, 0x5410, R128 ;  /* 0x0000541081dd7816 */ /* 0x000fc40000000080 */
[----:B------:R-:W-:Y:S02]  /*32530*/  PRMT R222, R93, 0x5410, R134 ;  /* 0x000054105dde7816 */ /* 0x000fe40000000086 */
[----:B0-----:R-:W-:Y:S02]  /*32540*/  PRMT R216, R125, 0x5410, R124 ;  /* 0x000054107dd87816 */ /* 0x001fe4000000007c */
[----:B------:R-:W3:Y:S04]  /*32550*/  LDL.LU R124, [R1+0x26cc] ;  /* 0x0026cc00017c7983 */ /* 0x000ee80000300800 */
[----:B------:R-:W2:Y:S01]  /*32560*/  LDL.LU R125, [R1+0x26c8] ;  /* 0x0026c800017d7983 */ /* 0x000ea20000300800 */
[----:B-1----:R-:W-:-:S03]  /*32570*/  PRMT R20, R127, 0x5410, R126 ;  /* 0x000054107f147816 */ /* 0x002fc6000000007e */
[----:B------:R-:W3:Y:S04]  /*32580*/  LDL.LU R126, [R1+0x26c4] ;  /* 0x0026c400017e7983 */ /* 0x000ee80000300800 */
[----:B------:R-:W2:Y:S04]  /*32590*/  LDL.LU R127, [R1+0x26c0] ;  /* 0x0026c000017f7983 */ /* 0x000ea80000300800 */
[----:B------:R-:W3:Y:S04]  /*325a0*/  LDL.LU R128, [R1+0x26bc] ;  /* 0x0026bc0001807983 */ /* 0x000ee80000300800 */
[----:B------:R-:W2:Y:S01]  /*325b0*/  LDL.LU R129, [R1+0x26b8] ;  /* 0x0026b80001817983 */ /* 0x000ea20000300800 */
[----:B------:R-:W-:-:S02]  /*325c0*/  PRMT R217, R131, 0x5410, R130 ;  /* 0x0000541083d97816 */ /* 0x000fc40000000082 */
[----:B------:R-:W-:Y:S01]  /*325d0*/  PRMT R21, R133, 0x5410, R132 ;  /* 0x0000541085157816 */ /* 0x000fe20000000084 */
[----:B------:R-:W3:Y:S04]  /*325e0*/  LDL.LU R130, [R1+0x26b4] ;  /* 0x0026b40001827983 */ /* 0x000ee80000300800 */
[----:B------:R-:W2:Y:S04]  /*325f0*/  LDL.LU R131, [R1+0x26b0] ;  /* 0x0026b00001837983 */ /* 0x000ea80000300800 */
[----:B------:R-:W3:Y:S04]  /*32600*/  LDL.LU R132, [R1+0x26ac] ;  /* 0x0026ac0001847983 */ /* 0x000ee80000300800 */
[----:B------:R-:W2:Y:S04]  /*32610*/  LDL.LU R133, [R1+0x26a8] ;  /* 0x0026a80001857983 */ /* 0x000ea80000300800 */
[----:B------:R-:W3:Y:S04]  /*32620*/  LDL.LU R134, [R1+0x26a4] ;  /* 0x0026a40001867983 */ /* 0x000ee80000300800 */
[----:B------:R-:W2:Y:S01]  /*32630*/  LDL.LU R93, [R1+0x26a0] ;  /* 0x0026a000015d7983 */ /* 0x000ea20000300800 */
[----:B------:R-:W-:-:S02]  /*32640*/  PRMT R218, R206, 0x5410, R100 ;  /* 0x00005410ceda7816 */ /* 0x000fc40000000064 */
[----:B------:R-:W-:Y:S01]  /*32650*/  PRMT R22, R88, 0x5410, R135 ;  /* 0x0000541058167816 */ /* 0x000fe20000000087 */
[----:B------:R-:W2:Y:S04]  /*32660*/  LDL.LU R100, [R1+0x269c] ;  /* 0x00269c0001647983 */ /* 0x000ea80000300800 */
[----:B------:R-:W3:Y:S04]  /*32670*/  LDL R206, [R1+0xd10] ;  /* 0x000d100001ce7983 */ /* 0x000ee80000100800 */
[----:B------:R0:W-:Y:S04]  /*32680*/  STS.128 [R223+0xc000], R16 ;  /* 0x00c00010df007388 */ /* 0x0001e80000000c00 */
[----:B------:R-:W2:Y:S04]  /*32690*/  LDL.LU R135, [R1+0x2698] ;  /* 0x0026980001877983 */ /* 0x000ea80000300800 */
[----:B------:R-:W2:Y:S01]  /*326a0*/  LDL.LU R88, [R1+0x2694] ;  /* 0x0026940001587983 */ /* 0x000ea20000300800 */
[----:B------:R-:W-:-:S02]  /*326b0*/  PRMT R219, R139, 0x5410, R138 ;  /* 0x000054108bdb7816 */ /* 0x000fc4000000008a */
[----:B------:R-:W-:Y:S01]  /*326c0*/  PRMT R23, R141, 0x5410, R140 ;  /* 0x000054108d177816 */ /* 0x000fe2000000008c */
[----:B----4-:R1:W-:Y:S01]  /*326d0*/  STS.128 [R156], R12 ;  /* 0x0000000c9c007388 */ /* 0x0103e20000000c00 */
[----:B0-----:R-:W-:-:S03]  /*326e0*/  PRMT R223, R137, 0x5410, R136 ;  /* 0x0000541089df7816 */ /* 0x001fc60000000088 */
[----:B------:R-:W4:Y:S04]  /*326f0*/  LDL.LU R136, [R1+0x2690] ;  /* 0x0026900001887983 */ /* 0x000f280000300800 */
[----:B------:R-:W2:Y:S04]  /*32700*/  LDL.LU R137, [R1+0x268c] ;  /* 0x00268c0001897983 */ /* 0x000ea80000300800 */
[----:B------:R-:W4:Y:S04]  /*32710*/  LDL.LU R138, [R1+0x2688] ;  /* 0x00268800018a7983 */ /* 0x000f280000300800 */
[----:B------:R-:W2:Y:S04]  /*32720*/  LDL.LU R139, [R1+0x2684] ;  /* 0x00268400018b7983 */ /* 0x000ea80000300800 */
[----:B------:R-:W4:Y:S04]  /*32730*/  LDL.LU R140, [R1+0x2680] ;  /* 0x00268000018c7983 */ /* 0x000f280000300800 */
[----:B------:R-:W2:Y:S01]  /*32740*/  LDL.LU R141, [R1+0x267c] ;  /* 0x00267c00018d7983 */ /* 0x000ea20000300800 */
[----:B------:R-:W-:-:S02]  /*32750*/  PRMT R16, R143, 0x5410, R142 ;  /* 0x000054108f107816 */ /* 0x000fc4000000008e */
[----:B-1----:R-:W-:Y:S01]  /*32760*/  PRMT R12, R145, 0x5410, R144 ;  /* 0x00005410910c7816 */ /* 0x002fe20000000090 */
[----:B------:R-:W4:Y:S04]  /*32770*/  LDL.LU R142, [R1+0x2678] ;  /* 0x00267800018e7983 */ /* 0x000f280000300800 */
[----:B------:R-:W2:Y:S04]  /*32780*/  LDL.LU R143, [R1+0x2674] ;  /* 0x00267400018f7983 */ /* 0x000ea80000300800 */
[----:B------:R-:W4:Y:S04]  /*32790*/  LDL.LU R144, [R1+0x2670] ;  /* 0x0026700001907983 */ /* 0x000f280000300800 */
[----:B------:R-:W2:Y:S01]  /*327a0*/  LDL.LU R145, [R1+0x266c] ;  /* 0x00266c0001917983 */ /* 0x000ea20000300800 */
[----:B------:R-:W-:-:S02]  /*327b0*/  PRMT R17, R147, 0x5410, R146 ;  /* 0x0000541093117816 */ /* 0x000fc40000000092 */
[----:B------:R-:W-:Y:S01]  /*327c0*/  PRMT R13, R149, 0x5410, R148 ;  /* 0x00005410950d7816 */ /* 0x000fe20000000094 */
        /* <DEDUP_REMOVED lines=8> */
[----:B------:R-:W2:Y:S04]  /*32850*/  LDL.LU R108, [R1+0x2650] ;  /* 0x00265000016c7983 */ /* 0x000ea80000300800 */
[----:B------:R-:W4:Y:S01]  /*32860*/  LDL.LU R152, [R1+0x264c] ;  /* 0x00264c0001987983 */ /* 0x000f220000300800 */
[----:B------:R-:W-:-:S03]  /*32870*/  PRMT R19, R153, 0x5410, R115 ;  /* 0x0000541099137816 */ /* 0x000fc60000000073 */
[----:B------:R0:W-:Y:S04]  /*32880*/  STS.128 [R156+0x4000], R220 ;  /* 0x004000dc9c007388 */ /* 0x0001e80000000c00 */
[----:B------:R-:W2:Y:S04]  /*32890*/  LDL.LU R115, [R1+0x2648] ;  /* 0x0026480001737983 */ /* 0x000ea80000300800 */
[----:B------:R-:W4:Y:S01]  /*328a0*/  LDL.LU R153, [R1+0x2644] ;  /* 0x0026440001997983 */ /* 0x000f220000300800 */
[----:B------:R-:W-:-:S03]  /*328b0*/  PRMT R15, R155, 0x5410, R154 ;  /* 0x000054109b0f7816 */ /* 0x000fc6000000009a */
[----:B------:R-:W2:Y:S04]  /*328c0*/  LDL.LU R154, [R1+0x2640] ;  /* 0x00264000019a7983 */ /* 0x000ea80000300800 */
[----:B------:R-:W4:Y:S01]  /*328d0*/  LDL.LU R155, [R1+0x263c] ;  /* 0x00263c00019b7983 */ /* 0x000f220000300800 */
[----:B0-----:R-:W-:Y:S01]  /*328e0*/  IMAD.MOV.U32 R223, RZ, RZ, R156 ;  /* 0x000000ffffdf7224 */ /* 0x001fe200078e009c */
[----:B------:R-:W-:Y:S02]  /*328f0*/  PRMT R220, R158, 0x5410, R157 ;  /* 0x000054109edc7816 */ /* 0x000fe4000000009d */
[----:B------:R-:W2:Y:S04]  /*32900*/  LDL.LU R156, [R1+0x2638] ;  /* 0x00263800019c7983 */ /* 0x000ea80000300800 */
[----:B------:R0:W-:Y:S04]  /*32910*/  STS.128 [R223+0x8000], R216 ;  /* 0x008000d8df007388 */ /* 0x0001e80000000c00 */
[----:B------:R-:W4:Y:S04]  /*32920*/  LDL.LU R157, [R1+0x2634] ;  /* 0x00263400019d7983 */ /* 0x000f280000300800 */
[----:B------:R-:W2:Y:S01]  /*32930*/  LDL.LU R158, [R1+0x2630] ;  /* 0x00263000019e7983 */ /* 0x000ea20000300800 */
[----:B------:R-:W-:-:S02]  /*32940*/  PRMT R221, R162, 0x5410, R161 ;  /* 0x00005410a2dd7816 */ /* 0x000fc400000000a1 */
[----:B------:R-:W-:Y:S01]  /*32950*/  PRMT R222, R166, 0x5410, R165 ;  /* 0x00005410a6de7816 */ /* 0x000fe200000000a5 */
[----:B------:R1:W-:Y:S01]  /*32960*/  STS.128 [R223+0xc000], R20 ;  /* 0x00c00014df007388 */ /* 0x0003e20000000c00 */
[----:B0-----:R-:W-:-:S03]  /*32970*/  PRMT R216, R160, 0x5410, R159 ;  /* 0x00005410a0d87816 */ /* 0x001fc6000000009f */
[----:B------:R-:W4:Y:S04]  /*32980*/  LDL.LU R159, [R1+0x262c] ;  /* 0x00262c00019f7983 */ /* 0x000f280000300800 */
[----:B------:R-:W2:Y:S04]  /*32990*/  LDL.LU R160, [R1+0x2628] ;  /* 0x0026280001a07983 */ /* 0x000ea80000300800 */
[----:B------:R-:W4:Y:S04]  /*329a0*/  LDL.LU R161, [R1+0x2624] ;  /* 0x0026240001a17983 */ /* 0x000f280000300800 */
[----:B------:R-:W2:Y:S01]  /*329b0*/  LDL.LU R162, [R1+0x2620] ;  /* 0x0026200001a27983 */ /* 0x000ea20000300800 */
[----:B------:R-:W-:-:S03]  /*329c0*/  PRMT R217, R164, 0x5410, R163 ;  /* 0x00005410a4d97816 */ /* 0x000fc600000000a3 */
[----:B------:R-:W4:Y:S04]  /*329d0*/  LDL.LU R163, [R1+0x261c] ;  /* 0x00261c0001a37983 */ /* 0x000f280000300800 */
[----:B------:R-:W2:Y:S04]  /*329e0*/  LDL.LU R164, [R1+0x2618] ;  /* 0x0026180001a47983 */ /* 0x000ea80000300800 */
[----:B------:R-:W4:Y:S04]  /*329f0*/  LDL.LU R165, [R1+0x2614] ;  /* 0x0026140001a57983 */ /* 0x000f280000300800 */
[----:B------:R-:W2:Y:S01]  /*32a00*/  LDL.LU R166, [R1+0x2610] ;  /* 0x0026100001a67983 */ /* 0x000ea20000300800 */
[----:B------:R-:W-:-:S02]  /*32a10*/  PRMT R218, R99, 0x5410, R117 ;  /* 0x0000541063da7816 */ /* 0x000fc40000000075 */
[----:B-1----:R-:W-:Y:S01]  /*32a20*/  PRMT R223, R168, 0x5410, R233 ;  /* 0x00005410a8df7816 */ /* 0x002fe200000000e9 */
[----:B------:R-:W4:Y:S04]  /*32a30*/  LDL.LU R117, [R1+0x260c] ;  /* 0x00260c0001757983 */ /* 0x000f280000300800 */
[----:B------:R-:W4:Y:S04]  /*32a40*/  LDL.LU R99, [R1+0x2608] ;  /* 0x0026080001637983 */ /* 0x000f280000300800 */
[----:B------:R-:W4:Y:S04]  /*32a50*/  LDL.LU R233, [R1+0x2604] ;  /* 0x0026040001e97983 */ /* 0x000f280000300800 */
[----:B------:R-:W2:Y:S01]  /*32a60*/  LDL R168, [R1+0xd0c] ;  /* 0x000d0c0001a87983 */ /* 0x000ea20000100800 */
[----:B------:R-:W-:-:S02]  /*32a70*/  PRMT R219, R229, 0x5410, R231 ;  /* 0x00005410e5db7816 */ /* 0x000fc400000000e7 */
[----:B------:R-:W-:Y:S01]  /*32a80*/  PRMT R20, R0, 0x5410, R227 ;  /* 0x0000541000147816 */ /* 0x000fe200000000e3 */
[----:B------:R-:W4:Y:S04]  /*32a90*/  LDL.LU R231, [R1+0x2600] ;  /* 0x0026000001e77983 */ /* 0x000f280000300800 */
[----:B------:R-:W4:Y:S04]  /*32aa0*/  LDL.LU R229, [R1+0x25fc] ;  /* 0x0025fc0001e57983 */ /* 0x000f280000300800 */
[----:B------:R-:W4:Y:S04]  /*32ab0*/  LDL.LU R227, [R1+0x25f8] ;  /* 0x0025f80001e37983 */ /* 0x000f280000300800 */
[----:B------:R-:W4:Y:S01]  /*32ac0*/  LDL.LU R0, [R1+0x25f4] ;  /* 0x0025f40001007983 */ /* 0x000f220000300800 */
[----:B------:R-:W-:-:S02]  /*32ad0*/  PRMT R21, R2, 0x5410, R226 ;  /* 0x0000541002157816 */ /* 0x000fc400000000e2 */
[----:B------:R-:W-:Y:S02]  /*32ae0*/  PRMT R22, R6, 0x5410, R7 ;  /* 0x0000541006167816 */ /* 0x000fe40000000007 */
[----:B------:R-:W-:Y:S01]  /*32af0*/  PRMT R23, R211, 0x5410, R212 ;  /* 0x00005410d3177816 */ /* 0x000fe200000000d4 */
[----:B---3--:R0:W-:Y:S04]  /*32b00*/  STS.128 [R206], R16 ;  /* 0x00000010ce007388 */ /* 0x0081e80000000c00 */
[----:B------:R1:W-:Y:S04]  /*32b10*/  STS.128 [R206+0x4000], R12 ;  /* 0x0040000cce007388 */ /* 0x0003e80000000c00 */
[----:B------:R-:W-:Y:S04]  /*32b20*/  STS.128 [R206+0x8000], R220 ;  /* 0x008000dcce007388 */ /* 0x000fe80000000c00 */
[----:B------:R-:W-:Y:S01]  /*32b30*/  STS.128 [R206+0xc000], R216 ;  /* 0x00c000d8ce007388 */ /* 0x000fe20000000c00 */
[----:B0-----:R-:W-:-:S02]  /*32b40*/  PRMT R16, R232, 0x5410, R225 ;  /* 0x00005410e8107816 */ /* 0x001fc400000000e1 */
[----:B-1----:R-:W-:Y:S01]  /*32b50*/  PRMT R12, R228, 0x5410, R230 ;  /* 0x00005410e40c7816 */ /* 0x002fe200000000e6 */
        /* <DEDUP_REMOVED lines=8> */
[----:B------:R-:W3:Y:S01]  /*32be0*/  LDL.LU R11, [R1+0x25d8] ;  /* 0x0025d800010b7983 */ /* 0x000ee20000300800 */
[----:B------:R-:W-:-:S03]  /*32bf0*/  PRMT R19, R209, 0x5410, R210 ;  /* 0x00005410d1137816 */ /* 0x000fc600000000d2 */
[----:B------:R-:W3:Y:S01]  /*32c00*/  LDL.LU R10, [R1+0x25d4] ;  /* 0x0025d400010a7983 */ /* 0x000ee20000300800 */
[----:B------:R-:W-:-:S03]  /*32c10*/  PRMT R13, R8, 0x5410, R9 ;  /* 0x00005410080d7816 */ /* 0x000fc60000000009 */
[----:B------:R-:W3:Y:S04]  /*32c20*/  LDL.LU R9, [R1+0x25d0] ;  /* 0x0025d00001097983 */ /* 0x000ee80000300800 */
[----:B------:R-:W3:Y:S04]  /*32c30*/  LDL.LU R8, [R1+0x25cc] ;  /* 0x0025cc0001087983 */ /* 0x000ee80000300800 */
[----:B------:R-:W3:Y:S04]  /*32c40*/  LDL.LU R7, [R1+0x25c8] ;  /* 0x0025c80001077983 */ /* 0x000ee80000300800 */
[----:B------:R-:W3:Y:S04]  /*32c50*/  LDL.LU R6, [R1+0x25c4] ;  /* 0x0025c40001067983 */ /* 0x000ee80000300800 */
[----:B------:R-:W3:Y:S04]  /*32c60*/  LDL.LU R5, [R1+0x25c0] ;  /* 0x0025c00001057983 */ /* 0x000ee80000300800 */
[----:B--2---:R-:W-:Y:S04]  /*32c70*/  STS.128 [R168], R20 ;  /* 0x00000014a8007388 */ /* 0x004fe80000000c00 */
[----:B------:R0:W-:Y:S02]  /*32c80*/  STS.128 [R168+0x4000], R16 ;  /* 0x00400010a8007388 */ /* 0x0001e40000000c00 */
[----:B0-----:R-:W-:-:S02]  /*32c90*/  PRMT R16, R167, 0x5410, R193 ;  /* 0x00005410a7107816 */ /* 0x001fc400000000c1 */
[----:B------:R-:W2:Y:S01]  /*32ca0*/  LDL R167, [R1+0xd08] ;  /* 0x000d080001a77983 */ /* 0x000ea20000100800 */
[----:B------:R-:W-:-:S03]  /*32cb0*/  PRMT R21, R151, 0x5410, R188 ;  /* 0x0000541097157816 */ /* 0x000fc600000000bc */
[----:B------:R-:W4:Y:S01]  /*32cc0*/  LDL R151, [R1+0x2218] ;  /* 0x0022180001977983 */ /* 0x000f220000100800 */
        /* <DEDUP_REMOVED lines=12> */
[----:B------:R-:W-:Y:S01]  /*32d90*/  PRMT R23, R172, 0x5410, R173 ;  /* 0x00005410ac177816 */ /* 0x000fe200000000ad */
[----:B------:R0:W-:Y:S01]  /*32da0*/  STS.128 [R168+0x8000], R12 ;  /* 0x0080000ca8007388 */ /* 0x0001e20000000c00 */
[----:B------:R-:W-:Y:S02]  /*32db0*/  PRMT R17, R186, 0x5410, R187 ;  /* 0x00005410ba117816 */ /* 0x000fe400000000bb */
[----:B------:R-:W-:Y:S02]  /*32dc0*/  PRMT R18, R178, 0x5410, R179 ;  /* 0x00005410b2127816 */ /* 0x000fe400000000b3 */
[----:B------:R-:W-:Y:S01]  /*32dd0*/  PRMT R19, R170, 0x5410, R171 ;  /* 0x00005410aa137816 */ /* 0x000fe200000000ab */
[----:B------:R-:W-:Y:S01]  /*32de0*/  STS.128 [R168+0xc000], R220 ;  /* 0x00c000dca8007388 */ /* 0x000fe20000000c00 */
[----:B0-----:R-:W-:Y:S02]  /*32df0*/  PRMT R12, R191, 0x5410, R192 ;  /* 0x00005410bf0c7816 */ /* 0x001fe400000000c0 */
[----:B------:R-:W-:-:S02]  /*32e00*/  PRMT R13, R184, 0x5410, R185 ;  /* 0x00005410b80d7816 */ /* 0x000fc400000000b9 */
[----:B------:R-:W-:Y:S02]  /*32e10*/  PRMT R14, R176, 0x5410, R177 ;  /* 0x00005410b00e7816 */ /* 0x000fe400000000b1 */
[----:B------:R-:W-:Y:S01]  /*32e20*/  PRMT R15, R169, 0x5410, R3 ;  /* 0x00005410a90f7816 */ /* 0x000fe20000000003 */
[----:B--2---:R-:W-:Y:S04]  /*32e30*/  STS.128 [R167], R216 ;  /* 0x000000d8a7007388 */ /* 0x004fe80000000c00 */
[----:B------:R-:W-:Y:S04]  /*32e40*/  STS.128 [R167+0x4000], R20 ;  /* 0x00400014a7007388 */ /* 0x000fe80000000c00 */
[----:B------:R-:W-:Y:S04]  /*32e50*/  STS.128 [R167+0x8000], R16 ;  /* 0x00800010a7007388 */ /* 0x000fe80000000c00 */
[----:B------:R-:W-:Y:S04]  /*32e60*/  STS.128 [R167+0xc000], R12 ;  /* 0x00c0000ca7007388 */ /* 0x000fe80000000c00 */
[----:B----4-:R-:W-:Y:S04]  /*32e70*/  STS.U8 [R151+0x10000], R166 ;  /* 0x010000a697007388 */ /* 0x010fe80000000000 */
[----:B------:R-:W-:Y:S04]  /*32e80*/  STS.U8 [R151+0x10400], R165 ;  /* 0x010400a597007388 */ /* 0x000fe80000000000 */
        /* <DEDUP_REMOVED lines=14> */
[----:B---3--:R-:W-:Y:S04]  /*32f70*/  STS.U8 [R11+0x10080], R149 ;  /* 0x010080950b007388 */ /* 0x008fe80000000000 */
        /* <DEDUP_REMOVED lines=80> */
[----:B------:R0:W-:Y:S04]  /*33480*/  STS.U8 [R6+0x13700], R24 ;  /* 0x0137001806007388 */ /* 0x0001e80000000000 */
[----:B------:R-:W-:Y:S04]  /*33490*/  STS.U8 [R6+0x12b00], R27 ;  /* 0x012b001b06007388 */ /* 0x000fe80000000000 */
[----:B------:R1:W-:Y:S04]  /*334a0*/  STS.U8 [R6+0x12f00], R26 ;  /* 0x012f001a06007388 */ /* 0x0003e80000000000 */
[----:B------:R-:W-:Y:S04]  /*334b0*/  STS.U8 [R6+0x12300], R29 ;  /* 0x0123001d06007388 */ /* 0x000fe80000000000 */
[----:B------:R2:W-:Y:S04]  /*334c0*/  STS.U8 [R6+0x12700], R28 ;  /* 0x0127001c06007388 */ /* 0x0005e80000000000 */
[----:B------:R-:W-:Y:S04]  /*334d0*/  STS.U8 [R6+0x11b00], R31 ;  /* 0x011b001f06007388 */ /* 0x000fe80000000000 */
[----:B------:R3:W-:Y:S04]  /*334e0*/  STS.U8 [R6+0x11f00], R30 ;  /* 0x011f001e06007388 */ /* 0x0007e80000000000 */
[----:B------:R-:W-:Y:S04]  /*334f0*/  STS.U8 [R6+0x11300], R33 ;  /* 0x0113002106007388 */ /* 0x000fe80000000000 */
[----:B0-----:R-:W4:Y:S04]  /*33500*/  LDL.LU.64 R24, [R1+0x400] ;  /* 0x0004000001187983 */ /* 0x001f280000300a00 */
[----:B------:R0:W-:Y:S04]  /*33510*/  STS.U8 [R6+0x11700], R32 ;  /* 0x0117002006007388 */ /* 0x0001e80000000000 */
[----:B-1----:R-:W4:Y:S04]  /*33520*/  LDL.LU.64 R26, [R1+0x408] ;  /* 0x00040800011a7983 */ /* 0x002f280000300a00 */
[----:B------:R-:W-:Y:S04]  /*33530*/  STS.U8 [R6+0x10b00], R35 ;  /* 0x010b002306007388 */ /* 0x000fe80000000000 */
[----:B--2---:R-:W4:Y:S04]  /*33540*/  LDL.LU.64 R28, [R1+0x410] ;  /* 0x00041000011c7983 */ /* 0x004f280000300a00 */
[----:B------:R1:W-:Y:S04]  /*33550*/  STS.U8 [R6+0x10f00], R34 ;  /* 0x010f002206007388 */ /* 0x0003e80000000000 */
[----:B---3--:R-:W4:Y:S04]  /*33560*/  LDL.LU.64 R30, [R1+0x418] ;  /* 0x00041800011e7983 */ /* 0x008f280000300a00 */
[----:B------:R-:W-:Y:S04]  /*33570*/  STS.U8 [R6+0x10300], R37 ;  /* 0x0103002506007388 */ /* 0x000fe80000000000 */
[----:B------:R2:W-:Y:S04]  /*33580*/  STS.U8 [R6+0x10700], R36 ;  /* 0x0107002406007388 */ /* 0x0005e80000000000 */
[----:B0-----:R-:W4:Y:S04]  /*33590*/  LDL.LU.64 R32, [R1+0x420] ;  /* 0x0004200001207983 */ /* 0x001f280000300a00 */
[----:B-1----:R-:W4:Y:S04]  /*335a0*/  LDL.LU.64 R34, [R1+0x428] ;  /* 0x0004280001227983 */ /* 0x002f280000300a00 */
[----:B--2---:R-:W4:Y:S04]  /*335b0*/  LDL.LU.64 R36, [R1+0x430] ;  /* 0x0004300001247983 */ /* 0x004f280000300a00 */
[----:B------:R-:W4:Y:S04]  /*335c0*/  LDL.LU.64 R38, [R1+0x438] ;  /* 0x0004380001267983 */ /* 0x000f280000300a00 */
        /* <DEDUP_REMOVED lines=23> */
[----:B------:R-:W4:Y:S01]  /*33740*/  LDL.LU.64 R86, [R1+0x4f8] ;  /* 0x0004f80001567983 */ /* 0x000f220000300a00 */
[----:B------:R-:W0:Y:S03]  /*33750*/  S2R R12, SR_CgaCtaId ;  /* 0x00000000000c7919 */ /* 0x000e260000008800 */
        /* <DEDUP_REMOVED lines=17> */
[----:B------:R-:W-:Y:S01]  /*33870*/  STS.U8 [R5+0x13b80], R238 ;  /* 0x013b80ee05007388 */ /* 0x000fe20000000000 */
[----:B------:R1:W-:Y:S06]  /*33880*/  MEMBAR.ALL.CTA ;  /* 0x0000000000007992 */ /* 0x0003ec0000008000 */
[----:B-1----:R-:W1:Y:S01]  /*33890*/  FENCE.VIEW.ASYNC.S ;  /* 0x00000000000073c6 */ /* 0x002e620000000000 */
[----:B------:R-:W-:-:S04]  /*338a0*/  MOV R3, 0x400 ;  /* 0x0000040000037802 */ /* 0x000fc80000000f00 */
[----:B0-----:R-:W-:Y:S01]  /*338b0*/  LEA R3, R12, R3, 0x18 ;  /* 0x000000030c037211 */ /* 0x001fe200078ec0ff */
[----:B-1----:R-:W-:Y:S03]  /*338c0*/  BAR.SYNC.DEFER_BLOCKING 0x0 ;  /* 0x0000000000007b1d */ /* 0x002fe60000010000 */
[----:B------:R-:W-:-:S04]  /*338d0*/  SHF.R.U32.HI R3, RZ, 0x4, R3 ;  /* 0x00000004ff037819 */ /* 0x000fc80000011603 */
[----:B------:R-:W-:-:S04]  /*338e0*/  SGXT.U32 R3, R3, 0xe ;  /* 0x0000000e0303781a */ /* 0x000fc80000000000 */
[----:B------:R-:W-:Y:S01]  /*338f0*/  R2UR UR16, R3 ;  /* 0x00000000031072ca */ /* 0x000fe200000e0000 */
[----:B------:R-:W-:Y:S01]  /*33900*/  UMOV UR17, 0x40000040 ;  /* 0x4000004000117882 */ /* 0x000fe20000000000 */
[----:B----4-:R-:W-:-:S11]  /*33910*/  WARPGROUP.ARRIVE ;  /* 0x00000000000079c5 */ /* 0x010fd60000000000 */
[----:B------:R-:W-:Y:S03]  /*33920*/  QGMMA.64x128x32.F32.E4M3.E4M3 R24, gdesc[UR16], R24, gsb0 ;  /* 0x01e00000101879f3 */ /* 0x000fe60008000818 */
[----:B------:R-:W-:Y:S02]  /*33930*/  WARPGROUP.DEPBAR.LE gsb0, 0x0 ;  /* 0x00008000000079c5 */ /* 0x000fe40000010000 */
[----:B------:R-:W-:-:S07]  /*33940*/  WARPGROUP.ARRIVE ;  /* 0x00000000000079c5 */ /* 0x000fce0000000000 */
[----:B------:R-:W-:Y:S03]  /*33950*/  QGMMA.64x128x32.F32.E4M3.E4M3 R24, gdesc[UR4], R24, gsb0 ;  /* 0x01e00000041879f3 */ /* 0x000fe60008000818 */
[----:B------:R-:W-:Y:S02]  /*33960*/  WARPGROUP.DEPBAR.LE gsb0, 0x0 ;  /* 0x00008000000079c5 */ /* 0x000fe40000010000 */
[----:B------:R-:W-:-:S07]  /*33970*/  WARPGROUP.ARRIVE ;  /* 0x00000000000079c5 */ /* 0x000fce0000000000 */
[----:B------:R-:W-:Y:S01]  /*33980*/  QGMMA.64x128x32.F32.E4M3.E4M3 R24, gdesc[UR8], R24, gsb0 ;  /* 0x01e00000081879f3 */ /* 0x000fe20008000818 */
[----:B------:R-:W-:Y:S04]  /*33990*/  STL.64 [R1+0x25b8], R236 ;  /* 0x0025b8ec01007387 */ /* 0x000fe80000100a00 */
[----:B------:R-:W-:Y:S04]  /*339a0*/  STL.64 [R1+0x25b0], R234 ;  /* 0x0025b0ea01007387 */ /* 0x000fe80000100a00 */
[----:B------:R-:W-:Y:S04]  /*339b0*/  STL.64 [R1+0x25a8], R232 ;  /* 0x0025a8e801007387 */ /* 0x000fe80000100a00 */
[----:B------:R-:W-:Y:S04]  /*339c0*/  STL.64 [R1+0x25a0], R230 ;  /* 0x0025a0e601007387 */ /* 0x000fe80000100a00 */
[----:B------:R-:W-:Y:S04]  /*339d0*/  STL.64 [R1+0x2598], R228 ;  /* 0x002598e401007387 */ /* 0x000fe80000100a00 */
[----:B------:R-:W-:Y:S04]  /*339e0*/  STL.64 [R1+0x2590], R226 ;  /* 0x002590e201007387 */ /* 0x000fe80000100a00 */
[----:B------:R0:W-:Y:S04]  /*339f0*/  STL.64 [R1+0x2588], R224 ;  /* 0x002588e001007387 */ /* 0x0001e80000100a00 */
[----:B------:R-:W2:Y:S04]  /*33a00*/  LDL.LU.64 R184, [R1+0x300] ;  /* 0x0003000001b87983 */ /* 0x000ea80000300a00 */
[----:B------:R-:W2:Y:S04]  /*33a10*/  LDL.LU.64 R186, [R1+0x308] ;  /* 0x0003080001ba7983 */ /* 0x000ea80000300a00 */
[----:B------:R-:W2:Y:S01]  /*33a20*/  LDL.LU.64 R188, [R1+0x310] ;  /* 0x0003100001bc7983 */ /* 0x000ea20000300a00 */
[----:B------:R-:W-:-:S02]  /*33a30*/  WARPGROUP.DEPBAR.LE gsb0, 0x0 ;  /* 0x00008000000079c5 */ /* 0x000fc40000010000 */
[----:B------:R-:W-:-:S06]  /*33a40*/  WARPGROUP.ARRIVE ;  /* 0x00000000000079c5 */ /* 0x000fcc0000000000 */
[----:B------:R-:W-:Y:S03]  /*33a50*/  QGMMA.64x128x32.F32.E4M3.E4M3 R24, gdesc[UR12], R24, gsb0 ;  /* 0x01e000000c1879f3 */ /* 0x000fe60008000818 */
[----:B------:R-:W-:Y:S02]  /*33a60*/  WARPGROUP.DEPBAR.LE gsb0, 0x0 ;  /* 0x00008000000079c5 */ /* 0x000fe40000010000 */
[----:B------:R1:W-:Y:S04]  /*33a70*/  STL.64 [R1+0x400], R24 ;  /* 0x0004001801007387 */ /* 0x0003e80000100a00 */
        /* <DEDUP_REMOVED lines=31> */
[----:B------:R-:W2:Y:S04]  /*33c70*/  LDL.LU.64 R190, [R1+0x318] ;  /* 0x0003180001be7983 */ /* 0x000ea80000300a00 */
        /* <DEDUP_REMOVED lines=16> */
[----:B0-----:R-:W2:Y:S04]  /*33d80*/  LDL.LU.64 R224, [R1+0x3a0] ;  /* 0x0003a00001e07983 */ /* 0x001ea80000300a00 */
        /* <DEDUP_REMOVED lines=10> */
[----:B------:R-:W2:Y:S01]  /*33e30*/  LDL.LU.64 R246, [R1+0x3f8] ;  /* 0x0003f80001f67983 */ /* 0x000ea20000300a00 */
[----:B------:R-:W-:Y:S01]  /*33e40*/  UIADD3.64 UR52, UR4, 0x1fe, URZ ;  /* 0x000001fe04347897 */ /* 0x000fe2000fffe03f */
[----:B------:R-:W-:Y:S01]  /*33e50*/  UMOV UR54, UR18 ;  /* 0x0000001200367c82 */ /* 0x000fe20008000000 */
[----:B------:R-:W-:Y:S01]  /*33e60*/  UMOV UR55, UR19 ;  /* 0x0000001300377c82 */ /* 0x000fe20008000000 */
[----:B------:R-:W-:Y:S01]  /*33e70*/  UIADD3.64 UR48, UR4, 0x200, URZ ;  /* 0x0000020004307897 */ /* 0x000fe2000fffe03f */
[----:B------:R-:W-:Y:S01]  /*33e80*/  UMOV UR50, UR6 ;  /* 0x0000000600327c82 */ /* 0x000fe20008000000 */
[----:B------:R-:W-:Y:S01]  /*33e90*/  UMOV UR51, UR7 ;  /* 0x0000000700337c82 */ /* 0x000fe20008000000 */
[----:B-1----:R-:W2:Y:S04]  /*33ea0*/  LDL.LU.64 R24, [R1+0x200] ;  /* 0x0002000001187983 */ /* 0x002ea80000300a00 */
[----:B---3--:R-:W3:Y:S04]  /*33eb0*/  LDL.LU.64 R26, [R1+0x208] ;  /* 0x00020800011a7983 */ /* 0x008ee80000300a00 */
[----:B----4-:R-:W3:Y:S04]  /*33ec0*/  LDL.LU.64 R28, [R1+0x210] ;  /* 0x00021000011c7983 */ /* 0x010ee80000300a00 */
[----:B------:R-:W3:Y:S04]  /*33ed0*/  LDL.LU.64 R30, [R1+0x218] ;  /* 0x00021800011e7983 */ /* 0x000ee80000300a00 */
        /* <DEDUP_REMOVED lines=60> */
[----:B--2---:R-:W-:-:S06]  /*342a0*/  WARPGROUP.ARRIVE ;  /* 0x00000000000079c5 */ /* 0x004fcc0000000000 */
[----:B------:R-:W-:Y:S01]  /*342b0*/  QGMMA.64x128x32.F32.E4M3.E4M3 R184, gdesc[UR52], R184, gsb0 ;  /* 0x01e0000034b879f3 */ /* 0x000fe200080008b8 */
[----:B------:R-:W-:Y:S01]  /*342c0*/  UIADD3.64 UR52, UR4, 0x202, URZ ;  /* 0x0000020204347897 */ /* 0x000fe2000fffe03f */
[----:B------:R-:W-:Y:S01]  /*342d0*/  UMOV UR54, UR10 ;  /* 0x0000000a00367c82 */ /* 0x000fe20008000000 */
[----:B------:R-:W-:Y:S01]  /*342e0*/  UMOV UR55, UR11 ;  /* 0x0000000b00377c82 */ /* 0x000fe20008000000 */
[----:B------:R-:W-:Y:S02]  /*342f0*/  WARPGROUP.DEPBAR.LE gsb0, 0x0 ;  /* 0x00008000000079c5 */ /* 0x000fe40000010000 */
[----:B------:R-:W-:-:S06]  /*34300*/  WARPGROUP.ARRIVE ;  /* 0x00000000000079c5 */ /* 0x000fcc0000000000 */
        /* <DEDUP_REMOVED lines=17> */
[----:B---3--:R-:W-:-:S06]  /*34420*/  WARPGROUP.ARRIVE ;  /* 0x00000000000079c5 */ /* 0x008fcc0000000000 */
        /* <DEDUP_REMOVED lines=23> */
[----:B----4-:R-:W-:-:S06]  /*345a0*/  WARPGROUP.ARRIVE ;  /* 0x00000000000079c5 */ /* 0x010fcc0000000000 */
        /* <DEDUP_REMOVED lines=10> */
[----:B------:R-:W-:Y:S04]  /*34650*/  STL.64 [R1+0x300], R184 ;  /* 0x000300b801007387 */ /* 0x000fe80000100a00 */
[----:B------:R-:W-:Y:S04]  /*34660*/  STL.64 [R1+0x308], R186 ;  /* 0x000308ba01007387 */ /* 0x000fe80000100a00 */
[----:B------:R-:W-:Y:S04]  /*34670*/  STL.64 [R1+0x310], R188 ;  /* 0x000310bc01007387 */ /* 0x000fe80000100a00 */
[----:B------:R-:W-:Y:S01]  /*34680*/  STL.64 [R1+0x318], R190 ;  /* 0x000318be01007387 */ /* 0x000fe20000100a00 */
[----:B------:R-:W-:-:S02]  /*34690*/  WARPGROUP.DEPBAR.LE gsb0, 0x0 ;  /* 0x00008000000079c5 */ /* 0x000fc40000010000 */
[----:B------:R-:W-:-:S06]  /*346a0*/  WARPGROUP.ARRIVE ;  /* 0x00000000000079c5 */ /* 0x000fcc0000000000 */
[----:B------:R-:W-:Y:S01]  /*346b0*/  QGMMA.64x128x32.F32.E4M3.E4M3 R120, gdesc[UR52], R120, gsb0 ;  /* 0x01e00000347879f3 */ /* 0x000fe20008000878 */
        /* <DEDUP_REMOVED lines=22> */
[----:B------:R0:W-:Y:S04]  /*34820*/  STL.64 [R1+0x3d0], R236 ;  /* 0x0003d0ec01007387 */ /* 0x0001e80000100a00 */
[----:B------:R-:W-:Y:S04]  /*34830*/  STL.64 [R1+0x3d8], R238 ;  /* 0x0003d8ee01007387 */ /* 0x000fe80000100a00 */
[----:B------:R-:W-:Y:S04]  /*34840*/  STL.64 [R1+0x3e0], R240 ;  /* 0x0003e0f001007387 */ /* 0x000fe80000100a00 */
[----:B------:R-:W-:Y:S04]  /*34850*/  STL.64 [R1+0x3e8], R242 ;  /* 0x0003e8f201007387 */ /* 0x000fe80000100a00 */
[----:B------:R-:W-:Y:S04]  /*34860*/  STL.64 [R1+0x3f0], R244 ;  /* 0x0003f0f401007387 */ /* 0x000fe80000100a00 */
[----:B------:R-:W-:Y:S04]  /*34870*/  STL.64 [R1+0x3f8], R246 ;  /* 0x0003f8f601007387 */ /* 0x000fe80000100a00 */
[----:B0-----:R-:W2:Y:S04]  /*34880*/  LDL.LU.64 R236, [R1+0x25b8] ;  /* 0x0025b80001ec7983 */ /* 0x001ea80000300a00 */
[----:B------:R-:W3:Y:S04]  /*34890*/  LDL.LU.64 R234, [R1+0x25b0] ;  /* 0x0025b00001ea7983 */ /* 0x000ee80000300a00 */
[----:B------:R-:W4:Y:S04]  /*348a0*/  LDL.LU.64 R232, [R1+0x25a8] ;  /* 0x0025a80001e87983 */ /* 0x000f280000300a00 */
[----:B------:R-:W2:Y:S04]  /*348b0*/  LDL.LU.64 R230, [R1+0x25a0] ;  /* 0x0025a00001e67983 */ /* 0x000ea80000300a00 */
[----:B------:R-:W3:Y:S04]  /*348c0*/  LDL.LU.64 R228, [R1+0x2598] ;  /* 0x0025980001e47983 */ /* 0x000ee80000300a00 */
[----:B------:R-:W4:Y:S04]  /*348d0*/  LDL.LU.64 R226, [R1+0x2590] ;  /* 0x0025900001e27983 */ /* 0x000f280000300a00 */
[----:B------:R-:W2:Y:S04]  /*348e0*/  LDL.LU.64 R224, [R1+0x2588] ;  /* 0x0025880001e07983 */ /* 0x000ea80000300a00 */
        /* <DEDUP_REMOVED lines=35> */
[----:B0-----:R-:W3:Y:S04]  /*34b20*/  LDL.LU.64 R86, [R1+0x2580] ;  /* 0x0025800001567983 */ /* 0x001ee80000300a00 */
[----:B------:R-:W4:Y:S04]  /*34b30*/  LDL.LU.64 R84, [R1+0x2578] ;  /* 0x0025780001547983 */ /* 0x000f280000300a00 */
[----:B------:R-:W2:Y:S04]  /*34b40*/  LDL.LU.64 R82, [R1+0x2570] ;  /* 0x0025700001527983 */ /* 0x000ea80000300a00 */
        /* <DEDUP_REMOVED lines=31> */
[----:B------:R-:W4:Y:S01]  /*34d40*/  LDL.LU.64 R210, [R1+0x2470] ;  /* 0x0024700001d27983 */ /* 0x000f220000300a00 */
[----:B------:R-:W-:-:S02]  /*34d50*/  IMAD.MOV.U32 R12, RZ, RZ, R89 ;  /* 0x000000ffff0c7224 */ /* 0x000fc400078e0059 */
[----:B------:R-:W-:Y:S02]  /*34d60*/  IMAD.MOV.U32 R252, RZ, RZ, R88 ;  /* 0x000000fffffc7224 */ /* 0x000fe400078e0058 */
[----:B------:R-:W-:Y:S02]  /*34d70*/  IMAD.MOV.U32 R14, RZ, RZ, R91 ;  /* 0x000000ffff0e7224 */ /* 0x000fe400078e005b */
[----:B------:R-:W-:Y:S02]  /*34d80*/  IMAD.MOV.U32 R13, RZ, RZ, R90 ;  /* 0x000000ffff0d7224 */ /* 0x000fe400078e005a */
[----:B------:R-:W-:Y:S02]  /*34d90*/  IMAD.MOV.U32 R16, RZ, RZ, R93 ;  /* 0x000000ffff107224 */ /* 0x000fe400078e005d */
[----:B------:R-:W-:Y:S02]  /*34da0*/  IMAD.MOV.U32 R15, RZ, RZ, R92 ;  /* 0x000000ffff0f7224 */ /* 0x000fe400078e005c */
[----:B------:R-:W-:-:S02]  /*34db0*/  IMAD.MOV.U32 R18, RZ, RZ, R95 ;  /* 0x000000ffff127224 */ /* 0x000fc400078e005f */
[----:B------:R-:W-:Y:S02]  /*34dc0*/  IMAD.MOV.U32 R17, RZ, RZ, R94 ;  /* 0x000000ffff117224 */ /* 0x000fe400078e005e */
[----:B------:R-:W-:Y:S02]  /*34dd0*/  IMAD.MOV.U32 R222, RZ, RZ, R97 ;  /* 0x000000ffffde7224 */ /* 0x000fe400078e0061 */
[----:B------:R-:W-:Y:S02]  /*34de0*/  IMAD.MOV.U32 R19, RZ, RZ, R96 ;  /* 0x000000ffff137224 */ /* 0x000fe400078e0060 */
[----:B------:R-:W-:Y:S02]  /*34df0*/  IMAD.MOV.U32 R220, RZ, RZ, R99 ;  /* 0x000000ffffdc7224 */ /* 0x000fe400078e0063 */
[----:B------:R-:W-:Y:S02]  /*34e00*/  IMAD.MOV.U32 R248, RZ, RZ, R98 ;  /* 0x000000fffff87224 */ /* 0x000fe400078e0062 */
[----:B------:R-:W-:Y:S01]  /*34e10*/  IMAD.MOV.U32 R3, RZ, RZ, R101 ;  /* 0x000000ffff037224 */ /* 0x000fe200078e0065 */
[----:B------:R-:W-:-:S02]  /*34e20*/  WARPGROUP.DEPBAR.LE gsb0, 0x0 ;  /* 0x00008000000079c5 */ /* 0x000fc40000010000 */
        /* <DEDUP_REMOVED lines=45> */
[----:B0-----:R-:W4:Y:S04]  /*35100*/  LDL.LU.64 R182, [R1+0x2400] ;  /* 0x0024000001b67983 */ /* 0x001f280000300a00 */
        /* <DEDUP_REMOVED lines=15> */
[----:B------:R-:W2:Y:S04]  /*35200*/  LDL.LU.64 R88, [R1] ;  /* 0x0000000001587983 */ /* 0x000ea80000300a00 */
[----:B------:R-:W2:Y:S04]  /*35210*/  LDL.LU.64 R90, [R1+0x8] ;  /* 0x00000800015a7983 */ /* 0x000ea80000300a00 */
[----:B------:R-:W2:Y:S04]  /*35220*/  LDL.LU.64 R92, [R1+0x10] ;  /* 0x00001000015c7983 */ /* 0x000ea80000300a00 */
[----:B------:R-:W2:Y:S04]  /*35230*/  LDL.LU.64 R94, [R1+0x18] ;  /* 0x00001800015e7983 */ /* 0x000ea80000300a00 */
[----:B------:R-:W2:Y:S01]  /*35240*/  LDL.LU.64 R96, [R1+0x20] ;  /* 0x0000200001607983 */ /* 0x000ea20000300a00 */
[----:B------:R-:W-:-:S03]  /*35250*/  IMAD.MOV.U32 R219, RZ, RZ, R100 ;  /* 0x000000ffffdb7224 */ /* 0x000fc600078e0064 */
[----:B------:R-:W2:Y:S01]  /*35260*/  LDL.LU.64 R98, [R1+0x28] ;  /* 0x0000280001627983 */ /* 0x000ea20000300a00 */
[----:B------:R-:W-:Y:S02]  /*35270*/  IMAD.MOV.U32 R245, RZ, RZ, R103 ;  /* 0x000000fffff57224 */ /* 0x000fe400078e0067 */
[----:B------:R-:W-:Y:S01]  /*35280*/  IMAD.MOV.U32 R223, RZ, RZ, R102 ;  /* 0x000000ffffdf7224 */ /* 0x000fe200078e0066 */
[----:B------:R-:W2:Y:S01]  /*35290*/  LDL.LU.64 R100, [R1+0x30] ;  /* 0x0000300001647983 */ /* 0x000ea20000300a00 */
[----:B------:R-:W-:Y:S02]  /*352a0*/  IMAD.MOV.U32 R247, RZ, RZ, R105 ;  /* 0x000000fffff77224 */ /* 0x000fe400078e0069 */
[----:B------:R-:W-:Y:S01]  /*352b0*/  IMAD.MOV.U32 R246, RZ, RZ, R104 ;  /* 0x000000fffff67224 */ /* 0x000fe200078e0068 */
[----:B------:R-:W2:Y:S01]  /*352c0*/  LDL.LU.64 R102, [R1+0x38] ;  /* 0x0000380001667983 */ /* 0x000ea20000300a00 */
[----:B------:R-:W-:Y:S02]  /*352d0*/  IMAD.MOV.U32 R218, RZ, RZ, R107 ;  /* 0x000000ffffda7224 */ /* 0x000fe400078e006b */
[----:B------:R-:W-:Y:S01]  /*352e0*/  IMAD.MOV.U32 R221, RZ, RZ, R106 ;  /* 0x000000ffffdd7224 */ /* 0x000fe200078e006a */
[----:B------:R-:W2:Y:S01]  /*352f0*/  LDL.LU.64 R104, [R1+0x40] ;  /* 0x0000400001687983 */ /* 0x000ea20000300a00 */
[----:B------:R-:W-:-:S02]  /*35300*/  IMAD.MOV.U32 R216, RZ, RZ, R109 ;  /* 0x000000ffffd87224 */ /* 0x000fc400078e006d */
        /* <DEDUP_REMOVED lines=11> */
[----:B------:R-:W-:-:S03]  /*353c0*/  IMAD.MOV.U32 R249, RZ, RZ, R116 ;  /* 0x000000fffff97224 */ /* 0x000fc600078e0074 */
        /* <DEDUP_REMOVED lines=25> */
[----:B------:R-:W3:Y:S01]  /*35560*/  LDL.LU R244, [R1+0x2120] ;  /* 0x0021200001f47983 */ /* 0x000ee20000300800 */
        /* <DEDUP_REMOVED lines=21> */
[----:B------:R-:W-:Y:S01]  /*356c0*/  R2UR UR48, R83 ;  /* 0x00000000533072ca */ /* 0x000fe200000e0000 */
[----:B------:R-:W-:Y:S01]  /*356d0*/  UMOV UR58, UR6 ;  /* 0x00000006003a7c82 */ /* 0x000fe20008000000 */
[----:B------:R-:W-:Y:S01]  /*356e0*/  UMOV UR59, UR7 ;  /* 0x00000007003b7c82 */ /* 0x000fe20008000000 */
[----:B------:R-:W-:Y:S02]  /*356f0*/  WARPGROUP.DEPBAR.LE gsb0, 0x0 ;  /* 0x00008000000079c5 */ /* 0x000fe40000010000 */
[----:B----4-:R-:W-:-:S06]  /*35700*/  WARPGROUP.ARRIVE ;  /* 0x00000000000079c5 */ /* 0x010fcc0000000000 */
[----:B------:R-:W-:Y:S01]  /*35710*/  QGMMA.64x128x32.F32.E4M3.E4M3 R152, gdesc[UR52], R152, gsb0 ;  /* 0x01e00000349879f3 */ /* 0x000fe20008000898 */
[----:B------:R-:W-:Y:S04]  /*35720*/  STL.64 [R1], R88 ;  /* 0x0000005801007387 */ /* 0x000fe80000100a00 */
        /* <DEDUP_REMOVED lines=63> */
[----:B------:R-:W4:Y:S01]  /*35b20*/  LDL.LU R83, [R1+0x2284] ;  /* 0x0022840001537983 */ /* 0x000f220000300800 */
[----:B------:R-:W-:-:S03]  /*35b30*/  R2UR UR53, R84 ;  /* 0x00000000543572ca */ /* 0x000fc600000e0000 */
[----:B------:R-:W4:Y:S01]  /*35b40*/  LDL.LU R84, [R1+0x2280] ;  /* 0x0022800001547983 */ /* 0x000f220000300800 */
[----:B------:R-:W-:-:S03]  /*35b50*/  R2UR UR52, R85 ;  /* 0x00000000553472ca */ /* 0x000fc600000e0000 */
[----:B------:R-:W4:Y:S01]  /*35b60*/  LDL.LU R85, [R1+0x227c] ;  /* 0x00227c0001557983 */ /* 0x000f220000300800 */
[----:B------:R-:W-:Y:S02]  /*35b70*/  WARPGROUP.DEPBAR.LE gsb0, 0x0 ;  /* 0x00008000000079c5 */ /* 0x000fe40000010000 */
[----:B------:R-:W-:-:S06]  /*35b80*/  WARPGROUP.ARRIVE ;  /* 0x00000000000079c5 */ /* 0x000fcc0000000000 */
[----:B------:R-:W-:Y:S01]  /*35b90*/  QGMMA.64x128x32.F32.E4M3.E4M3 R152, gdesc[UR56], R152, gsb0 ;  /* 0x01e00000389879f3 */ /* 0x000fe20008000898 */
[----:B---3--:R-:W-:Y:S02]  /*35ba0*/  R2UR UR57, R86 ;  /* 0x00000000563972ca */ /* 0x008fe400000e0000 */
[----:B------:R-:W-:Y:S01]  /*35bb0*/  R2UR UR56, R87 ;  /* 0x00000000573872ca */ /* 0x000fe200000e0000 */
[----:B------:R-:W4:Y:S04]  /*35bc0*/  LDL.LU R86, [R1+0x2278] ;  /* 0x0022780001567983 */ /* 0x000f280000300800 */
[----:B------:R-:W4:Y:S04]  /*35bd0*/  LDL.LU R87, [R1+0x2274] ;  /* 0x0022740001577983 */ /* 0x000f280000300800 */
[----:B------:R-:W3:Y:S01]  /*35be0*/  LDL R238, [R1+0x2220] ;  /* 0x0022200001ee7983 */ /* 0x000ee20000100800 */
[----:B------:R-:W-:-:S05]  /*35bf0*/  VIADD R2, R2, 0x1 ;  /* 0x0000000102027836 */ /* 0x000fca0000000000 */
[----:B------:R0:W-:Y:S01]  /*35c00*/  STL [R1+0xd04], R2 ;  /* 0x000d040201007387 */ /* 0x0001e20000100800 */
[----:B---3--:R-:W-:Y:S02]  /*35c10*/  ISETP.NE.U32.AND P0, PT, R2, R238, PT ;  /* 0x000000ee0200720c */ /* 0x008fe40003f05070 */
[----:B0-----:R-:W0:Y:S02]  /*35c20*/  LDC R2, c[0x0][0x238] ;  /* 0x00008e00ff027b82 */ /* 0x001e240000000800 */
[----:B0-----:R-:W-:-:S05]  /*35c30*/  IMAD.SHL.U32 R2, R2, 0x80, RZ ;  /* 0x0000008002027824 */ /* 0x001fca00078e00ff */
[----:B------:R-:W-:-:S05]  /*35c40*/  IADD3 R225, P6, R2, R225, RZ ;  /* 0x000000e102e17210 */ /* 0x000fca0007fde0ff */
[----:B------:R0:W-:Y:S04]  /*35c50*/  STL [R1+0x1d08], R225 ;  /* 0x001d08e101007387 */ /* 0x0001e80000100800 */
[----:B0-----:R-:W3:Y:S01]  /*35c60*/  LDL.LU R225, [R1+0x2270] ;  /* 0x0022700001e17983 */ /* 0x001ee20000300800 */
[C---:B------:R-:W-:Y:S02]  /*35c70*/  IADD3 R0, P1, R2.reuse, R0, RZ ;  /* 0x0000000002007210 */ /* 0x040fe40007f3e0ff */
[----:B------:R-:W-:-:S03]  /*35c80*/  IADD3 R226, P2, R2, R226, RZ ;  /* 0x000000e202e27210 */ /* 0x000fc60007f5e0ff */
[----:B------:R0:W-:Y:S02]  /*35c90*/  STL [R1+0x1d00], R0 ;  /* 0x001d000001007387 */ /* 0x0001e40000100800 */
[----:B0-----:R-:W-:-:S05]  /*35ca0*/  SHF.R.S32.HI R0, RZ, 0x1f, R2 ;  /* 0x0000001fff007819 */ /* 0x001fca0000011402 */
[----:B---3--:R-:W-:Y:S01]  /*35cb0*/  IMAD.X R225, R0, 0x1, R225, P2 ;  /* 0x0000000100e17824 */ /* 0x008fe200010e06e1 */
[----:B------:R-:W-:-:S05]  /*35cc0*/  IADD3 R227, P2, R2, R227, RZ ;  /* 0x000000e302e37210 */ /* 0x000fca0007f5e0ff */
[----:B------:R0:W-:Y:S04]  /*35cd0*/  STL [R1+0x1cf8], R227 ;  /* 0x001cf8e301007387 */ /* 0x0001e80000100800 */
[----:B0-----:R-:W3:Y:S01]  /*35ce0*/  LDL.LU R227, [R1+0x226c] ;  /* 0x00226c0001e37983 */ /* 0x001ee20000300800 */
[----:B------:R-:W-:-:S05]  /*35cf0*/  IADD3 R228, P3, R2, R228, RZ ;  /* 0x000000e402e47210 */ /* 0x000fca0007f7e0ff */
[----:B---3--:R-:W-:Y:S01]  /*35d00*/  IMAD.X R227, R0, 0x1, R227, P3 ;  /* 0x0000000100e37824 */ /* 0x008fe200018e06e3 */
[----:B------:R-:W-:-:S05]  /*35d10*/  IADD3 R229, P3, R2, R229, RZ ;  /* 0x000000e502e57210 */ /* 0x000fca0007f7e0ff */
[----:B------:R0:W-:Y:S04]  /*35d20*/  STL [R1+0x1cf0], R229 ;  /* 0x001cf0e501007387 */ /* 0x0001e80000100800 */
[----:B0-----:R-:W3:Y:S01]  /*35d30*/  LDL.LU R229, [R1+0x2268] ;  /* 0x0022680001e57983 */ /* 0x001ee20000300800 */
[----:B------:R-:W-:Y:S02]  /*35d40*/  IADD3 R230, P4, R2, R230, RZ ;  /* 0x000000e602e67210 */ /* 0x000fe40007f9e0ff */
[----:B------:R-:W-:-:S03]  /*35d50*/  R2UR UR49, R244 ;  /* 0x00000000f43172ca */ /* 0x000fc600000e0000 */
[----:B---3--:R-:W-:Y:S01]  /*35d60*/  IMAD.X R229, R0, 0x1, R229, P4 ;  /* 0x0000000100e57824 */ /* 0x008fe200020e06e5 */
[----:B------:R-:W-:-:S05]  /*35d70*/  IADD3 R231, P4, R2, R231, RZ ;  /* 0x000000e702e77210 */ /* 0x000fca0007f9e0ff */
[----:B------:R0:W-:Y:S04]  /*35d80*/  STL [R1+0x1ce8], R231 ;  /* 0x001ce8e701007387 */ /* 0x0001e80000100800 */
[----:B0-----:R-:W3:Y:S04]  /*35d90*/  LDL.LU R231, [R1+0x2264] ;  /* 0x0022640001e77983 */ /* 0x001ee80000300800 */
[----:B------:R-:W2:Y:S04]  /*35da0*/  LDL.LU R243, [R1+0x1ce0] ;  /* 0x001ce00001f37983 */ /* 0x000ea80000300800 */
[----:B------:R-:W4:Y:S01]  /*35db0*/  LDL.LU R244, [R1+0x1d04] ;  /* 0x001d040001f47983 */ /* 0x000f220000300800 */
[----:B------:R-:W-:-:S05]  /*35dc0*/  IADD3 R232, P5, R2, R232, RZ ;  /* 0x000000e802e87210 */ /* 0x000fca0007fbe0ff */
[----:B---3--:R-:W-:Y:S01]  /*35dd0*/  IMAD.X R231, R0, 0x1, R231, P5 ;  /* 0x0000000100e77824 */ /* 0x008fe200028e06e7 */
[----:B--2---:R-:W-:Y:S01]  /*35de0*/  IADD3 R243, P5, R2, R243, RZ ;  /* 0x000000f302f37210 */ /* 0x004fe20007fbe0ff */
[----:B----4-:R-:W-:-:S04]  /*35df0*/  IMAD.X R244, R0, 0x1, R244, P6 ;  /* 0x0000000100f47824 */ /* 0x010fc800030e06f4 */
[----:B------:R0:W-:Y:S04]  /*35e00*/  STL [R1+0x1ce0], R243 ;  /* 0x001ce0f301007387 */ /* 0x0001e80000100800 */
[----:B0-----:R-:W2:Y:S04]  /*35e10*/  LDL.LU R243, [R1+0x1cd8] ;  /* 0x001cd80001f37983 */ /* 0x001ea80000300800 */
[----:B------:R0:W-:Y:S04]  /*35e20*/  STL [R1+0x1d04], R244 ;  /* 0x001d04f401007387 */ /* 0x0001e80000100800 */
[----:B0-----:R-:W3:Y:S01]  /*35e30*/  LDL.LU R244, [R1+0x1cfc] ;  /* 0x001cfc0001f47983 */ /* 0x001ee20000300800 */
[----:B--2---:R-:W-:-:S05]  /*35e40*/  IADD3 R243, P6, R2, R243, RZ ;  /* 0x000000f302f37210 */ /* 0x004fca0007fde0ff */
[----:B------:R0:W-:Y:S01]  /*35e50*/  STL [R1+0x1cd8], R243 ;  /* 0x001cd8f301007387 */ /* 0x0001e20000100800 */
[----:B---3--:R-:W-:-:S03]  /*35e60*/  IMAD.X R244, R0, 0x1, R244, P1 ;  /* 0x0000000100f47824 */ /* 0x008fc600008e06f4 */
        /* <DEDUP_REMOVED lines=2998> */
[----:B------:R-:W-:Y:S01]  /*419d0*/  STL [R1+0xd38], R243 ;  /* 0x000d38f301007387 */ /* 0x000fe20000100800 */
[----:B---3--:R-:W-:Y:S01]  /*419e0*/  IMAD.X R244, R0, 0x1, R244, P3 ;  /* 0x0000000100f47824 */ /* 0x008fe200018e06f4 */
[----:B------:R-:W-:-:S05]  /*419f0*/  IADD3 R233, P3, R2, R233, RZ ;  /* 0x000000e902e97210 */ /* 0x000fca0007f7e0ff */
[----:B------:R0:W-:Y:S04]  /*41a00*/  STL [R1+0xd30], R233 ;  /* 0x000d30e901007387 */ /* 0x0001e80000100800 */
[----:B0-----:R-:W2:Y:S04]  /*41a10*/  LDL.LU R233, [R1+0x2260] ;  /* 0x0022600001e97983 */ /* 0x001ea80000300800 */
[----:B------:R0:W-:Y:S01]  /*41a20*/  STL [R1+0xd5c], R244 ;  /* 0x000d5cf401007387 */ /* 0x0001e20000100800 */
[----:B--2---:R-:W-:-:S05]  /*41a30*/  IMAD.X R233, R0, 0x1, R233, P4 ;  /* 0x0000000100e97824 */ /* 0x004fca00020e06e9 */
[----:B------:R1:W-:Y:S04]  /*41a40*/  STL [R1+0xd54], R233 ;  /* 0x000d54e901007387 */ /* 0x0003e80000100800 */
[----:B------:R-:W2:Y:S04]  /*41a50*/  LDL.LU R243, [R1+0x2108] ;  /* 0x0021080001f37983 */ /* 0x000ea80000300800 */
[----:B0-----:R-:W3:Y:S01]  /*41a60*/  LDL.LU R244, [R1+0xd4c] ;  /* 0x000d4c0001f47983 */ /* 0x001ee20000300800 */
[----:B-1----:R-:W0:Y:S02]  /*41a70*/  LDC R233, c[0x0][0x23c] ;  /* 0x00008f00ffe97b82 */ /* 0x002e240000000800 */
[----:B0-----:R-:W-:-:S05]  /*41a80*/  IMAD.SHL.U32 R233, R233, 0x80, RZ ;  /* 0x00000080e9e97824 */ /* 0x001fca00078e00ff */
[----:B--2---:R-:W-:Y:S01]  /*41a90*/  IADD3 R243, P4, R233, R243, RZ ;  /* 0x000000f3e9f37210 */ /* 0x004fe20007f9e0ff */
[----:B---3--:R-:W-:-:S04]  /*41aa0*/  IMAD.X R244, R0, 0x1, R244, P5 ;  /* 0x0000000100f47824 */ /* 0x008fc800028e06f4 */
        /* <DEDUP_REMOVED lines=24> */
[----:B---3--:R-:W-:-:S05]  /*41c30*/  IMAD.X R244, R0, 0x1, R244, P3 ;  /* 0x0000000100f47824 */ /* 0x008fca00018e06f4 */
[----:B------:R0:W-:Y:S04]  /*41c40*/  STL [R1+0xd2c], R244 ;  /* 0x000d2cf401007387 */ /* 0x0001e80000100800 */
[----:B0-----:R-:W2:Y:S01]  /*41c50*/  LDL.LU R244, [R1+0x2104] ;  /* 0x0021040001f47983 */ /* 0x001ea20000300800 */
[----:B------:R-:W-:-:S05]  /*41c60*/  IADD3 R224, P3, R233, R224, RZ ;  /* 0x000000e0e9e07210 */ /* 0x000fca0007f7e0ff */
[----:B------:R0:W-:Y:S02]  /*41c70*/  STL [R1+0x20f4], R224 ;  /* 0x0020f4e001007387 */ /* 0x0001e40000100800 */
[----:B0-----:R-:W-:-:S05]  /*41c80*/  SHF.R.S32.HI R224, RZ, 0x1f, R233 ;  /* 0x0000001fffe07819 */ /* 0x001fca00000114e9 */
[----:B--2---:R-:W-:-:S05]  /*41c90*/  IMAD.X R244, R224, 0x1, R244, P4 ;  /* 0x00000001e0f47824 */ /* 0x004fca00020e06f4 */
[----:B------:R0:W-:Y:S04]  /*41ca0*/  STL [R1+0x2104], R244 ;  /* 0x002104f401007387 */ /* 0x0001e80000100800 */
[----:B------:R-:W2:Y:S04]  /*41cb0*/  LDL.LU R243, [R1+0x20f0] ;  /* 0x0020f00001f37983 */ /* 0x000ea80000300800 */
[----:B0-----:R-:W3:Y:S01]  /*41cc0*/  LDL.LU R244, [R1+0x20c0] ;  /* 0x0020c00001f47983 */ /* 0x001ee20000300800 */
[----:B--2---:R-:W-:-:S05]  /*41cd0*/  IADD3 R243, P4, R233, R243, RZ ;  /* 0x000000f3e9f37210 */ /* 0x004fca0007f9e0ff */
[----:B------:R0:W-:Y:S01]  /*41ce0*/  STL [R1+0x20f0], R243 ;  /* 0x0020f0f301007387 */ /* 0x0001e20000100800 */
[----:B---3--:R-:W-:-:S05]  /*41cf0*/  IMAD.X R244, R224, 0x1, R244, P5 ;  /* 0x00000001e0f47824 */ /* 0x008fca00028e06f4 */
[----:B------:R1:W-:Y:S04]  /*41d00*/  STL [R1+0x20c0], R244 ;  /* 0x0020c0f401007387 */ /* 0x0003e80000100800 */
[----:B0-----:R-:W2:Y:S04]  /*41d10*/  LDL.LU R243, [R1+0x20ec] ;  /* 0x0020ec0001f37983 */ /* 0x001ea80000300800 */
[----:B-1----:R-:W3:Y:S01]  /*41d20*/  LDL.LU R244, [R1+0x20d4] ;  /* 0x0020d40001f47983 */ /* 0x002ee20000300800 */
        /* <DEDUP_REMOVED lines=523> */
[----:B------:R-:W-:Y:S01]  /*43de0*/  STL [R1+0x1e18], R243 ;  /* 0x001e18f301007387 */ /* 0x000fe20000100800 */
[----:B---3--:R-:W-:Y:S01]  /*43df0*/  IMAD.X R244, R224, 0x1, R244, P3 ;  /* 0x00000001e0f47824 */ /* 0x008fe200018e06f4 */
[----:B------:R-:W-:-:S04]  /*43e00*/  IADD3 R234, P3, R233, R234, RZ ;  /* 0x000000eae9ea7210 */ /* 0x000fc80007f7e0ff */
[----:B------:R-:W-:Y:S04]  /*43e10*/  STL [R1+0x1e3c], R244 ;  /* 0x001e3cf401007387 */ /* 0x000fe80000100800 */
[----:B------:R0:W-:Y:S04]  /*43e20*/  STL [R1+0x1e10], R234 ;  /* 0x001e10ea01007387 */ /* 0x0001e80000100800 */
[----:B0-----:R-:W2:Y:S04]  /*43e30*/  LDL.LU R234, [R1+0x225c] ;  /* 0x00225c0001ea7983 */ /* 0x001ea80000300800 */
[----:B------:R-:W3:Y:S04]  /*43e40*/  LDL.LU R243, [R1+0x1e34] ;  /* 0x001e340001f37983 */ /* 0x000ee80000300800 */
[----:B------:R-:W4:Y:S01]  /*43e50*/  LDL.LU R244, [R1+0x1e08] ;  /* 0x001e080001f47983 */ /* 0x000f220000300800 */
[----:B---3--:R-:W-:Y:S01]  /*43e60*/  IMAD.X R243, R224, 0x1, R243, P4 ;  /* 0x00000001e0f37824 */ /* 0x008fe200020e06f3 */
[----:B----4-:R-:W-:-:S04]  /*43e70*/  IADD3 R244, P4, R233, R244, RZ ;  /* 0x000000f4e9f47210 */ /* 0x010fc80007f9e0ff */
[----:B------:R0:W-:Y:S04]  /*43e80*/  STL [R1+0x1e34], R243 ;  /* 0x001e34f301007387 */ /* 0x0001e80000100800 */
[----:B0-----:R-:W3:Y:S04]  /*43e90*/  LDL.LU R243, [R1+0x1e2c] ;  /* 0x001e2c0001f37983 */ /* 0x001ee80000300800 */
[----:B------:R0:W-:Y:S04]  /*43ea0*/  STL [R1+0x1e08], R244 ;  /* 0x001e08f401007387 */ /* 0x0001e80000100800 */
[----:B0-----:R-:W4:Y:S01]  /*43eb0*/  LDL.LU R244, [R1+0x1e00] ;  /* 0x001e000001f47983 */ /* 0x001f220000300800 */
[----:B---3--:R-:W-:-:S05]  /*43ec0*/  IMAD.X R243, R224, 0x1, R243, P5 ;  /* 0x00000001e0f37824 */ /* 0x008fca00028e06f3 */
[----:B------:R0:W-:Y:S01]  /*43ed0*/  STL [R1+0x1e2c], R243 ;  /* 0x001e2cf301007387 */ /* 0x0001e20000100800 */
[----:B----4-:R-:W-:-:S03]  /*43ee0*/  IADD3 R244, P5, R233, R244, RZ ;  /* 0x000000f4e9f47210 */ /* 0x010fc60007fbe0ff */
        /* <DEDUP_REMOVED lines=15> */
[C---:B------:R-:W-:Y:S02]  /*43fe0*/  IMAD.X R4, R224.reuse, 0x1, R4, P3 ;  /* 0x00000001e0047824 */ /* 0x040fe400018e0604 */
[----:B---3--:R-:W-:-:S05]  /*43ff0*/  IMAD.X R243, R224, 0x1, R243, P2 ;  /* 0x00000001e0f37824 */ /* 0x008fca00010e06f3 */
[----:B------:R-:W-:Y:S04]  /*44000*/  STL [R1+0x1e14], R243 ;  /* 0x001e14f301007387 */ /* 0x000fe80000100800 */
[----:B------:R0:W-:Y:S01]  /*44010*/  STL [R1+0x1e0c], R4 ;  /* 0x001e0c0401007387 */ /* 0x0001e20000100800 */
[----:B----4-:R-:W-:-:S03]  /*44020*/  IADD3 R244, P2, R233, R244, RZ ;  /* 0x000000f4e9f47210 */ /* 0x010fc60007f5e0ff */
[----:B0-----:R-:W3:Y:S04]  /*44030*/  LDL.LU R4, [R1+0x2258] ;  /* 0x0022580001047983 */ /* 0x001ee80000300800 */
[----:B------:R0:W-:Y:S04]  /*44040*/  STL [R1+0x1de8], R244 ;  /* 0x001de8f401007387 */ /* 0x0001e80000100800 */
[----:B------:R-:W4:Y:S04]  /*44050*/  LDL.LU R243, [R1+0x1de0] ;  /* 0x001de00001f37983 */ /* 0x000f280000300800 */
[----:B0-----:R-:W2:Y:S01]  /*44060*/  LDL.LU R244, [R1+0x1e04] ;  /* 0x001e040001f47983 */ /* 0x001ea20000300800 */
[----:B----4-:R-:W-:-:S05]  /*44070*/  IADD3 R243, P3, R233, R243, RZ ;  /* 0x000000f3e9f37210 */ /* 0x010fca0007f7e0ff */
[----:B------:R0:W-:Y:S01]  /*44080*/  STL [R1+0x1de0], R243 ;  /* 0x001de0f301007387 */ /* 0x0001e20000100800 */
[----:B--2---:R-:W-:-:S05]  /*44090*/  IMAD.X R244, R224, 0x1, R244, P4 ;  /* 0x00000001e0f47824 */ /* 0x004fca00020e06f4 */
[----:B------:R1:W-:Y:S04]  /*440a0*/  STL [R1+0x1e04], R244 ;  /* 0x001e04f401007387 */ /* 0x0003e80000100800 */
[----:B0-----:R-:W2:Y:S04]  /*440b0*/  LDL.LU R243, [R1+0x1dd8] ;  /* 0x001dd80001f37983 */ /* 0x001ea80000300800 */
[----:B-1----:R-:W4:Y:S01]  /*440c0*/  LDL.LU R244, [R1+0x1dfc] ;  /* 0x001dfc0001f47983 */ /* 0x002f220000300800 */
[----:B--2---:R-:W-:-:S05]  /*440d0*/  IADD3 R243, P4, R233, R243, RZ ;  /* 0x000000f3e9f37210 */ /* 0x004fca0007f9e0ff */
[----:B------:R-:W-:Y:S01]  /*440e0*/  STL [R1+0x1dd8], R243 ;  /* 0x001dd8f301007387 */ /* 0x000fe20000100800 */
[----:B----4-:R-:W-:Y:S01]  /*440f0*/  IMAD.X R244, R224, 0x1, R244, P5 ;  /* 0x00000001e0f47824 */ /* 0x010fe200028e06f4 */
[----:B------:R-:W-:-:S04]  /*44100*/  IADD3 R237, P5, R233, R237, RZ ;  /* 0x000000ede9ed7210 */ /* 0x000fc80007fbe0ff */
[----:B------:R-:W-:Y:S04]  /*44110*/  STL [R1+0x1dfc], R244 ;  /* 0x001dfcf401007387 */ /* 0x000fe80000100800 */
[----:B------:R0:W-:Y:S04]  /*44120*/  STL [R1+0x1dd0], R237 ;  /* 0x001dd0ed01007387 */ /* 0x0001e80000100800 */
[----:B0-----:R-:W2:Y:S04]  /*44130*/  LDL.LU R237, [R1+0x2254] ;  /* 0x0022540001ed7983 */ /* 0x001ea80000300800 */
[----:B------:R-:W4:Y:S04]  /*44140*/  LDL.LU R243, [R1+0x1df4] ;  /* 0x001df40001f37983 */ /* 0x000f280000300800 */
[----:B------:R-:W3:Y:S01]  /*44150*/  LDL.LU R244, [R1+0x1dc8] ;  /* 0x001dc80001f47983 */ /* 0x000ee20000300800 */
[----:B----4-:R-:W-:Y:S01]  /*44160*/  IMAD.X R243, R224, 0x1, R243, P6 ;  /* 0x00000001e0f37824 */ /* 0x010fe200030e06f3 */
[----:B---3--:R-:W-:-:S04]  /*44170*/  IADD3 R244, P6, R233, R244, RZ ;  /* 0x000000f4e9f47210 */ /* 0x008fc80007fde0ff */
        /* <DEDUP_REMOVED lines=17> */
[----:B------:R-:W-:Y:S01]  /*44290*/  STL [R1+0x1ddc], R243 ;  /* 0x001ddcf301007387 */ /* 0x000fe20000100800 */
[----:B----4-:R-:W-:-:S05]  /*442a0*/  IADD3 R244, P3, R233, R244, RZ ;  /* 0x000000f4e9f47210 */ /* 0x010fca0007f7e0ff */
[----:B------:R0:W-:Y:S04]  /*442b0*/  STL [R1+0x1db0], R244 ;  /* 0x001db0f401007387 */ /* 0x0001e80000100800 */
[----:B0-----:R-:W3:Y:S01]  /*442c0*/  LDL.LU R244, [R1+0x1da8] ;  /* 0x001da80001f47983 */ /* 0x001ee20000300800 */
[C---:B------:R-:W-:Y:S02]  /*442d0*/  IMAD.X R4, R224.reuse, 0x1, R4, P4 ;  /* 0x00000001e0047824 */ /* 0x040fe400020e0604 */
[----:B------:R-:W-:-:S03]  /*442e0*/  IMAD.X R235, R224, 0x1, R235, P5 ;  /* 0x00000001e0eb7824 */ /* 0x000fc600028e06eb */
[----:B------:R0:W-:Y:S04]  /*442f0*/  STL [R1+0x1dd4], R4 ;  /* 0x001dd40401007387 */ /* 0x0001e80000100800 */
[----:B0-----:R-:W4:Y:S01]  /*44300*/  LDL.LU R4, [R1+0x2250] ;  /* 0x0022500001047983 */ /* 0x001f220000300800 */
[----:B------:R-:W-:Y:S02]  /*44310*/  WARPGROUP.DEPBAR.LE gsb0, 0x0 ;  /* 0x00008000000079c5 */ /* 0x000fe40000010000 */
[----:B------:R-:W-:Y:S01]  /*44320*/  WARPGROUP.ARRIVE ;  /* 0x00000000000079c5 */ /* 0x000fe20000000000 */
[----:B------:R-:W-:Y:S01]  /*44330*/  UMOV UR22, UR10 ;  /* 0x0000000a00167c82 */ /* 0x000fe20008000000 */
[----:B------:R-:W-:-:S04]  /*44340*/  UMOV UR23, UR11 ;  /* 0x0000000b00177c82 */ /* 0x000fc80008000000 */
[----:B------:R-:W-:Y:S01]  /*44350*/  QGMMA.64x128x32.F32.E4M3.E4M3 R152, gdesc[UR20], R152, gsb0 ;  /* 0x01e00000149879f3 */ /* 0x000fe20008000898 */
[----:B------:R-:W-:Y:S01]  /*44360*/  UMOV UR26, UR14 ;  /* 0x0000000e001a7c82 */ /* 0x000fe20008000000 */
[----:B------:R-:W-:Y:S01]  /*44370*/  UMOV UR27, UR15 ;  /* 0x0000000f001b7c82 */ /* 0x000fe20008000000 */
[----:B---3--:R-:W-:-:S05]  /*44380*/  IADD3 R244, P4, R233, R244, RZ ;  /* 0x000000f4e9f47210 */ /* 0x008fca0007f9e0ff */
[----:B------:R-:W-:Y:S04]  /*44390*/  STL [R1+0x1da8], R244 ;  /* 0x001da8f401007387 */ /* 0x000fe80000100800 */
[----:B------:R0:W-:Y:S04]  /*443a0*/  STL [R1+0x1dcc], R235 ;  /* 0x001dcceb01007387 */ /* 0x0001e80000100800 */
[----:B0-----:R-:W3:Y:S04]  /*443b0*/  LDL.LU R235, [R1+0x224c] ;  /* 0x00224c0001eb7983 */ /* 0x001ee80000300800 */
[----:B------:R-:W4:Y:S01]  /*443c0*/  LDL.LU R244, [R1+0x1dc4] ;  /* 0x001dc40001f47983 */ /* 0x000f220000300800 */
[----:B------:R-:W-:-:S02]  /*443d0*/  WARPGROUP.DEPBAR.LE gsb0, 0x0 ;  /* 0x00008000000079c5 */ /* 0x000fc40000010000 */
[----:B------:R-:W-:-:S06]  /*443e0*/  WARPGROUP.ARRIVE ;  /* 0x00000000000079c5 */ /* 0x000fcc0000000000 */
[----:B------:R-:W-:Y:S01]  /*443f0*/  QGMMA.64x128x32.F32.E4M3.E4M3 R152, gdesc[UR24], R152, gsb0 ;  /* 0x01e00000189879f3 */ /* 0x000fe20008000898 */
[----:B--2---:R-:W-:-:S05]  /*44400*/  IADD3 R237, P5, R233, R237, RZ ;  /* 0x000000ede9ed7210 */ /* 0x004fca0007fbe0ff */
[----:B------:R0:W-:Y:S04]  /*44410*/  STL [R1+0x1da0], R237 ;  /* 0x001da0ed01007387 */ /* 0x0001e80000100800 */
[----:B0-----:R-:W2:Y:S01]  /*44420*/  LDL.LU R237, [R1+0x2248] ;  /* 0x0022480001ed7983 */ /* 0x001ea20000300800 */
[----:B------:R-:W-:Y:S01]  /*44430*/  UMOV UR30, UR18 ;  /* 0x00000012001e7c82 */ /* 0x000fe20008000000 */
[----:B------:R-:W-:Y:S01]  /*44440*/  UMOV UR31, UR19 ;  /* 0x00000013001f7c82 */ /* 0x000fe20008000000 */
[----:B------:R-:W-:Y:S02]  /*44450*/  WARPGROUP.DEPBAR.LE gsb0, 0x0 ;  /* 0x00008000000079c5 */ /* 0x000fe40000010000 */
[----:B------:R-:W-:-:S06]  /*44460*/  WARPGROUP.ARRIVE ;  /* 0x00000000000079c5 */ /* 0x000fcc0000000000 */
[----:B------:R-:W-:Y:S01]  /*44470*/  QGMMA.64x128x32.F32.E4M3.E4M3 R88, gdesc[UR28], R88, gsb0 ;  /* 0x01e000001c5879f3 */ /* 0x000fe20008000858 */
[----:B----4-:R-:W-:-:S05]  /*44480*/  IMAD.X R244, R224, 0x1, R244, P6 ;  /* 0x00000001e0f47824 */ /* 0x010fca00030e06f4 */
        /* <DEDUP_REMOVED lines=9> */
[----:B------:R-:W-:-:S05]  /*44520*/  IADD3 R234, P6, R233, R234, RZ ;  /* 0x000000eae9ea7210 */ /* 0x000fca0007fde0ff */
[----:B------:R0:W-:Y:S04]  /*44530*/  STL [R1+0x1d98], R234 ;  /* 0x001d98ea01007387 */ /* 0x0001e80000100800 */
[----:B0-----:R-:W3:Y:S01]  /*44540*/  LDL.LU R234, [R1+0x2244] ;  /* 0x0022440001ea7983 */ /* 0x001ee20000300800 */
[----:B------:R-:W-:Y:S02]  /*44550*/  WARPGROUP.DEPBAR.LE gsb0, 0x0 ;  /* 0x00008000000079c5 */ /* 0x000fe40000010000 */
[----:B------:R-:W-:-:S06]  /*44560*/  WARPGROUP.ARRIVE ;  /* 0x00000000000079c5 */ /* 0x000fcc0000000000 */
[----:B------:R-:W-:Y:S01]  /*44570*/  QGMMA.64x128x32.F32.E4M3.E4M3 R88, gdesc[UR36], R88, gsb0 ;  /* 0x01e00000245879f3 */ /* 0x000fe20008000858 */
[----:B------:R-:W-:Y:S01]  /*44580*/  UMOV UR42, UR14 ;  /* 0x0000000e002a7c82 */ /* 0x000fe20008000000 */
[----:B------:R-:W-:Y:S01]  /*44590*/  UMOV UR43, UR15 ;  /* 0x0000000f002b7c82 */ /* 0x000fe20008000000 */
[----:B----4-:R-:W-:Y:S01]  /*445a0*/  IMAD.X R244, R224, 0x1, R244, P1 ;  /* 0x00000001e0f47824 */ /* 0x010fe200008e06f4 */
[----:B------:R-:W-:-:S05]  /*445b0*/  IADD3 R236, P1, R233, R236, RZ ;  /* 0x000000ece9ec7210 */ /* 0x000fca0007f3e0ff */
[----:B------:R0:W-:Y:S04]  /*445c0*/  STL [R1+0x1d90], R236 ;  /* 0x001d90ec01007387 */ /* 0x0001e80000100800 */
[----:B0-----:R-:W4:Y:S01]  /*445d0*/  LDL.LU R236, [R1+0x2240] ;  /* 0x0022400001ec7983 */ /* 0x001f220000300800 */
[----:B------:R-:W-:Y:S02]  /*445e0*/  WARPGROUP.DEPBAR.LE gsb0, 0x0 ;  /* 0x00008000000079c5 */ /* 0x000fe40000010000 */
[----:B------:R-:W-:-:S06]  /*445f0*/  WARPGROUP.ARRIVE ;  /* 0x00000000000079c5 */ /* 0x000fcc0000000000 */
[----:B------:R-:W-:Y:S01]  /*44600*/  QGMMA.64x128x32.F32.E4M3.E4M3 R88, gdesc[UR40], R88, gsb0 ;  /* 0x01e00000285879f3 */ /* 0x000fe20008000858 */
[----:B------:R-:W-:Y:S01]  /*44610*/  UMOV UR46, UR18 ;  /* 0x00000012002e7c82 */ /* 0x000fe20008000000 */
[----:B------:R-:W-:Y:S01]  /*44620*/  UMOV UR47, UR19 ;  /* 0x00000013002f7c82 */ /* 0x000fe20008000000 */
[----:B------:R0:W-:Y:S04]  /*44630*/  STL [R1+0x1dbc], R244 ;  /* 0x001dbcf401007387 */ /* 0x0001e80000100800 */
[----:B0-----:R-:W3:Y:S01]  /*44640*/  LDL.LU R244, [R1+0x1d88] ;  /* 0x001d880001f47983 */ /* 0x001ee20000300800 */
[----:B------:R-:W-:Y:S01]  /*44650*/  UMOV UR50, UR6 ;  /* 0x0000000600327c82 */ /* 0x000fe20008000000 */
[----:B------:R-:W-:Y:S02]  /*44660*/  WARPGROUP.DEPBAR.LE gsb0, 0x0 ;  /* 0x00008000000079c5 */ /* 0x000fe40000010000 */
[----:B------:R-:W-:-:S06]  /*44670*/  WARPGROUP.ARRIVE ;  /* 0x00000000000079c5 */ /* 0x000fcc0000000000 */
[----:B------:R-:W-:Y:S01]  /*44680*/  QGMMA.64x128x32.F32.E4M3.E4M3 R24, gdesc[UR44], R24, gsb0 ;  /* 0x01e000002c1879f3 */ /* 0x000fe20008000818 */
[----:B------:R-:W-:Y:S01]  /*44690*/  UMOV UR51, UR7 ;  /* 0x0000000700337c82 */ /* 0x000fe20008000000 */
[----:B------:R-:W-:Y:S01]  /*446a0*/  UMOV UR54, UR10 ;  /* 0x0000000a00367c82 */ /* 0x000fe20008000000 */
[----:B------:R-:W-:Y:S01]  /*446b0*/  UMOV UR55, UR11 ;  /* 0x0000000b00377c82 */ /* 0x000fe20008000000 */
[----:B----4-:R-:W-:-:S05]  /*446c0*/  IMAD.X R236, R224, 0x1, R236, P2 ;  /* 0x00000001e0ec7824 */ /* 0x010fca00010e06ec */
[----:B------:R0:W-:Y:S04]  /*446d0*/  STL [R1+0x1db4], R236 ;  /* 0x001db4ec01007387 */ /* 0x0001e80000100800 */
[----:B0-----:R-:W4:Y:S01]  /*446e0*/  LDL.LU R236, [R1+0x223c] ;  /* 0x00223c0001ec7983 */ /* 0x001f220000300800 */
[----:B------:R-:W-:Y:S02]  /*446f0*/  WARPGROUP.DEPBAR.LE gsb0, 0x0 ;  /* 0x00008000000079c5 */ /* 0x000fe40000010000 */
[----:B------:R-:W-:-:S06]  /*44700*/  WARPGROUP.ARRIVE ;  /* 0x00000000000079c5 */ /* 0x000fcc0000000000 */
[----:B------:R-:W-:Y:S01]  /*44710*/  QGMMA.64x128x32.F32.E4M3.E4M3 R24, gdesc[UR48], R24, gsb0 ;  /* 0x01e00000301879f3 */ /* 0x000fe20008000818 */
[----:B------:R-:W-:Y:S01]  /*44720*/  UMOV UR58, UR14 ;  /* 0x0000000e003a7c82 */ /* 0x000fe20008000000 */
[----:B------:R-:W-:Y:S01]  /*44730*/  UMOV UR59, UR15 ;  /* 0x0000000f003b7c82 */ /* 0x000fe20008000000 */
[----:B------:R-:W-:Y:S02]  /*44740*/  WARPGROUP.DEPBAR.LE gsb0, 0x0 ;  /* 0x00008000000079c5 */ /* 0x000fe40000010000 */
[----:B------:R-:W-:-:S07]  /*44750*/  WARPGROUP.ARRIVE ;  /* 0x00000000000079c5 */ /* 0x000fce0000000000 */
[----:B------:R-:W-:Y:S01]  /*44760*/  QGMMA.64x128x32.F32.E4M3.E4M3 R24, gdesc[UR52], R24, gsb0 ;  /* 0x01e00000341879f3 */ /* 0x000fe20008000818 */
[C---:B--2---:R-:W-:Y:S01]  /*44770*/  IMAD.X R237, R224.reuse, 0x1, R237, P3 ;  /* 0x00000001e0ed7824 */ /* 0x044fe200018e06ed */
[C---:B---3--:R-:W-:Y:S01]  /*44780*/  IADD3 R244, P2, R233.reuse, R244, RZ ;  /* 0x000000f4e9f47210 */ /* 0x048fe20007f5e0ff */
[C---:B------:R-:W-:Y:S01]  /*44790*/  IMAD.X R235, R224.reuse, 0x1, R235, P4 ;  /* 0x00000001e0eb7824 */ /* 0x040fe200020e06eb */
[C---:B------:R-:W-:Y:S02]  /*447a0*/  IADD3 R234, P4, R233.reuse, R234, RZ ;  /* 0x000000eae9ea7210 */ /* 0x040fe40007f9e0ff */
[----:B------:R0:W-:Y:S01]  /*447b0*/  STL [R1+0x1dac], R237 ;  /* 0x001daced01007387 */ /* 0x0001e20000100800 */
[C---:B------:R-:W-:Y:S01]  /*447c0*/  IMAD.X R4, R224.reuse, 0x1, R4, P5 ;  /* 0x00000001e0047824 */ /* 0x040fe200028e0604 */
[C---:B------:R-:W-:Y:S01]  /*447d0*/  IADD3 R245, P5, R233.reuse, R245, RZ ;  /* 0x000000f5e9f57210 */ /* 0x040fe20007fbe0ff */
[C---:B------:R-:W-:Y:S01]  /*447e0*/  IMAD.X R246, R224.reuse, 0x1, R246, P6 ;  /* 0x00000001e0f67824 */ /* 0x040fe200030e06f6 */
[----:B0-----:R0:W5:Y:S04]  /*447f0*/  LDL.LU R237, [R1+0x2238] ;  /* 0x0022380001ed7983 */ /* 0x0011680000300800 */
[----:B------:R-:W-:Y:S01]  /*44800*/  STL [R1+0x1d88], R244 ;  /* 0x001d88f401007387 */ /* 0x000fe20000100800 */
[C---:B------:R-:W-:Y:S01]  /*44810*/  IADD3 R247, P6, R233.reuse, R247, RZ ;  /* 0x000000f7e9f77210 */ /* 0x040fe20007fde0ff */
[C---:B------:R-:W-:Y:S01]  /*44820*/  IMAD.X R248, R224.reuse, 0x1, R248, P1 ;  /* 0x00000001e0f87824 */ /* 0x040fe200008e06f8 */
        /* <DEDUP_REMOVED lines=16> */
[----:B------:R-:W-:Y:S01]  /*44930*/  IADD3 R220, P5, R233, R220, RZ ;  /* 0x000000dce9dc7210 */ /* 0x000fe20007fbe0ff */
[----:B------:R-:W-:-:S02]  /*44940*/  IMAD.X R221, R224, 0x1, R221, P6 ;  /* 0x00000001e0dd7824 */ /* 0x000fc400030e06dd */
[C---:B------:R-:W-:Y:S02]  /*44950*/  IMAD.X R222, R224.reuse, 0x1, R222, P1 ;  /* 0x00000001e0de7824 */ /* 0x040fe400008e06de */
[----:B------:R-:W-:Y:S01]  /*44960*/  IMAD.X R223, R224, 0x1, R223, P2 ;  /* 0x00000001e0df7824 */ /* 0x000fe200010e06df */
[----:B------:R-:W-:Y:S02]  /*44970*/  WARPGROUP.DEPBAR.LE gsb0, 0x0 ;  /* 0x00008000000079c5 */ /* 0x000fe40000010000 */
[----:B------:R-:W-:-:S06]  /*44980*/  WARPGROUP.ARRIVE ;  /* 0x00000000000079c5 */ /* 0x000fcc0000000000 */
[----:B------:R-:W-:Y:S01]  /*44990*/  QGMMA.64x128x32.F32.E4M3.E4M3 R24, gdesc[UR56], R24, gsb0 ;  /* 0x01e00000381879f3 */ /* 0x000fe20008000818 */
[----:B----4-:R-:W-:-:S05]  /*449a0*/  IADD3 R236, P3, R233, R236, RZ ;  /* 0x000000ece9ec7210 */ /* 0x010fca0007f7e0ff */
[----:B------:R1:W-:Y:S01]  /*449b0*/  STL [R1+0x1d80], R236 ;  /* 0x001d80ec01007387 */ /* 0x0003e20000100800 */
[----:B------:R-:W-:-:S03]  /*449c0*/  IMAD.X R252, R224, 0x1, R252, P3 ;  /* 0x00000001e0fc7824 */ /* 0x000fc600018e06fc */
[----:B-1----:R0:W5:Y:S04]  /*449d0*/  LDL.LU R236, [R1+0x2234] ;  /* 0x0022340001ec7983 */ /* 0x0021680000300800 */
[----:B------:R1:W-:Y:S01]  /*449e0*/  STL [R1+0x1da4], R235 ;  /* 0x001da4eb01007387 */ /* 0x0003e20000100800 */
[----:B------:R-:W-:-:S03]  /*449f0*/  IADD3 R12, P3, R233, R12, RZ ;  /* 0x0000000ce90c7210 */ /* 0x000fc60007f7e0ff */
[----:B-1----:R0:W5:Y:S04]  /*44a00*/  LDL.LU R235, [R1+0x2230] ;  /* 0x0022300001eb7983 */ /* 0x0021680000300800 */
[----:B------:R1:W-:Y:S04]  /*44a10*/  STL [R1+0x1d78], R234 ;  /* 0x001d78ea01007387 */ /* 0x0003e80000100800 */
[----:B-1----:R0:W5:Y:S04]  /*44a20*/  LDL.LU R234, [R1+0x222c] ;  /* 0x00222c0001ea7983 */ /* 0x0021680000300800 */
[----:B------:R1:W-:Y:S04]  /*44a30*/  STL [R1+0x1d9c], R4 ;  /* 0x001d9c0401007387 */ /* 0x0003e80000100800 */
[----:B-1----:R0:W5:Y:S04]  /*44a40*/  LDL.LU R4, [R1+0x2228] ;  /* 0x0022280001047983 */ /* 0x0021680000300800 */
        /* <DEDUP_REMOVED lines=14> */
[----:B------:R-:W-:Y:S01]  /*44b30*/  STL [R1+0x1d38], R18 ;  /* 0x001d381201007387 */ /* 0x000fe20000100800 */
[----:B------:R-:W-:-:S03]  /*44b40*/  IMAD.X R23, R224, 0x1, R23, P3 ;  /* 0x00000001e0177824 */ /* 0x000fc600018e0617 */
[----:B------:R-:W-:Y:S01]  /*44b50*/  STL [R1+0x1d5c], R19 ;  /* 0x001d5c1301007387 */ /* 0x000fe20000100800 */
[----:B------:R-:W-:-:S03]  /*44b60*/  IADD3 R216, P3, R233, R216, RZ ;  /* 0x000000d8e9d87210 */ /* 0x000fc60007f7e0ff */
[----:B------:R-:W-:Y:S04]  /*44b70*/  STL [R1+0x1d30], R20 ;  /* 0x001d301401007387 */ /* 0x000fe80000100800 */
[----:B------:R-:W-:Y:S04]  /*44b80*/  STL [R1+0x1d54], R21 ;  /* 0x001d541501007387 */ /* 0x000fe80000100800 */
[----:B------:R-:W-:Y:S04]  /*44b90*/  STL [R1+0x1d28], R22 ;  /* 0x001d281601007387 */ /* 0x000fe80000100800 */
[----:B------:R-:W-:Y:S04]  /*44ba0*/  STL [R1+0x1d4c], R23 ;  /* 0x001d4c1701007387 */ /* 0x000fe80000100800 */
[----:B------:R-:W-:Y:S04]  /*44bb0*/  STL [R1+0x1d20], R216 ;  /* 0x001d20d801007387 */ /* 0x000fe80000100800 */
[----:B------:R-:W-:Y:S01]  /*44bc0*/  STL [R1+0x1d44], R217 ;  /* 0x001d44d901007387 */ /* 0x000fe20000100800 */
[----:B------:R-:W-:-:S03]  /*44bd0*/  IMAD.X R3, R224, 0x1, R3, P3 ;  /* 0x00000001e0037824 */ /* 0x000fc600018e0603 */
[----:B------:R-:W-:Y:S04]  /*44be0*/  STL [R1+0x1d18], R218 ;  /* 0x001d18da01007387 */ /* 0x000fe80000100800 */
[----:B------:R-:W-:Y:S04]  /*44bf0*/  STL [R1+0x1d3c], R219 ;  /* 0x001d3cdb01007387 */ /* 0x000fe80000100800 */
[----:B------:R-:W-:Y:S04]  /*44c00*/  STL [R1+0x1d10], R220 ;  /* 0x001d10dc01007387 */ /* 0x000fe80000100800 */
[----:B------:R-:W-:Y:S04]  /*44c10*/  STL [R1+0x1d34], R221 ;  /* 0x001d34dd01007387 */ /* 0x000fe80000100800 */
[----:B------:R1:W-:Y:S04]  /*44c20*/  STL [R1+0x1d1c], R3 ;  /* 0x001d1c0301007387 */ /* 0x0003e80000100800 */
[----:B------:R-:W-:Y:S04]  /*44c30*/  STL [R1+0x1d2c], R222 ;  /* 0x001d2cde01007387 */ /* 0x000fe80000100800 */
[----:B------:R2:W-:Y:S01]  /*44c40*/  STL [R1+0x1d24], R223 ;  /* 0x001d24df01007387 */ /* 0x0005e20000100800 */
[----:B------:R-:W-:-:S03]  /*44c50*/  WARPGROUP.DEPBAR.LE gsb0, 0x0 ;  /* 0x00008000000079c5 */ /* 0x000fc60000010000 */
[----:B-1----:R-:W3:Y:S04]  /*44c60*/  LDL.LU R3, [R1+0x1d0c] ;  /* 0x001d0c0001037983 */ /* 0x002ee80000300800 */
[----:B--2---:R-:W2:Y:S01]  /*44c70*/  LDL.LU R223, [R1+0x1d14] ;  /* 0x001d140001df7983 */ /* 0x004ea20000300800 */
[C---:B---3--:R-:W-:Y:S02]  /*44c80*/  IMAD.X R3, R224.reuse, 0x1, R3, P5 ;  /* 0x00000001e0037824 */ /* 0x048fe400028e0603 */
[----:B--2---:R-:W-:-:S03]  /*44c90*/  IMAD.X R223, R224, 0x1, R223, P4 ;  /* 0x00000001e0df7824 */ /* 0x004fc600020e06df */
[----:B------:R0:W-:Y:S04]  /*44ca0*/  STL [R1+0x1d0c], R3 ;  /* 0x001d0c0301007387 */ /* 0x0001e80000100800 */
[----:B------:R0:W-:Y:S01]  /*44cb0*/  STL [R1+0x1d14], R223 ;  /* 0x001d14df01007387 */ /* 0x0001e20000100800 */
[----:B------:R-:W-:Y:S05]  /*44cc0*/  @P0 BRA `(.L_x_2) ;  /* 0xfffffd1c00500947 */ /* 0x000fea000383ffff */
.L_x_1:
[----:B------:R-:W2:Y:S04]  /*44cd0*/  LDL.LU R218, [R1+0x408] ;  /* 0x0004080001da7983 */ /* 0x000ea80000300800 */
[----:B------:R-:W2:Y:S04]  /*44ce0*/  LDL.LU R217, [R1+0x40c] ;  /* 0x00040c0001d97983 */ /* 0x000ea80000300800 */
[----:B------:R-:W3:Y:S04]  /*44cf0*/  LDL.LU R219, [R1+0x404] ;  /* 0x0004040001db7983 */ /* 0x000ee80000300800 */
[----:B------:R-:W3:Y:S04]  /*44d00*/  LDL.LU R220, [R1+0x400] ;  /* 0x0004000001dc7983 */ /* 0x000ee80000300800 */
[----:B------:R-:W1:Y:S04]  /*44d10*/  LDL.LU R216, [R1+0x410] ;  /* 0x0004100001d87983 */ /* 0x000e680000300800 */
[----:B------:R-:W1:Y:S04]  /*44d20*/  LDL.LU R23, [R1+0x414] ;  /* 0x0004140001177983 */ /* 0x000e680000300800 */
[----:B------:R-:W4:Y:S04]  /*44d30*/  LDL.LU R22, [R1+0x418] ;  /* 0x0004180001167983 */ /* 0x000f280000300800 */
        /* <DEDUP_REMOVED lines=10> */
[----:B0-----:R-:W4:Y:S04]  /*44de0*/  LDL.LU R3, [R1+0x444] ;  /* 0x0004440001037983 */ /* 0x001f280000300800 */
        /* <DEDUP_REMOVED lines=31> */
[----:B-----5:R-:W-:Y:S04]  /*44fe0*/  STL [R1+0x22ac], R234 ;  /* 0x0022acea01007387 */ /* 0x020fe80000100800 */
[----:B------:R3:W-:Y:S04]  /*44ff0*/  STL [R1+0x22a8], R4 ;  /* 0x0022a80401007387 */ /* 0x0007e80000100800 */
[----:B------:R-:W-:Y:S04]  /*45000*/  STL [R1+0x2230], R237 ;  /* 0x002230ed01007387 */ /* 0x000fe80000100800 */
[----:B------:R-:W-:Y:S04]  /*45010*/  STL [R1+0x222c], R236 ;  /* 0x00222cec01007387 */ /* 0x000fe80000100800 */
[----:B------:R-:W-:Y:S01]  /*45020*/  STL [R1+0x2228], R235 ;  /* 0x002228eb01007387 */ /* 0x000fe20000100800 */
[----:B--2---:R-:W-:-:S02]  /*45030*/  F2FP.SATFINITE.E4M3.F32.PACK_AB_MERGE_C R2, R217, R218, RZ ;  /* 0x000000dad902723e */ /* 0x004fc400048070ff */
[----:B---3--:R-:W-:-:S05]  /*45040*/  F2FP.SATFINITE.E4M3.F32.PACK_AB_MERGE_C R4, R219, R220, RZ ;  /* 0x000000dcdb04723e */ /* 0x008fca00048070ff */
[----:B------:R4:W-:Y:S01]  /*45050*/  STL [R1+0x504], R4 ;  /* 0x0005040401007387 */ /* 0x0009e20000100800 */
[----:B-1----:R-:W-:-:S03]  /*45060*/  F2FP.SATFINITE.E4M3.F32.PACK_AB_MERGE_C R0, R23, R216, RZ ;  /* 0x000000d81700723e */ /* 0x002fc600048070ff */
[----:B------:R0:W-:Y:S04]  /*45070*/  STL [R1+0x500], R2 ;  /* 0x0005000201007387 */ /* 0x0001e80000100800 */
[----:B------:R1:W-:Y:S01]  /*45080*/  STL [R1+0x508], R0 ;  /* 0x0005080001007387 */ /* 0x0003e20000100800 */
[----:B----4-:R-:W-:-:S05]  /*45090*/  F2FP.SATFINITE.E4M3.F32.PACK_AB_MERGE_C R4, R21, R22, RZ ;  /* 0x000000161504723e */ /* 0x010fca00048070ff */
[----:B------:R2:W-:Y:S01]  /*450a0*/  STL [R1+0x50c], R4 ;  /* 0x00050c0401007387 */ /* 0x0005e20000100800 */
[----:B0-----:R-:W-:-:S05]  /*450b0*/  F2FP.SATFINITE.E4M3.F32.PACK_AB_MERGE_C R2, R19, R20, RZ ;  /* 0x000000141302723e */ /* 0x001fca00048070ff */
[----:B------:R0:W-:Y:S01]  /*450c0*/  STL [R1+0x514], R2 ;  /* 0x0005140201007387 */ /* 0x0001e20000100800 */
[----:B-1----:R-:W-:-:S05]  /*450d0*/  F2FP.SATFINITE.E4M3.F32.PACK_AB_MERGE_C R0, R17, R18, RZ ;  /* 0x000000121100723e */ /* 0x002fca00048070ff */
[----:B------:R1:W-:Y:S01]  /*450e0*/  STL [R1+0x510], R0 ;  /* 0x0005100001007387 */ /* 0x0003e20000100800 */
[----:B--2---:R-:W-:-:S05]  /*450f0*/  F2FP.SATFINITE.E4M3.F32.PACK_AB_MERGE_C R4, R15, R16, RZ ;  /* 0x000000100f04723e */ /* 0x004fca00048070ff */
[----:B------:R-:W-:Y:S01]  /*45100*/  STL [R1+0x51c], R4 ;  /* 0x00051c0401007387 */ /* 0x000fe20000100800 */
[----:B0-----:R-:W-:-:S03]  /*45110*/  F2FP.SATFINITE.E4M3.F32.PACK_AB_MERGE_C R2, R13, R14, RZ ;  /* 0x0000000e0d02723e */ /* 0x001fc600048070ff */
[----:B------:R-:W2:Y:S04]  /*45120*/  LDL.LU R62, [R1+0x448] ;  /* 0x00044800013e7983 */ /* 0x000ea80000300800 */
[----:B------:R0:W-:Y:S01]  /*45130*/  STL [R1+0x518], R2 ;  /* 0x0005180201007387 */ /* 0x0001e20000100800 */
[----:B-1----:R-:W-:-:S03]  /*45140*/  F2FP.SATFINITE.E4M3.F32.PACK_AB_MERGE_C R0, R3, R12, RZ ;  /* 0x0000000c0300723e */ /* 0x002fc600048070ff */
[----:B------:R-:W2:Y:S04]  /*45150*/  LDL.LU R63, [R1+0x44c] ;  /* 0x00044c00013f7983 */ /* 0x000ea80000300800 */
[----:B------:R1:W-:Y:S04]  /*45160*/  STL [R1+0x534], R0 ;  /* 0x0005340001007387 */ /* 0x0003e80000100800 */
[----:B------:R-:W3:Y:S04]  /*45170*/  LDL.LU R60, [R1+0x450] ;  /* 0x00045000013c7983 */ /* 0x000ee80000300800 */
[----:B------:R-:W3:Y:S04]  /*45180*/  LDL.LU R61, [R1+0x454] ;  /* 0x00045400013d7983 */ /* 0x000ee80000300800 */
        /* <DEDUP_REMOVED lines=20> */
[----:B------:R-:W4:Y:S04]  /*452d0*/  LDL.LU R224, [R1+0x4a8] ;  /* 0x0004a80001e07983 */ /* 0x000f280000300800 */
[----:B-1----:R-:W4:Y:S04]  /*452e0*/  LDL.LU R0, [R1+0x4ac] ;  /* 0x0004ac0001007983 */ /* 0x002f280000300800 */
        /* <DEDUP_REMOVED lines=35> */
[----:B------:R-:W4:Y:S01]  /*45520*/  LDL.LU R3, [R1+0x33c] ;  /* 0x00033c0001037983 */ /* 0x000f220000300800 */
[----:B--2---:R-:W-:-:S05]  /*45530*/  F2FP.SATFINITE.E4M3.F32.PACK_AB_MERGE_C R62, R63, R62, RZ ;  /* 0x0000003e3f3e723e */ /* 0x004fca00048070ff */
[----:B------:R-:W-:Y:S01]  /*45540*/  STL [R1+0x530], R62 ;  /* 0x0005303e01007387 */ /* 0x000fe20000100800 */
[----:B---3--:R-:W-:-:S05]  /*45550*/  F2FP.SATFINITE.E4M3.F32.PACK_AB_MERGE_C R4, R61, R60, RZ ;  /* 0x0000003c3d04723e */ /* 0x008fca00048070ff */
[----:B------:R0:W-:Y:S01]  /*45560*/  STL [R1+0x52c], R4 ;  /* 0x00052c0401007387 */ /* 0x0001e20000100800 */
[----:B----4-:R-:W-:Y:S02]  /*45570*/  F2FP.SATFINITE.E4M3.F32.PACK_AB_MERGE_C R58, R59, R58, RZ ;  /* 0x0000003a3b3a723e */ /* 0x010fe400048070ff */
[----:B------:R-:W-:-:S03]  /*45580*/  F2FP.SATFINITE.E4M3.F32.PACK_AB_MERGE_C R56, R226, R56, RZ ;  /* 0x00000038e238723e */ /* 0x000fc600048070ff */
[----:B------:R1:W-:Y:S01]  /*45590*/  STL [R1+0x528], R58 ;  /* 0x0005283a01007387 */ /* 0x0003e20000100800 */
[----:B0-----:R-:W-:-:S03]  /*455a0*/  F2FP.SATFINITE.E4M3.F32.PACK_AB_MERGE_C R4, R230, R228, RZ ;  /* 0x000000e4e604723e */ /* 0x001fc600048070ff */
[----:B------:R0:W-:Y:S04]  /*455b0*/  STL [R1+0x524], R56 ;  /* 0x0005243801007387 */ /* 0x0001e80000100800 */
[----:B------:R2:W-:Y:S01]  /*455c0*/  STL [R1+0x520], R4 ;  /* 0x0005200401007387 */ /* 0x0005e20000100800 */
[----:B-1----:R-:W-:Y:S02]  /*455d0*/  F2FP.SATFINITE.E4M3.F32.PACK_AB_MERGE_C R58, R225, R232, RZ ;  /* 0x000000e8e13a723e */ /* 0x002fe400048070ff */
[----:B0-----:R-:W-:-:S03]  /*455e0*/  F2FP.SATFINITE.E4M3.F32.PACK_AB_MERGE_C R56, R229, R227, RZ ;  /* 0x000000e3e538723e */ /* 0x001fc600048070ff */
[----:B------:R-:W-:Y:S01]  /*455f0*/  STL [R1+0x464], R58 ;  /* 0x0004643a01007387 */ /* 0x000fe20000100800 */
[----:B--2---:R-:W-:-:S03]  /*45600*/  F2FP.SATFINITE.E4M3.F32.PACK_AB_MERGE_C R4, R11, R231, RZ ;  /* 0x000000e70b04723e */ /* 0x004fc600048070ff */
[----:B------:R-:W-:Y:S04]  /*45610*/  STL [R1+0x460], R56 ;  /* 0x0004603801007387 */ /* 0x000fe80000100800 */
[----:B------:R0:W-:Y:S01]  /*45620*/  STL [R1+0x454], R4 ;  /* 0x0004540401007387 */ /* 0x0001e20000100800 */
[----:B------:R-:W-:Y:S02]  /*45630*/  F2FP.SATFINITE.E4M3.F32.PACK_AB_MERGE_C R9, R9, R10, RZ ;  /* 0x0000000a0909723e */ /* 0x000fe400048070ff */
[----:B------:R-:W-:-:S03]  /*45640*/  F2FP.SATFINITE.E4M3.F32.PACK_AB_MERGE_C R7, R7, R8, RZ ;  /* 0x000000080707723e */ /* 0x000fc600048070ff */
[----:B------:R-:W-:Y:S01]  /*45650*/  STL [R1+0x458], R9 ;  /* 0x0004580901007387 */ /* 0x000fe20000100800 */
[----:B0-----:R-:W-:-:S03]  /*45660*/  F2FP.SATFINITE.E4M3.F32.PACK_AB_MERGE_C R4, R5, R6, RZ ;  /* 0x000000060504723e */ /* 0x001fc600048070ff */
[----:B------:R-:W-:Y:S04]  /*45670*/  STL [R1+0x44c], R7 ;  /* 0x00044c0701007387 */ /* 0x000fe80000100800 */
[----:B------:R0:W-:Y:S01]  /*45680*/  STL [R1+0x448], R4 ;  /* 0x0004480401007387 */ /* 0x0001e20000100800 */
[----:B------:R-:W-:-:S05]  /*45690*/  F2FP.SATFINITE.E4M3.F32.PACK_AB_MERGE_C R2, R2, R233, RZ ;  /* 0x000000e90202723e */ /* 0x000fca00048070ff */
[----:B------:R1:W-:Y:S01]  /*456a0*/  STL [R1+0x444], R2 ;  /* 0x0004440201007387 */ /* 0x0003e20000100800 */
[----:B------:R-:W-:-:S05]  /*456b0*/  F2FP.SATFINITE.E4M3.F32.PACK_AB_MERGE_C R0, R0, R224, RZ ;  /* 0x000000e00000723e */ /* 0x000fca00048070ff */
[----:B------:R2:W-:Y:S01]  /*456c0*/  STL [R1+0x440], R0 ;  /* 0x0004400001007387 */ /* 0x0005e20000100800 */
[----:B0-----:R-:W-:-:S05]  /*456d0*/  F2FP.SATFINITE.E4M3.F32.PACK_AB_MERGE_C R4, R251, R252, RZ ;  /* 0x000000fcfb04723e */ /* 0x001fca00048070ff */
[----:B------:R0:W-:Y:S01]  /*456e0*/  STL [R1+0x43c], R4 ;  /* 0x00043c0401007387 */ /* 0x0001e20000100800 */
[----:B-1----:R-:W-:-:S05]  /*456f0*/  F2FP.SATFINITE.E4M3.F32.PACK_AB_MERGE_C R2, R249, R250, RZ ;  /* 0x000000faf902723e */ /* 0x002fca00048070ff */
[----:B------:R1:W-:Y:S01]  /*45700*/  STL [R1+0x438], R2 ;  /* 0x0004380201007387 */ /* 0x0003e20000100800 */
[----:B--2---:R-:W-:-:S05]  /*45710*/  F2FP.SATFINITE.E4M3.F32.PACK_AB_MERGE_C R0, R247, R248, RZ ;  /* 0x000000f8f700723e */ /* 0x004fca00048070ff */
        /* <DEDUP_REMOVED lines=26> */
[----:B------:R-:W-:Y:S01]  /*458c0*/  STL [R1+0x404], R4 ;  /* 0x0004040401007387 */ /* 0x000fe20000100800 */
[----:B-1----:R-:W-:-:S03]  /*458d0*/  F2FP.SATFINITE.E4M3.F32.PACK_AB_MERGE_C R2, R13, R14, RZ ;  /* 0x0000000e0d02723e */ /* 0x002fc600048070ff */
[----:B------:R-:W3:Y:S04]  /*458e0*/  LDL.LU R58, [R1+0x340] ;  /* 0x00034000013a7983 */ /* 0x000ee80000300800 */
[----:B------:R0:W-:Y:S01]  /*458f0*/  STL [R1+0x45c], R2 ;  /* 0x00045c0201007387 */ /* 0x0001e20000100800 */
[----:B--2---:R-:W-:-:S03]  /*45900*/  F2FP.SATFINITE.E4M3.F32.PACK_AB_MERGE_C R0, R3, R12, RZ ;  /* 0x0000000c0300723e */ /* 0x004fc600048070ff */
[----:B------:R-:W3:Y:S04]  /*45910*/  LDL.LU R59, [R1+0x344] ;  /* 0x00034400013b7983 */ /* 0x000ee80000300800 */
[----:B------:R1:W-:Y:S04]  /*45920*/  STL [R1+0x400], R0 ;  /* 0x0004000001007387 */ /* 0x0003e80000100800 */
[----:B------:R-:W2:Y:S04]  /*45930*/  LDL.LU R56, [R1+0x348] ;  /* 0x0003480001387983 */ /* 0x000ea80000300800 */
[----:B------:R-:W2:Y:S04]  /*45940*/  LDL.LU R226, [R1+0x34c] ;  /* 0x00034c0001e27983 */ /* 0x000ea80000300800 */
        /* <DEDUP_REMOVED lines=54> */
[----:B---3--:R-:W-:-:S05]  /*45cb0*/  F2FP.SATFINITE.E4M3.F32.PACK_AB_MERGE_C R4, R59, R58, RZ ;  /* 0x0000003a3b04723e */ /* 0x008fca00048070ff */
[----:B------:R0:W-:Y:S01]  /*45cc0*/  STL [R1+0xf6c], R4 ;  /* 0x000f6c0401007387 */ /* 0x0001e20000100800 */
[----:B--2---:R-:W-:Y:S02]  /*45cd0*/  F2FP.SATFINITE.E4M3.F32.PACK_AB_MERGE_C R235, R226, R56, RZ ;  /* 0x00000038e2eb723e */ /* 0x004fe400048070ff */
[----:B----4-:R-:W-:Y:S02]  /*45ce0*/  F2FP.SATFINITE.E4M3.F32.PACK_AB_MERGE_C R58, R230, R228, RZ ;  /* 0x000000e4e63a723e */ /* 0x010fe400048070ff */
[----:B0-----:R-:W-:-:S03]  /*45cf0*/  F2FP.SATFINITE.E4M3.F32.PACK_AB_MERGE_C R4, R225, R232, RZ ;  /* 0x000000e8e104723e */ /* 0x001fc600048070ff */
        /* <DEDUP_REMOVED lines=8> */
[----:B------:R-:W-:Y:S02]  /*45d80*/  F2FP.SATFINITE.E4M3.F32.PACK_AB_MERGE_C R7, R7, R8, RZ ;  /* 0x000000080707723e */ /* 0x000fe400048070ff */
[----:B------:R-:W-:-:S03]  /*45d90*/  F2FP.SATFINITE.E4M3.F32.PACK_AB_MERGE_C R5, R5, R6, RZ ;  /* 0x000000060505723e */ /* 0x000fc600048070ff */
[----:B------:R-:W-:Y:S01]  /*45da0*/  STL [R1+0x368], R7 ;  /* 0x0003680701007387 */ /* 0x000fe20000100800 */
[----:B0-----:R-:W-:-:S03]  /*45db0*/  F2FP.SATFINITE.E4M3.F32.PACK_AB_MERGE_C R4, R2, R233, RZ ;  /* 0x000000e90204723e */ /* 0x001fc600048070ff */
[----:B------:R-:W-:Y:S01]  /*45dc0*/  STL [R1+0x348], R5 ;  /* 0x0003480501007387 */ /* 0x000fe20000100800 */
[----:B------:R-:W-:-:S03]  /*45dd0*/  F2FP.SATFINITE.E4M3.F32.PACK_AB_MERGE_C R2, R0, R224, RZ ;  /* 0x000000e00002723e */ /* 0x000fc600048070ff */
[----:B------:R0:W-:Y:S04]  /*45de0*/  STL [R1+0x374], R4 ;  /* 0x0003740401007387 */ /* 0x0001e80000100800 */
[----:B------:R1:W-:Y:S01]  /*45df0*/  STL [R1+0x344], R2 ;  /* 0x0003440201007387 */ /* 0x0003e20000100800 */
[----:B------:R-:W-:-:S05]  /*45e00*/  F2FP.SATFINITE.E4M3.F32.PACK_AB_MERGE_C R0, R251, R252, RZ ;  /* 0x000000fcfb00723e */ /* 0x000fca00048070ff */
[----:B------:R2:W-:Y:S01]  /*45e10*/  STL [R1+0x370], R0 ;  /* 0x0003700001007387 */ /* 0x0005e20000100800 */
[----:B0-----:R-:W-:Y:S02]  /*45e20*/  F2FP.SATFINITE.E4M3.F32.PACK_AB_MERGE_C R4, R249, R250, RZ ;  /* 0x000000faf904723e */ /* 0x001fe400048070ff */
[----:B-1----:R-:W-:-:S03]  /*45e30*/  F2FP.SATFINITE.E4M3.F32.PACK_AB_MERGE_C R2, R247, R248, RZ ;  /* 0x000000f8f702723e */ /* 0x002fc600048070ff */
[----:B------:R0:W-:Y:S04]  /*45e40*/  STL [R1+0x340], R4 ;  /* 0x0003400401007387 */ /* 0x0001e80000100800 */
[----:B------:R1:W-:Y:S01]  /*45e50*/  STL [R1+0x36c], R2 ;  /* 0x00036c0201007387 */ /* 0x0003e20000100800 */
[----:B--2---:R-:W-:-:S05]  /*45e60*/  F2FP.SATFINITE.E4M3.F32.PACK_AB_MERGE_C R0, R245, R246, RZ ;  /* 0x000000f6f500723e */ /* 0x004fca00048070ff */
        /* <DEDUP_REMOVED lines=10> */
[----:B------:R-:W-:Y:S01]  /*45f10*/  STL [R1+0x35c], R2 ;  /* 0x00035c0201007387 */ /* 0x000fe20000100800 */
[----:B--2---:R-:W-:Y:S02]  /*45f20*/  F2FP.SATFINITE.E4M3.F32.PACK_AB_MERGE_C R0, R219, R220, RZ ;  /* 0x000000dcdb00723e */ /* 0x004fe400048070ff */
[----:B------:R-:W-:-:S05]  /*45f30*/  F2FP.SATFINITE.E4M3.F32.PACK_AB_MERGE_C R234, R217, R218, RZ ;  /* 0x000000dad9ea723e */ /* 0x000fca00048070ff */
[----:B------:R-:W-:Y:S04]  /*45f40*/  STL [R1+0x22b0], R234 ;  /* 0x0022b0ea01007387 */ /* 0x000fe80000100800 */
[----:B------:R1:W-:Y:S01]  /*45f50*/  STL [R1+0x330], R0 ;  /* 0x0003300001007387 */ /* 0x0003e20000100800 */
[----:B0-----:R-:W-:Y:S02]  /*45f60*/  F2FP.SATFINITE.E4M3.F32.PACK_AB_MERGE_C R4, R21, R22, RZ ;  /* 0x000000161504723e */ /* 0x001fe400048070ff */
[----:B-1----:R-:W-:-:S03]  /*45f70*/  F2FP.SATFINITE.E4M3.F32.PACK_AB_MERGE_C R0, R23, R216, RZ ;  /* 0x000000d81700723e */ /* 0x002fc600048070ff */
[----:B------:R-:W-:Y:S01]  /*45f80*/  STL [R1+0x22b4], R4 ;  /* 0x0022b40401007387 */ /* 0x000fe20000100800 */
[----:B------:R-:W-:-:S03]  /*45f90*/  F2FP.SATFINITE.E4M3.F32.PACK_AB_MERGE_C R2, R19, R20, RZ ;  /* 0x000000141302723e */ /* 0x000fc600048070ff */
[----:B------:R0:W-:Y:S04]  /*45fa0*/  STL [R1+0x32c], R0 ;  /* 0x00032c0001007387 */ /* 0x0001e80000100800 */
[----:B------:R1:W-:Y:S01]  /*45fb0*/  STL [R1+0x328], R2 ;  /* 0x0003280201007387 */ /* 0x0003e20000100800 */
[----:B0-----:R-:W-:Y:S02]  /*45fc0*/  F2FP.SATFINITE.E4M3.F32.PACK_AB_MERGE_C R0, R17, R18, RZ ;  /* 0x000000121100723e */ /* 0x001fe400048070ff */
[----:B------:R-:W-:-:S03]  /*45fd0*/  F2FP.SATFINITE.E4M3.F32.PACK_AB_MERGE_C R4, R15, R16, RZ ;  /* 0x000000100f04723e */ /* 0x000fc600048070ff */
[----:B------:R0:W-:Y:S04]  /*45fe0*/  STL [R1+0x324], R0 ;  /* 0x0003240001007387 */ /* 0x0001e80000100800 */
[----:B------:R-:W-:Y:S01]  /*45ff0*/  STL [R1+0x320], R4 ;  /* 0x0003200401007387 */ /* 0x000fe20000100800 */
[----:B-1----:R-:W-:-:S03]  /*46000*/  F2FP.SATFINITE.E4M3.F32.PACK_AB_MERGE_C R2, R13, R14, RZ ;  /* 0x0000000e0d02723e */ /* 0x002fc600048070ff */
[----:B------:R-:W2:Y:S04]  /*46010*/  LDL.LU R56, [R1+0x228] ;  /* 0x0002280001387983 */ /* 0x000ea80000300800 */
[----:B------:R1:W-:Y:S01]  /*46020*/  STL [R1+0x31c], R2 ;  /* 0x00031c0201007387 */ /* 0x0003e20000100800 */
[----:B0-----:R-:W-:-:S03]  /*46030*/  F2FP.SATFINITE.E4M3.F32.PACK_AB_MERGE_C R0, R3, R12, RZ ;  /* 0x0000000c0300723e */ /* 0x001fc600048070ff */
        /* <DEDUP_REMOVED lines=17> */
[----:B-1----:R-:W4:Y:S04]  /*46150*/  LDL.LU R2, [R1+0x26c] ;  /* 0x00026c0001027983 */ /* 0x002f280000300800 */
[----:B------:R-:W4:Y:S04]  /*46160*/  LDL.LU R224, [R1+0x270] ;  /* 0x0002700001e07983 */ /* 0x000f280000300800 */
[----:B0-----:R-:W4:Y:S04]  /*46170*/  LDL.LU R0, [R1+0x274] ;  /* 0x0002740001007983 */ /* 0x001f280000300800 */
        /* <DEDUP_REMOVED lines=37> */
[----:B------:R0:W-:Y:S01]  /*463d0*/  STL [R1+0x314], R56 ;  /* 0x0003143801007387 */ /* 0x0001e20000100800 */
[----:B---3--:R-:W-:Y:S02]  /*463e0*/  F2FP.SATFINITE.E4M3.F32.PACK_AB_MERGE_C R58, R230, R228, RZ ;  /* 0x000000e4e63a723e */ /* 0x008fe400048070ff */
[----:B----4-:R-:W-:-:S03]  /*463f0*/  F2FP.SATFINITE.E4M3.F32.PACK_AB_MERGE_C R4, R225, R232, RZ ;  /* 0x000000e8e104723e */ /* 0x010fc600048070ff */
[----:B------:R-:W-:Y:S04]  /*46400*/  STL [R1+0x310], R58 ;  /* 0x0003103a01007387 */ /* 0x000fe80000100800 */
[----:B------:R1:W-:Y:S01]  /*46410*/  STL [R1+0x30c], R4 ;  /* 0x00030c0401007387 */ /* 0x0003e20000100800 */
[----:B0-----:R-:W-:-:S05]  /*46420*/  F2FP.SATFINITE.E4M3.F32.PACK_AB_MERGE_C R56, R229, R227, RZ ;  /* 0x000000e3e538723e */ /* 0x001fca00048070ff */
[----:B------:R-:W-:Y:S01]  /*46430*/  STL [R1+0x308], R56 ;  /* 0x0003083801007387 */ /* 0x000fe20000100800 */
[----:B------:R-:W-:Y:S02]  /*46440*/  F2FP.SATFINITE.E4M3.F32.PACK_AB_MERGE_C R11, R11, R231, RZ ;  /* 0x000000e70b0b723e */ /* 0x000fe400048070ff */
[----:B-1----:R-:W-:-:S05]  /*46450*/  F2FP.SATFINITE.E4M3.F32.PACK_AB_MERGE_C R4, R9, R10, RZ ;  /* 0x0000000a0904723e */ /* 0x002fca00048070ff */
[----:B------:R0:W-:Y:S01]  /*46460*/  STL [R1+0x22b8], R4 ;  /* 0x0022b80401007387 */ /* 0x0001e20000100800 */
[----:B------:R-:W-:-:S03]  /*46470*/  F2FP.SATFINITE.E4M3.F32.PACK_AB_MERGE_C R234, R7, R8, RZ ;  /* 0x0000000807ea723e */ /* 0x000fc600048070ff */
[----:B------:R-:W-:Y:S04]  /*46480*/  STL [R1+0x304], R11 ;  /* 0x0003040b01007387 */ /* 0x000fe80000100800 */
[----:B------:R1:W-:Y:S01]  /*46490*/  STL [R1+0x22bc], R234 ;  /* 0x0022bcea01007387 */ /* 0x0003e20000100800 */
[----:B0-----:R-:W-:Y:S02]  /*464a0*/  F2FP.SATFINITE.E4M3.F32.PACK_AB_MERGE_C R4, R5, R6, RZ ;  /* 0x000000060504723e */ /* 0x001fe400048070ff */
[----:B-1----:R-:W-:-:S05]  /*464b0*/  F2FP.SATFINITE.E4M3.F32.PACK_AB_MERGE_C R234, R2, R233, RZ ;  /* 0x000000e902ea723e */ /* 0x002fca00048070ff */
[----:B------:R-:W-:Y:S01]  /*464c0*/  STL [R1+0x22c0], R234 ;  /* 0x0022c0ea01007387 */ /* 0x000fe20000100800 */
[----:B------:R-:W-:-:S03]  /*464d0*/  F2FP.SATFINITE.E4M3.F32.PACK_AB_MERGE_C R0, R0, R224, RZ ;  /* 0x000000e00000723e */ /* 0x000fc600048070ff */
[----:B------:R0:W-:Y:S04]  /*464e0*/  STL [R1+0x254], R4 ;  /* 0x0002540401007387 */ /* 0x0001e80000100800 */
[----:B------:R1:W-:Y:S01]  /*464f0*/  STL [R1+0x24c], R0 ;  /* 0x00024c0001007387 */ /* 0x0003e20000100800 */
[----:B0-----:R-:W-:Y:S02]  /*46500*/  F2FP.SATFINITE.E4M3.F32.PACK_AB_MERGE_C R4, R251, R252, RZ ;  /* 0x000000fcfb04723e */ /* 0x001fe400048070ff */
[----:B------:R-:W-:-:S03]  /*46510*/  F2FP.SATFINITE.E4M3.F32.PACK_AB_MERGE_C R2, R249, R250, RZ ;  /* 0x000000faf902723e */ /* 0x000fc600048070ff */
[----:B------:R0:W-:Y:S04]  /*46520*/  STL [R1+0x248], R4 ;  /* 0x0002480401007387 */ /* 0x0001e80000100800 */
[----:B------:R2:W-:Y:S01]  /*46530*/  STL [R1+0x244], R2 ;  /* 0x0002440201007387 */ /* 0x0005e20000100800 */
[----:B-1----:R-:W-:-:S05]  /*46540*/  F2FP.SATFINITE.E4M3.F32.PACK_AB_MERGE_C R0, R247, R248, RZ ;  /* 0x000000f8f700723e */ /* 0x002fca00048070ff */
[----:B------:R1:W-:Y:S01]  /*46550*/  STL [R1+0x240], R0 ;  /* 0x0002400001007387 */ /* 0x0003e20000100800 */
[----:B0-----:R-:W-:-:S05]  /*46560*/  F2FP.SATFINITE.E4M3.F32.PACK_AB_MERGE_C R4, R245, R246, RZ ;  /* 0x000000f6f504723e */ /* 0x001fca00048070ff */
[----:B------:R0:W-:Y:S01]  /*46570*/  STL [R1+0x23c], R4 ;  /* 0x00023c0401007387 */ /* 0x0001e20000100800 */
[----:B--2---:R-:W-:-:S05]  /*46580*/  F2FP.SATFINITE.E4M3.F32.PACK_AB_MERGE_C R2, R243, R244, RZ ;  /* 0x000000f4f302723e */ /* 0x004fca00048070ff */
        /* <DEDUP_REMOVED lines=22> */
[----:B------:R-:W-:Y:S01]  /*466f0*/  STL [R1+0x20c], R4 ;  /* 0x00020c0401007387 */ /* 0x000fe20000100800 */
[----:B--2---:R-:W-:-:S03]  /*46700*/  F2FP.SATFINITE.E4M3.F32.PACK_AB_MERGE_C R2, R13, R14, RZ ;  /* 0x0000000e0d02723e */ /* 0x004fc600048070ff */
        /* <DEDUP_REMOVED lines=35> */
[----:B------:R-:W4:Y:S04]  /*46940*/  LDL.LU R224, [R1+0x188] ;  /* 0x0001880001e07983 */ /* 0x000f280000300800 */
        /* <DEDUP_REMOVED lines=31> */
[----:B---3--:R-:W-:Y:S02]  /*46b40*/  F2FP.SATFINITE.E4M3.F32.PACK_AB_MERGE_C R60, R61, R60, RZ ;  /* 0x0000003c3d3c723e */ /* 0x008fe400048070ff */
[----:B----4-:R-:W-:-:S03]  /*46b50*/  F2FP.SATFINITE.E4M3.F32.PACK_AB_MERGE_C R4, R59, R58, RZ ;  /* 0x0000003a3b04723e */ /* 0x010fc600048070ff */
[----:B------:R-:W-:Y:S01]  /*46b60*/  STL [R1+0x110], R60 ;  /* 0x0001103c01007387 */ /* 0x000fe20000100800 */
[----:B------:R-:W-:-:S03]  /*46b70*/  F2FP.SATFINITE.E4M3.F32.PACK_AB_MERGE_C R234, R226, R56, RZ ;  /* 0x00000038e2ea723e */ /* 0x000fc600048070ff */
[----:B------:R0:W-:Y:S02]  /*46b80*/  STL [R1+0x10c], R4 ;  /* 0x00010c0401007387 */ /* 0x0001e40000100800 */
[----:B0-----:R-:W-:Y:S02]  /*46b90*/  F2FP.SATFINITE.E4M3.F32.PACK_AB_MERGE_C R4, R225, R232, RZ ;  /* 0x000000e8e104723e */ /* 0x001fe400048070ff */
[----:B------:R-:W-:Y:S02]  /*46ba0*/  F2FP.SATFINITE.E4M3.F32.PACK_AB_MERGE_C R56, R231, R229, RZ ;  /* 0x000000e5e738723e */ /* 0x000fe400048070ff */
[----:B------:R-:W-:-:S03]  /*46bb0*/  F2FP.SATFINITE.E4M3.F32.PACK_AB_MERGE_C R10, R10, R11, RZ ;  /* 0x0000000b0a0a723e */ /* 0x000fc600048070ff */
[----:B------:R0:W-:Y:S04]  /*46bc0*/  STL [R1+0xf1c], R56 ;  /* 0x000f1c3801007387 */ /* 0x0001e80000100800 */
[----:B------:R1:W-:Y:S04]  /*46bd0*/  STL [R1+0xf0c], R10 ;  /* 0x000f0c0a01007387 */ /* 0x0003e80000100800 */
[----:B0-----:R-:W2:Y:S01]  /*46be0*/  LDL.LU R56, [R1] ;  /* 0x0000000001387983 */ /* 0x001ea20000300800 */
[----:B------:R-:W-:Y:S02]  /*46bf0*/  F2FP.SATFINITE.E4M3.F32.PACK_AB_MERGE_C R249, R249, R8, RZ ;  /* 0x00000008f9f9723e */ /* 0x000fe400048070ff */
[----:B------:R-:W-:-:S02]  /*46c00*/  F2FP.SATFINITE.E4M3.F32.PACK_AB_MERGE_C R250, R250, R9, RZ ;  /* 0x00000009fafa723e */ /* 0x000fc400048070ff */
[----:B------:R-:W-:Y:S02]  /*46c10*/  F2FP.SATFINITE.E4M3.F32.PACK_AB_MERGE_C R248, R248, R7, RZ ;  /* 0x00000007f8f8723e */ /* 0x000fe400048070ff */
[----:B------:R-:W-:Y:S02]  /*46c20*/  F2FP.SATFINITE.E4M3.F32.PACK_AB_MERGE_C R246, R246, R6, RZ ;  /* 0x00000006f6f6723e */ /* 0x000fe400048070ff */
[----:B------:R-:W-:Y:S02]  /*46c30*/  F2FP.SATFINITE.E4M3.F32.PACK_AB_MERGE_C R244, R244, R5, RZ ;  /* 0x00000005f4f4723e */ /* 0x000fe400048070ff */
[----:B------:R-:W-:Y:S02]  /*46c40*/  F2FP.SATFINITE.E4M3.F32.PACK_AB_MERGE_C R238, R238, R224, RZ ;  /* 0x000000e0eeee723e */ /* 0x000fe400048070ff */
        /* <DEDUP_REMOVED lines=11> */
[----:B------:R-:W2:Y:S04]  /*46d00*/  LDL.LU R12, [R1+0x4] ;  /* 0x00000400010c7983 */ /* 0x000ea80000300800 */
[----:B------:R-:W3:Y:S04]  /*46d10*/  LDL.LU R59, [R1+0x8] ;  /* 0x00000800013b7983 */ /* 0x000ee80000300800 */
[----:B-1----:R-:W3:Y:S04]  /*46d20*/  LDL.LU R10, [R1+0xc] ;  /* 0x00000c00010a7983 */ /* 0x002ee80000300800 */
        /* <DEDUP_REMOVED lines=31> */
[----:B------:R-:W-:-:S03]  /*46f20*/  F2FP.SATFINITE.E4M3.F32.PACK_AB_MERGE_C R226, R223, R239, RZ ;  /* 0x000000efdfe2723e */ /* 0x000fc600048070ff */
        /* <DEDUP_REMOVED lines=14> */
[----:B------:R-:W4:Y:S01]  /*47010*/  LDL.LU R231, [R1+0xbc] ;  /* 0x0000bc0001e77983 */ /* 0x000f220000300800 */
[----:B------:R-:W-:-:S03]  /*47020*/  F2FP.SATFINITE.E4M3.F32.PACK_AB_MERGE_C R236, R230, R228, RZ ;  /* 0x000000e4e6ec723e */ /* 0x000fc600048070ff */
        /* <DEDUP_REMOVED lines=19> */
[----:B--2---:R-:W-:-:S03]  /*47160*/  F2FP.SATFINITE.E4M3.F32.PACK_AB_MERGE_C R12, R12, R56, RZ ;  /* 0x000000380c0c723e */ /* 0x004fc600048070ff */
[----:B------:R-:W2:Y:S01]  /*47170*/  LDL.LU R56, [R1+0x233c] ;  /* 0x00233c0001387983 */ /* 0x000ea20000300800 */
[----:B---3--:R-:W-:-:S03]  /*47180*/  F2FP.SATFINITE.E4M3.F32.PACK_AB_MERGE_C R10, R10, R59, RZ ;  /* 0x0000003b0a0a723e */ /* 0x008fc600048070ff */
[----:B------:R-:W3:Y:S01]  /*47190*/  LDL.LU R59, [R1+0x2338] ;  /* 0x00233800013b7983 */ /* 0x000ee20000300800 */
[----:B----4-:R-:W-:-:S03]  /*471a0*/  F2FP.SATFINITE.E4M3.F32.PACK_AB_MERGE_C R8, R8, R58, RZ ;  /* 0x0000003a0808723e */ /* 0x010fc600048070ff */
[----:B------:R-:W3:Y:S01]  /*471b0*/  LDL.LU R58, [R1+0x2334] ;  /* 0x00233400013a7983 */ /* 0x000ee20000300800 */
[----:B------:R-:W-:-:S03]  /*471c0*/  F2FP.SATFINITE.E4M3.F32.PACK_AB_MERGE_C R6, R6, R61, RZ ;  /* 0x0000003d0606723e */ /* 0x000fc600048070ff */
[----:B------:R-:W4:Y:S01]  /*471d0*/  LDL.LU R61, [R1+0x2330] ;  /* 0x00233000013d7983 */ /* 0x000f220000300800 */
[----:B------:R-:W-:-:S03]  /*471e0*/  F2FP.SATFINITE.E4M3.F32.PACK_AB_MERGE_C R3, R3, R60, RZ ;  /* 0x0000003c0303723e */ /* 0x000fc600048070ff */
[----:B------:R-:W4:Y:S01]  /*471f0*/  LDL.LU R60, [R1+0x232c] ;  /* 0x00232c00013c7983 */ /* 0x000f220000300800 */
[----:B------:R-:W-:-:S03]  /*47200*/  F2FP.SATFINITE.E4M3.F32.PACK_AB_MERGE_C R0, R0, R63, RZ ;  /* 0x0000003f0000723e */ /* 0x000fc600048070ff */
[----:B------:R-:W2:Y:S01]  /*47210*/  LDL.LU R63, [R1+0x2328] ;  /* 0x00232800013f7983 */ /* 0x000ea20000300800 */
        /* <DEDUP_REMOVED lines=46> */
[----:B------:R-:W-:Y:S02]  /*47500*/  F2FP.SATFINITE.E4M3.F32.PACK_AB_MERGE_C R152, R153, R152, RZ ;  /* 0x000000989998723e */ /* 0x000fe400048070ff */
[----:B------:R-:W-:Y:S02]  /*47510*/  F2FP.SATFINITE.E4M3.F32.PACK_AB_MERGE_C R153, R171, R170, RZ ;  /* 0x000000aaab99723e */ /* 0x000fe400048070ff */
[----:B------:R-:W-:Y:S02]  /*47520*/  F2FP.SATFINITE.E4M3.F32.PACK_AB_MERGE_C R92, R93, R92, RZ ;  /* 0x0000005c5d5c723e */ /* 0x000fe400048070ff */
[----:B------:R-:W-:Y:S02]  /*47530*/  F2FP.SATFINITE.E4M3.F32.PACK_AB_MERGE_C R247, R247, R87, RZ ;  /* 0x00000057f7f7723e */ /* 0x000fe400048070ff */
[----:B------:R-:W-:Y:S01]  /*47540*/  F2FP.SATFINITE.E4M3.F32.PACK_AB_MERGE_C R90, R91, R90, RZ ;  /* 0x0000005a5b5a723e */ /* 0x000fe200048070ff */
[----:B------:R-:W2:Y:S01]  /*47550*/  LDL.LU R87, [R1+0x22c8] ;  /* 0x0022c80001577983 */ /* 0x000ea20000300800 */
[----:B------:R-:W-:-:S02]  /*47560*/  F2FP.SATFINITE.E4M3.F32.PACK_AB_MERGE_C R93, R105, R104, RZ ;  /* 0x00000068695d723e */ /* 0x000fc400048070ff */
[----:B------:R-:W-:Y:S02]  /*47570*/  F2FP.SATFINITE.E4M3.F32.PACK_AB_MERGE_C R88, R89, R88, RZ ;  /* 0x000000585958723e */ /* 0x000fe400048070ff */
[----:B------:R-:W-:Y:S02]  /*47580*/  F2FP.SATFINITE.E4M3.F32.PACK_AB_MERGE_C R2, R2, R86, RZ ;  /* 0x000000560202723e */ /* 0x000fe400048070ff */
[----:B------:R-:W-:Y:S01]  /*47590*/  F2FP.SATFINITE.E4M3.F32.PACK_AB_MERGE_C R91, R107, R106, RZ ;  /* 0x0000006a6b5b723e */ /* 0x000fe200048070ff */
[----:B------:R-:W2:Y:S01]  /*475a0*/  LDL.LU R86, [R1+0x22c4] ;  /* 0x0022c40001567983 */ /* 0x000ea20000300800 */
[----:B------:R-:W-:Y:S02]  /*475b0*/  F2FP.SATFINITE.E4M3.F32.PACK_AB_MERGE_C R251, R251, R237, RZ ;  /* 0x000000edfbfb723e */ /* 0x000fe400048070ff */
[----:B------:R-:W-:Y:S01]  /*475c0*/  F2FP.SATFINITE.E4M3.F32.PACK_AB_MERGE_C R237, R101, R100, RZ ;  /* 0x0000006465ed723e */ /* 0x000fe200048070ff */
[----:B------:R-:W-:Y:S01]  /*475d0*/  STL [R1+0xe9c], R153 ;  /* 0x000e9c9901007387 */ /* 0x000fe20000100800 */
[----:B------:R-:W-:-:S03]  /*475e0*/  F2FP.SATFINITE.E4M3.F32.PACK_AB_MERGE_C R89, R109, R108, RZ ;  /* 0x0000006c6d59723e */ /* 0x000fc600048070ff */
[----:B------:R-:W-:Y:S04]  /*475f0*/  STL [R1+0x2234], R237 ;  /* 0x002234ed01007387 */ /* 0x000fe80000100800 */
[----:B------:R0:W-:Y:S04]  /*47600*/  STL [R1+0xee0], R93 ;  /* 0x000ee05d01007387 */ /* 0x0001e80000100800 */
[----:B------:R1:W-:Y:S04]  /*47610*/  STL [R1+0xedc], R91 ;  /* 0x000edc5b01007387 */ /* 0x0003e80000100800 */
[----:B------:R1:W-:Y:S01]  /*47620*/  STL [R1+0xef0], R89 ;  /* 0x000ef05901007387 */ /* 0x0003e20000100800 */
[----:B0-----:R-:W-:-:S02]  /*47630*/  F2FP.SATFINITE.E4M3.F32.PACK_AB_MERGE_C R93, R111, R110, RZ ;  /* 0x0000006e6f5d723e */ /* 0x001fc400048070ff */
[----:B-1----:R-:W-:-:S03]  /*47640*/  F2FP.SATFINITE.E4M3.F32.PACK_AB_MERGE_C R91, R113, R112, RZ ;  /* 0x00000070715b723e */ /* 0x002fc600048070ff */
[----:B------:R0:W-:Y:S01]  /*47650*/  STL [R1+0xeec], R93 ;  /* 0x000eec5d01007387 */ /* 0x0001e20000100800 */
[----:B------:R-:W-:Y:S01]  /*47660*/  F2FP.SATFINITE.E4M3.F32.PACK_AB_MERGE_C R89, R115, R114, RZ ;  /* 0x000000727359723e */ /* 0x000fe200048070ff */
[----:B------:R-:W-:Y:S01]  /*47670*/  IMAD.MOV.U32 R153, RZ, RZ, R235 ;  /* 0x000000ffff997224 */ /* 0x000fe200078e00eb */
[----:B------:R-:W-:Y:S01]  /*47680*/  F2FP.SATFINITE.E4M3.F32.PACK_AB_MERGE_C R194, R195, R194, RZ ;  /* 0x000000c2c3c2723e */ /* 0x000fe200048070ff */
[----:B------:R-:W-:Y:S01]  /*47690*/  STL [R1+0xf00], R91 ;  /* 0x000f005b01007387 */ /* 0x000fe20000100800 */
[----:B------:R-:W-:Y:S02]  /*476a0*/  F2FP.SATFINITE.E4M3.F32.PACK_AB_MERGE_C R235, R123, R122, RZ ;  /* 0x0000007a7beb723e */ /* 0x000fe400048070ff */
[----:B------:R-:W-:Y:S01]  /*476b0*/  F2FP.SATFINITE.E4M3.F32.PACK_AB_MERGE_C R195, R133, R132, RZ ;  /* 0x0000008485c3723e */ /* 0x000fe200048070ff */
[----:B------:R1:W-:Y:S01]  /*476c0*/  STL [R1+0xefc], R89 ;  /* 0x000efc5901007387 */ /* 0x0003e20000100800 */
[----:B0-----:R-:W-:-:S03]  /*476d0*/  F2FP.SATFINITE.E4M3.F32.PACK_AB_MERGE_C R93, R135, R134, RZ ;  /* 0x00000086875d723e */ /* 0x001fc600048070ff */
[----:B------:R-:W-:Y:S01]  /*476e0*/  STL [R1+0x2238], R235 ;  /* 0x002238eb01007387 */ /* 0x000fe20000100800 */
[----:B-1----:R-:W-:-:S03]  /*476f0*/  F2FP.SATFINITE.E4M3.F32.PACK_AB_MERGE_C R89, R131, R130, RZ ;  /* 0x000000828359723e */ /* 0x002fc600048070ff */
[----:B------:R-:W-:Y:S01]  /*47700*/  STL [R1+0x2244], R195 ;  /* 0x002244c301007387 */ /* 0x000fe20000100800 */
[----:B------:R-:W-:-:S03]  /*47710*/  F2FP.SATFINITE.E4M3.F32.PACK_AB_MERGE_C R91, R137, R136, RZ ;  /* 0x00000088895b723e */ /* 0x000fc600048070ff */
[----:B------:R0:W-:Y:S04]  /*47720*/  STL [R1+0xe78], R89 ;  /* 0x000e785901007387 */ /* 0x0001e80000100800 */
[----:B------:R1:W-:Y:S01]  /*47730*/  STL [R1+0xf18], R93 ;  /* 0x000f185d01007387 */ /* 0x0003e20000100800 */
[----:B0-----:R-:W-:-:S03]  /*47740*/  F2FP.SATFINITE.E4M3.F32.PACK_AB_MERGE_C R89, R139, R138, RZ ;  /* 0x0000008a8b59723e */ /* 0x001fc600048070ff */
[----:B------:R0:W-:Y:S01]  /*47750*/  STL [R1+0xf2c], R91 ;  /* 0x000f2c5b01007387 */ /* 0x0001e20000100800 */
[----:B-1----:R-:W-:-:S03]  /*47760*/  F2FP.SATFINITE.E4M3.F32.PACK_AB_MERGE_C R93, R141, R140, RZ ;  /* 0x0000008c8d5d723e */ /* 0x002fc600048070ff */
[----:B------:R1:W-:Y:S01]  /*47770*/  STL [R1+0xf28], R89 ;  /* 0x000f285901007387 */ /* 0x0003e20000100800 */
[----:B0-----:R-:W-:-:S03]  /*47780*/  F2FP.SATFINITE.E4M3.F32.PACK_AB_MERGE_C R91, R143, R142, RZ ;  /* 0x0000008e8f5b723e */ /* 0x001fc600048070ff */
[----:B------:R0:W-:Y:S01]  /*47790*/  STL [R1+0xf34], R93 ;  /* 0x000f345d01007387 */ /* 0x0001e20000100800 */
[----:B-1----:R-:W-:-:S03]  /*477a0*/  F2FP.SATFINITE.E4M3.F32.PACK_AB_MERGE_C R89, R145, R144, RZ ;  /* 0x000000909159723e */ /* 0x002fc600048070ff */
[----:B------:R1:W-:Y:S01]  /*477b0*/  STL [R1+0xf30], R91 ;  /* 0x000f305b01007387 */ /* 0x0003e20000100800 */
[----:B------:R-:W-:-:S03]  /*477c0*/  F2FP.SATFINITE.E4M3.F32.PACK_AB_MERGE_C R237, R37, R36, RZ ;  /* 0x0000002425ed723e */ /* 0x000fc600048070ff */
[----:B------:R3:W-:Y:S01]  /*477d0*/  STL [R1+0xf3c], R89 ;  /* 0x000f3c5901007387 */ /* 0x0007e20000100800 */
[----:B0-----:R-:W-:Y:S02]  /*477e0*/  F2FP.SATFINITE.E4M3.F32.PACK_AB_MERGE_C R93, R147, R146, RZ ;  /* 0x00000092935d723e */ /* 0x001fe400048070ff */
[----:B-1----:R-:W-:-:S03]  /*477f0*/  F2FP.SATFINITE.E4M3.F32.PACK_AB_MERGE_C R91, R149, R148, RZ ;  /* 0x00000094955b723e */ /* 0x002fc600048070ff */
[----:B------:R-:W-:Y:S01]  /*47800*/  STL [R1+0xf38], R93 ;  /* 0x000f385d01007387 */ /* 0x000fe20000100800 */
[----:B------:R-:W-:Y:S02]  /*47810*/  F2FP.SATFINITE.E4M3.F32.PACK_AB_MERGE_C R26, R27, R26, RZ ;  /* 0x0000001a1b1a723e */ /* 0x000fe400048070ff */
[----:B---3--:R-:W-:Y:S02]  /*47820*/  F2FP.SATFINITE.E4M3.F32.PACK_AB_MERGE_C R89, R151, R150, RZ ;  /* 0x000000969759723e */ /* 0x008fe400048070ff */
[----:B------:R-:W-:Y:S01]  /*47830*/  F2FP.SATFINITE.E4M3.F32.PACK_AB_MERGE_C R195, R39, R38, RZ ;  /* 0x0000002627c3723e */ /* 0x000fe200048070ff */
[----:B------:R-:W-:Y:S01]  /*47840*/  STL [R1+0xf44], R91 ;  /* 0x000f445b01007387 */ /* 0x000fe20000100800 */
[----:B------:R-:W-:Y:S02]  /*47850*/  F2FP.SATFINITE.E4M3.F32.PACK_AB_MERGE_C R27, R41, R40, RZ ;  /* 0x00000028291b723e */ /* 0x000fe400048070ff */
[----:B------:R-:W-:Y:S01]  /*47860*/  F2FP.SATFINITE.E4M3.F32.PACK_AB_MERGE_C R24, R25, R24, RZ ;  /* 0x000000181918723e */ /* 0x000fe200048070ff */
[----:B------:R-:W-:Y:S01]  /*47870*/  STL [R1+0xf40], R89 ;  /* 0x000f405901007387 */ /* 0x000fe20000100800 */
[----:B------:R-:W-:-:S02]  /*47880*/  F2FP.SATFINITE.E4M3.F32.PACK_AB_MERGE_C R25, R43, R42, RZ ;  /* 0x0000002a2b19723e */ /* 0x000fc400048070ff */
[----:B------:R-:W-:Y:S01]  /*47890*/  F2FP.SATFINITE.E4M3.F32.PACK_AB_MERGE_C R28, R29, R28, RZ ;  /* 0x0000001c1d1c723e */ /* 0x000fe200048070ff */
[----:B------:R-:W-:Y:S01]  /*478a0*/  STL [R1+0x223c], R237 ;  /* 0x00223ced01007387 */ /* 0x000fe20000100800 */
[----:B------:R-:W-:-:S03]  /*478b0*/  F2FP.SATFINITE.E4M3.F32.PACK_AB_MERGE_C R29, R45, R44, RZ ;  /* 0x0000002c2d1d723e */ /* 0x000fc600048070ff */
[----:B------:R-:W-:Y:S04]  /*478c0*/  STL [R1+0x2248], R195 ;  /* 0x002248c301007387 */ /* 0x000fe80000100800 */
[----:B------:R0:W-:Y:S04]  /*478d0*/  STL [R1+0xea4], R27 ;  /* 0x000ea41b01007387 */ /* 0x0001e80000100800 */
[----:B------:R1:W-:Y:S01]  /*478e0*/  STL [R1+0xea0], R25 ;  /* 0x000ea01901007387 */ /* 0x0003e20000100800 */
[----:B0-----:R-:W-:-:S03]  /*478f0*/  F2FP.SATFINITE.E4M3.F32.PACK_AB_MERGE_C R27, R47, R46, RZ ;  /* 0x0000002e2f1b723e */ /* 0x001fc600048070ff */
[----:B------:R-:W-:Y:S01]  /*47900*/  STL [R1+0xeb4], R29 ;  /* 0x000eb41d01007387 */ /* 0x000fe20000100800 */
[----:B-1----:R-:W-:-:S03]  /*47910*/  F2FP.SATFINITE.E4M3.F32.PACK_AB_MERGE_C R25, R49, R48, RZ ;  /* 0x000000303119723e */ /* 0x002fc600048070ff */
[----:B------:R0:W-:Y:S01]  /*47920*/  STL [R1+0xeb0], R27 ;  /* 0x000eb01b01007387 */ /* 0x0001e20000100800 */
[----:B------:R-:W-:-:S03]  /*47930*/  F2FP.SATFINITE.E4M3.F32.PACK_AB_MERGE_C R182, R183, R182, RZ ;  /* 0x000000b6b7b6723e */ /* 0x000fc600048070ff */
[----:B------:R1:W-:Y:S01]  /*47940*/  STL [R1+0xec4], R25 ;  /* 0x000ec41901007387 */ /* 0x0003e20000100800 */
[----:B------:R-:W-:Y:S02]  /*47950*/  F2FP.SATFINITE.E4M3.F32.PACK_AB_MERGE_C R192, R193, R192, RZ ;  /* 0x000000c0c1c0723e */ /* 0x000fe400048070ff */
[----:B0-----:R-:W-:Y:S02]  /*47960*/  F2FP.SATFINITE.E4M3.F32.PACK_AB_MERGE_C R27, R51, R50, RZ ;  /* 0x00000032331b723e */ /* 0x001fe400048070ff */
[----:B------:R-:W-:Y:S01]  /*47970*/  F2FP.SATFINITE.E4M3.F32.PACK_AB_MERGE_C R29, R55, R54, RZ ;  /* 0x00000036371d723e */ /* 0x000fe200048070ff */
[----:B-1----:R-:W3:Y:S01]  /*47980*/  LDL.LU R25, [R1+0x2224] ;  /* 0x0022240001197983 */ /* 0x002ee20000300800 */
[----:B------:R-:W-:Y:S02]  /*47990*/  F2FP.SATFINITE.E4M3.F32.PACK_AB_MERGE_C R174, R175, R174, RZ ;  /* 0x000000aeafae723e */ /* 0x000fe400048070ff */
[----:B----4-:R-:W-:Y:S01]  /*479a0*/  F2FP.SATFINITE.E4M3.F32.PACK_AB_MERGE_C R193, R61, R60, RZ ;  /* 0x0000003c3dc1723e */ /* 0x010fe200048070ff */
[----:B------:R-:W4:Y:S01]  /*479b0*/  LDL.LU R183, [R1+0x41c] ;  /* 0x00041c0001b77983 */ /* 0x000f220000300800 */
[----:B------:R-:W-:-:S03]  /*479c0*/  F2FP.SATFINITE.E4M3.F32.PACK_AB_MERGE_C R164, R165, R164, RZ ;  /* 0x000000a4a5a4723e */ /* 0x000fc600048070ff */
[----:B------:R0:W-:Y:S04]  /*479d0*/  STL [R1+0xec0], R27 ;  /* 0x000ec01b01007387 */ /* 0x0001e80000100800 */
[----:B------:R-:W4:Y:S04]  /*479e0*/  LDL.LU R175, [R1+0x418] ;  /* 0x0004180001af7983 */ /* 0x000f280000300800 */
[----:B------:R-:W4:Y:S01]  /*479f0*/  LDL.LU R171, [R1+0x20c] ;  /* 0x00020c0001ab7983 */ /* 0x000f220000300800 */
[----:B0-----:R-:W-:-:S03]  /*47a00*/  F2FP.SATFINITE.E4M3.F32.PACK_AB_MERGE_C R27, R59, R58, RZ ;  /* 0x0000003a3b1b723e */ /* 0x001fc600048070ff */
[----:B------:R-:W4:Y:S04]  /*47a10*/  LDL.LU R165, [R1+0x208] ;  /* 0x0002080001a57983 */ /* 0x000f280000300800 */
[----:B------:R0:W-:Y:S01]  /*47a20*/  STL [R1+0xec8], R29 ;  /* 0x000ec81d01007387 */ /* 0x0001e20000100800 */
[----:B------:R-:W-:-:S03]  /*47a30*/  F2FP.SATFINITE.E4M3.F32.PACK_AB_MERGE_C R30, R31, R30, RZ ;  /* 0x0000001e1f1e723e */ /* 0x000fc600048070ff */
[----:B------:R-:W-:Y:S01]  /*47a40*/  STL [R1+0x2240], R193 ;  /* 0x002240c101007387 */ /* 0x000fe20000100800 */
[----:B--2---:R-:W-:-:S03]  /*47a50*/  F2FP.SATFINITE.E4M3.F32.PACK_AB_MERGE_C R31, R71, R70, RZ ;  /* 0x00000046471f723e */ /* 0x004fc600048070ff */
[----:B------:R1:W-:Y:S01]  /*47a60*/  STL [R1+0xed4], R27 ;  /* 0x000ed41b01007387 */ /* 0x0003e20000100800 */
[----:B0-----:R-:W-:-:S05]  /*47a70*/  F2FP.SATFINITE.E4M3.F32.PACK_AB_MERGE_C R29, R63, R62, RZ ;  /* 0x0000003e3f1d723e */ /* 0x001fca00048070ff */
[----:B------:R0:W-:Y:S01]  /*47a80*/  STL [R1+0xed8], R29 ;  /* 0x000ed81d01007387 */ /* 0x0001e20000100800 */
[----:B-1----:R-:W-:Y:S02]  /*47a90*/  F2FP.SATFINITE.E4M3.F32.PACK_AB_MERGE_C R27, R67, R66, RZ ;  /* 0x00000042431b723e */ /* 0x002fe400048070ff */
[----:B------:R-:W-:-:S03]  /*47aa0*/  F2FP.SATFINITE.E4M3.F32.PACK_AB_MERGE_C R162, R163, R162, RZ ;  /* 0x000000a2a3a2723e */ /* 0x000fc600048070ff */
[----:B------:R1:W-:Y:S01]  /*47ab0*/  STL [R1+0xee4], R27 ;  /* 0x000ee41b01007387 */ /* 0x0003e20000100800 */
[----:B0-----:R-:W-:-:S03]  /*47ac0*/  F2FP.SATFINITE.E4M3.F32.PACK_AB_MERGE_C R29, R73, R72, RZ ;  /* 0x00000048491d723e */ /* 0x001fc600048070ff */
[----:B------:R0:W-:Y:S04]  /*47ad0*/  STL [R1+0xee8], R31 ;  /* 0x000ee81f01007387 */ /* 0x0001e80000100800 */
[----:B------:R-:W2:Y:S01]  /*47ae0*/  LDL.LU R163, [R1+0x424] ;  /* 0x0004240001a37983 */ /* 0x000ea20000300800 */
[----:B-1----:R-:W-:-:S03]  /*47af0*/  F2FP.SATFINITE.E4M3.F32.PACK_AB_MERGE_C R27, R75, R74, RZ ;  /* 0x0000004a4b1b723e */ /* 0x002fc600048070ff */
[----:B------:R1:W-:Y:S01]  /*47b00*/  STL [R1+0xef8], R29 ;  /* 0x000ef81d01007387 */ /* 0x0003e20000100800 */
[----:B------:R-:W-:-:S03]  /*47b10*/  F2FP.SATFINITE.E4M3.F32.PACK_AB_MERGE_C R156, R157, R156, RZ ;  /* 0x0000009c9d9c723e */ /* 0x000fc600048070ff */
[----:B------:R1:W-:Y:S01]  /*47b20*/  STL [R1+0xef4], R27 ;  /* 0x000ef41b01007387 */ /* 0x0003e20000100800 */
[----:B0-----:R-:W-:-:S05]  /*47b30*/  F2FP.SATFINITE.E4M3.F32.PACK_AB_MERGE_C R31, R77, R76, RZ ;  /* 0x0000004c4d1f723e */ /* 0x001fca00048070ff */
[----:B------:R-:W-:Y:S04]  /*47b40*/  STL [R1+0xf08], R31 ;  /* 0x000f081f01007387 */ /* 0x000fe80000100800 */
[----:B------:R-:W2:Y:S01]  /*47b50*/  LDL.LU R157, [R1+0x420] ;  /* 0x00042000019d7983 */ /* 0x000ea20000300800 */
[----:B-1----:R-:W-:-:S05]  /*47b60*/  F2FP.SATFINITE.E4M3.F32.PACK_AB_MERGE_C R29, R79, R78, RZ ;  /* 0x0000004e4f1d723e */ /* 0x002fca00048070ff */
[----:B------:R0:W-:Y:S01]  /*47b70*/  STL [R1+0xf04], R29 ;  /* 0x000f041d01007387 */ /* 0x0001e20000100800 */
[----:B------:R-:W-:Y:S02]  /*47b80*/  F2FP.SATFINITE.E4M3.F32.PACK_AB_MERGE_C R178, R179, R178, RZ ;  /* 0x000000b2b3b2723e */ /* 0x000fe400048070ff */
[----:B------:R-:W-:-:S05]  /*47b90*/  F2FP.SATFINITE.E4M3.F32.PACK_AB_MERGE_C R27, R81, R80, RZ ;  /* 0x00000050511b723e */ /* 0x000fca00048070ff */
[----:B------:R1:W-:Y:S01]  /*47ba0*/  STL [R1+0xf14], R27 ;  /* 0x000f141b01007387 */ /* 0x0003e20000100800 */
[----:B------:R-:W-:-:S03]  /*47bb0*/  F2FP.SATFINITE.E4M3.F32.PACK_AB_MERGE_C R176, R177, R176, RZ ;  /* 0x000000b0b1b0723e */ /* 0x000fc600048070ff */
[----:B------:R-:W2:Y:S01]  /*47bc0*/  LDL.LU R179, [R1+0x330] ;  /* 0x0003300001b37983 */ /* 0x000ea20000300800 */
[----:B0-----:R-:W-:Y:S02]  /*47bd0*/  F2FP.SATFINITE.E4M3.F32.PACK_AB_MERGE_C R29, R83, R82, RZ ;  /* 0x00000052531d723e */ /* 0x001fe400048070ff */
[----:B------:R-:W-:-:S03]  /*47be0*/  F2FP.SATFINITE.E4M3.F32.PACK_AB_MERGE_C R158, R159, R158, RZ ;  /* 0x0000009e9f9e723e */ /* 0x000fc600048070ff */
[----:B------:R-:W-:Y:S01]  /*47bf0*/  STL [R1+0xf10], R29 ;  /* 0x000f101d01007387 */ /* 0x000fe20000100800 */
[----:B------:R-:W-:-:S03]  /*47c00*/  F2FP.SATFINITE.E4M3.F32.PACK_AB_MERGE_C R154, R155, R154, RZ ;  /* 0x0000009a9b9a723e */ /* 0x000fc600048070ff */
[----:B------:R-:W2:Y:S01]  /*47c10*/  LDL.LU R177, [R1+0x32c] ;  /* 0x00032c0001b17983 */ /* 0x000ea20000300800 */
[----:B-1----:R-:W-:-:S05]  /*47c20*/  F2FP.SATFINITE.E4M3.F32.PACK_AB_MERGE_C R27, R85, R84, RZ ;  /* 0x00000054551b723e */ /* 0x002fca00048070ff */
[----:B------:R0:W-:Y:S04]  /*47c30*/  STL [R1+0xf24], R27 ;  /* 0x000f241b01007387 */ /* 0x0001e80000100800 */
[----:B------:R-:W2:Y:S04]  /*47c40*/  LDL.LU R159, [R1+0x214] ;  /* 0x00021400019f7983 */ /* 0x000ea80000300800 */
[----:B------:R-:W2:Y:S01]  /*47c50*/  LDL.LU R155, [R1+0x210] ;  /* 0x00021000019b7983 */ /* 0x000ea20000300800 */
[----:B------:R-:W-:Y:S02]  /*47c60*/  F2FP.SATFINITE.E4M3.F32.PACK_AB_MERGE_C R166, R167, R166, RZ ;  /* 0x000000a6a7a6723e */ /* 0x000fe400048070ff */
[----:B------:R-:W1:Y:S01]  /*47c70*/  S2R R167, SR_TID.X ;  /* 0x0000000000a77919 */ /* 0x000e620000002100 */
[----:B------:R-:W1:Y:S01]  /*47c80*/  S2R R46, SR_CgaCtaId ;  /* 0x00000000002e7919 */ /* 0x000e620000008800 */
[----:B0-----:R-:W-:-:S02]  /*47c90*/  F2FP.SATFINITE.E4M3.F32.PACK_AB_MERGE_C R27, R87, R86, RZ ;  /* 0x00000056571b723e */ /* 0x001fc400048070ff */
[----:B------:R-:W-:Y:S02]  /*47ca0*/  F2FP.SATFINITE.E4M3.F32.PACK_AB_MERGE_C R34, R35, R34, RZ ;  /* 0x000000222322723e */ /* 0x000fe400048070ff */
[----:B------:R-:W-:Y:S01]  /*47cb0*/  F2FP.SATFINITE.E4M3.F32.PACK_AB_MERGE_C R32, R33, R32, RZ ;  /* 0x000000202120723e */ /* 0x000fe200048070ff */
[----:B------:R0:W-:Y:S01]  /*47cc0*/  STL [R1+0xf20], R27 ;  /* 0x000f201b01007387 */ /* 0x0001e20000100800 */
[----:B------:R-:W-:Y:S02]  /*47cd0*/  LOP3.LUT R33, R2, 0xffff, RZ, 0xc0, !PT ;  /* 0x0000ffff02217812 */ /* 0x000fe400078ec0ff */
[----:B------:R-:W-:Y:S02]  /*47ce0*/  LOP3.LUT R251, R251, 0xffff, RZ, 0xc0, !PT ;  /* 0x0000fffffbfb7812 */ /* 0x000fe400078ec0ff */
[----:B------:R-:W-:Y:S02]  /*47cf0*/  PRMT R36, R33, 0x3340, R36 ;  /* 0x0000334021247816 */ /* 0x000fe40000000024 */
[----:B------:R-:W-:-:S02]  /*47d00*/  PRMT R37, R251, 0x3340, R37 ;  /* 0x00003340fb257816 */ /* 0x000fc40000000025 */
[----:B------:R-:W-:Y:S01]  /*47d10*/  MOV R41, 0x400 ;  /* 0x0000040000297802 */ /* 0x000fe20000000f00 */
[C---:B-1----:R-:W-:Y:S01]  /*47d20*/  IMAD.SHL.U32 R40, R167.reuse, 0x40, RZ ;  /* 0x00000040a7287824 */ /* 0x042fe200078e00ff */
[----:B------:R-:W-:Y:S02]  /*47d30*/  LOP3.LUT R2, R167, 0x7f, RZ, 0xc0, !PT ;  /* 0x0000007fa7027812 */ /* 0x000fe400078ec0ff */
[----:B------:R-:W-:Y:S02]  /*47d40*/  LEA R41, R46, R41, 0x18 ;  /* 0x000000292e297211 */ /* 0x000fe400078ec0ff */
[----:B------:R-:W-:-:S03]  /*47d50*/  LOP3.LUT R40, R40, 0x400, RZ, 0xc0, !PT ;  /* 0x0000040028287812 */ /* 0x000fc600078ec0ff */
[----:B------:R-:W-:Y:S01]  /*47d60*/  IMAD R2, R2, 0x10, R41 ;  /* 0x0000001002027824 */ /* 0x000fe200078e0229 */
[----:B---3--:R-:W-:Y:S02]  /*47d70*/  LOP3.LUT R35, R25, 0xf0, RZ, 0xc0, !PT ;  /* 0x000000f019237812 */ /* 0x008fe400078ec0ff */
[----:B----4-:R-:W-:Y:S02]  /*47d80*/  LOP3.LUT R25, R183, 0xffff, RZ, 0xc0, !PT ;  /* 0x0000ffffb7197812 */ /* 0x010fe400078ec0ff */
[----:B0-----:R-:W-:Y:S02]  /*47d90*/  LOP3.LUT R27, R175, 0xffff, RZ, 0xc0, !PT ;  /* 0x0000ffffaf1b7812 */ /* 0x001fe400078ec0ff */
[----:B------:R-:W-:Y:S02]  /*47da0*/  LOP3.LUT R29, R171, 0xffff, RZ, 0xc0, !PT ;  /* 0x0000ffffab1d7812 */ /* 0x000fe400078ec0ff */
[----:B------:R-:W-:Y:S02]  /*47db0*/  LOP3.LUT R31, R165, 0xffff, RZ, 0xc0, !PT ;  /* 0x0000ffffa51f7812 */ /* 0x000fe400078ec0ff */
[----:B------:R-:W-:-:S02]  /*47dc0*/  PRMT R38, R25, 0x3340, R29 ;  /* 0x0000334019267816 */ /* 0x000fc4000000001d */
[----:B------:R-:W-:Y:S02]  /*47dd0*/  PRMT R39, R27, 0x3340, R31 ;  /* 0x000033401b277816 */ /* 0x000fe4000000001f */
[----:B------:R-:W-:Y:S02]  /*47de0*/  PRMT R38, R38, 0x5410, R36 ;  /* 0x0000541026267816 */ /* 0x000fe40000000024 */
[----:B------:R-:W-:-:S03]  /*47df0*/  PRMT R37, R39, 0x5410, R37 ;  /* 0x0000541027257816 */ /* 0x000fc60000000025 */
[----:B------:R-:W-:Y:S04]  /*47e00*/  STL [R1+0x1014], R38 ;  /* 0x0010142601007387 */ /* 0x000fe80000100800 */
[----:B------:R-:W3:Y:S04]  /*47e10*/  LDL.LU R175, [R1+0x434] ;  /* 0x0004340001af7983 */ /* 0x000ee80000300800 */
[----:B------:R0:W-:Y:S04]  /*47e20*/  STL [R1+0x1010], R37 ;  /* 0x0010102501007387 */ /* 0x0001e80000100800 */
[----:B------:R-:W4:Y:S01]  /*47e30*/  LDL.LU R171, [R1+0x42c] ;  /* 0x00042c0001ab7983 */ /* 0x000f220000300800 */
[----:B------:R-:W-:-:S02]  /*47e40*/  IADD3 R35, R40, R41, R35 ;  /* 0x0000002928237210 */ /* 0x000fc40007ffe023 */
[----:B--2---:R-:W-:Y:S02]  /*47e50*/  LOP3.LUT R36, R163, 0xffff, RZ, 0xc0, !PT ;  /* 0x0000ffffa3247812 */ /* 0x004fe400078ec0ff */
[----:B------:R-:W2:Y:S04]  /*47e60*/  LDL.LU R163, [R1+0x428] ;  /* 0x0004280001a37983 */ /* 0x000ea80000300800 */
[----:B------:R-:W2:Y:S01]  /*47e70*/  LDL.LU R165, [R1+0x334] ;  /* 0x0003340001a57983 */ /* 0x000ea20000300800 */
[----:B0-----:R-:W-:-:S03]  /*47e80*/  LOP3.LUT R37, R157, 0xffff, RZ, 0xc0, !PT ;  /* 0x0000ffff9d257812 */ /* 0x001fc600078ec0ff */
[----:B------:R-:W2:Y:S01]  /*47e90*/  LDL.LU R157, [R1+0x224] ;  /* 0x00022400019d7983 */ /* 0x000ea20000300800 */
[----:B------:R-:W-:-:S03]  /*47ea0*/  LOP3.LUT R40, R159, 0xffff, RZ, 0xc0, !PT ;  /* 0x0000ffff9f287812 */ /* 0x000fc600078ec0ff */
[----:B------:R-:W2:Y:S01]  /*47eb0*/  LDL.LU R159, [R1+0x21c] ;  /* 0x00021c00019f7983 */ /* 0x000ea20000300800 */
[----:B------:R-:W-:-:S03]  /*47ec0*/  LOP3.LUT R41, R155, 0xffff, RZ, 0xc0, !PT ;  /* 0x0000ffff9b297812 */ /* 0x000fc600078ec0ff */
[----:B------:R-:W2:Y:S01]  /*47ed0*/  LDL.LU R155, [R1+0x218] ;  /* 0x00021800019b7983 */ /* 0x000ea20000300800 */
[----:B------:R-:W-:Y:S02]  /*47ee0*/  F2FP.SATFINITE.E4M3.F32.PACK_AB_MERGE_C R212, R213, R212, RZ ;  /* 0x000000d4d5d4723e */ /* 0x000fe400048070ff */
[----:B------:R-:W-:Y:S02]  /*47ef0*/  F2FP.SATFINITE.E4M3.F32.PACK_AB_MERGE_C R208, R209, R208, RZ ;  /* 0x000000d0d1d0723e */ /* 0x000fe400048070ff */
[----:B------:R-:W-:Y:S02]  /*47f00*/  LOP3.LUT R39, R177, 0xffff, RZ, 0xc0, !PT ;  /* 0x0000ffffb1277812 */ /* 0x000fe400078ec0ff */
[----:B------:R-:W-:Y:S02]  /*47f10*/  LOP3.LUT R16, R16, 0xffff, RZ, 0xc0, !PT ;  /* 0x0000ffff10107812 */ /* 0x000fe400078ec0ff */
[----:B------:R-:W-:Y:S02]  /*47f20*/  LOP3.LUT R212, R212, 0xffff, RZ, 0xc0, !PT ;  /* 0x0000ffffd4d47812 */ /* 0x000fe400078ec0ff */
[----:B------:R-:W-:-:S02]  /*47f30*/  LOP3.LUT R245, R245, 0xffff, RZ, 0xc0, !PT ;  /* 0x0000fffff5f57812 */ /* 0x000fc400078ec0ff */
[----:B------:R-:W-:Y:S02]  /*47f40*/  LOP3.LUT R247, R247, 0xffff, RZ, 0xc0, !PT ;  /* 0x0000fffff7f77812 */ /* 0x000fe400078ec0ff */
[----:B------:R-:W-:Y:S02]  /*47f50*/  LOP3.LUT R38, R179, 0xffff, RZ, 0xc0, !PT ;  /* 0x0000ffffb3267812 */ /* 0x000fe400078ec0ff */
[----:B------:R-:W-:Y:S02]  /*47f60*/  LOP3.LUT R20, R20, 0xffff, RZ, 0xc0, !PT ;  /* 0x0000ffff14147812 */ /* 0x000fe400078ec0ff */
[----:B------:R-:W-:Y:S02]  /*47f70*/  LOP3.LUT R208, R208, 0xffff, RZ, 0xc0, !PT ;  /* 0x0000ffffd0d07812 */ /* 0x000fe400078ec0ff */
        /* <DEDUP_REMOVED lines=11> */
[----:B------:R-:W-:Y:S01]  /*48030*/  PRMT R44, R49, 0x5410, R45 ;  /* 0x00005410312c7816 */ /* 0x000fe2000000002d */
[----:B------:R-:W-:Y:S04]  /*48040*/  STL [R1+0x100c], R46 ;  /* 0x00100c2e01007387 */ /* 0x000fe80000100800 */
[----:B------:R3:W-:Y:S04]  /*48050*/  STL [R1+0x1008], R42 ;  /* 0x0010082a01007387 */ /* 0x0007e80000100800 */
[----:B------:R4:W-:Y:S04]  /*48060*/  STL [R1+0x1000], R43 ;  /* 0x0010002b01007387 */ /* 0x0009e80000100800 */
[----:B------:R2:W-:Y:S01]  /*48070*/  STL [R1+0x1004], R44 ;  /* 0x0010042c01007387 */ /* 0x0005e20000100800 */
[----:B------:R-:W-:-:S02]  /*48080*/  F2FP.SATFINITE.E4M3.F32.PACK_AB_MERGE_C R204, R205, R204, RZ ;  /* 0x000000cccdcc723e */ /* 0x000fc400048070ff */
[----:B------:R-:W-:Y:S02]  /*48090*/  LOP3.LUT R241, R241, 0xffff, RZ, 0xc0, !PT ;  /* 0x0000fffff1f17812 */ /* 0x000fe400078ec0ff */
[----:B------:R-:W-:Y:S02]  /*480a0*/  LOP3.LUT R243, R243, 0xffff, RZ, 0xc0, !PT ;  /* 0x0000fffff3f37812 */ /* 0x000fe400078ec0ff */
[----:B------:R-:W-:Y:S02]  /*480b0*/  F2FP.SATFINITE.E4M3.F32.PACK_AB_MERGE_C R170, R53, R52, RZ ;  /* 0x0000003435aa723e */ /* 0x000fe400048070ff */
[----:B------:R-:W-:Y:S02]  /*480c0*/  LOP3.LUT R216, R216, 0xffff, RZ, 0xc0, !PT ;  /* 0x0000ffffd8d87812 */ /* 0x000fe400078ec0ff */
[----:B------:R-:W-:Y:S02]  /*480d0*/  LOP3.LUT R204, R204, 0xffff, RZ, 0xc0, !PT ;  /* 0x0000ffffcccc7812 */ /* 0x000fe400078ec0ff */
[----:B------:R-:W-:-:S02]  /*480e0*/  PRMT R49, R241, 0x3340, R1 ;  /* 0x00003340f1317816 */ /* 0x000fc40000000001 */
[----:B------:R-:W-:Y:S02]  /*480f0*/  PRMT R50, R243, 0x3340, R50 ;  /* 0x00003340f3327816 */ /* 0x000fe40000000032 */
[----:B------:R-:W-:Y:S02]  /*48100*/  PRMT R51, R204, 0x3340, R51 ;  /* 0x00003340cc337816 */ /* 0x000fe40000000033 */
[----:B---3--:R-:W-:Y:S02]  /*48110*/  LOP3.LUT R42, R175, 0xffff, RZ, 0xc0, !PT ;  /* 0x0000ffffaf2a7812 */ /* 0x008fe400078ec0ff */
[----:B----4-:R-:W-:Y:S02]  /*48120*/  LOP3.LUT R43, R171, 0xffff, RZ, 0xc0, !PT ;  /* 0x0000ffffab2b7812 */ /* 0x010fe400078ec0ff */
[----:B--2---:R-:W-:Y:S02]  /*48130*/  LOP3.LUT R44, R163, 0xffff, RZ, 0xc0, !PT ;  /* 0x0000ffffa32c7812 */ /* 0x004fe400078ec0ff */
[----:B------:R-:W2:Y:S04]  /*48140*/  LDL.LU R163, [R1+0x43c] ;  /* 0x00043c0001a37983 */ /* 0x000ea80000300800 */
[----:B------:R-:W3:Y:S04]  /*48150*/  LDL.LU R183, [R1+0x438] ;  /* 0x0004380001b77983 */ /* 0x000ee80000300800 */
[----:B------:R-:W4:Y:S04]  /*48160*/  LDL.LU R179, [R1+0x430] ;  /* 0x0004300001b37983 */ /* 0x000f280000300800 */
[----:B------:R-:W4:Y:S01]  /*48170*/  LDL.LU R177, [R1+0x338] ;  /* 0x0003380001b17983 */ /* 0x000f220000300800 */
[----:B------:R-:W-:-:S03]  /*48180*/  LOP3.LUT R45, R165, 0xffff, RZ, 0xc0, !PT ;  /* 0x0000ffffa52d7812 */ /* 0x000fc600078ec0ff */
[----:B------:R-:W4:Y:S01]  /*48190*/  LDL.LU R175, [R1+0x22c] ;  /* 0x00022c0001af7983 */ /* 0x000f220000300800 */
[----:B------:R-:W-:Y:S02]  /*481a0*/  PRMT R55, R45, 0x3340, R216 ;  /* 0x000033402d377816 */ /* 0x000fe400000000d8 */
[----:B------:R-:W-:Y:S02]  /*481b0*/  LOP3.LUT R46, R157, 0xffff, RZ, 0xc0, !PT ;  /* 0x0000ffff9d2e7812 */ /* 0x000fe400078ec0ff */
[----:B------:R-:W4:Y:S01]  /*481c0*/  LDL.LU R157, [R1+0x228] ;  /* 0x00022800019d7983 */ /* 0x000f220000300800 */
[----:B------:R-:W-:-:S03]  /*481d0*/  LOP3.LUT R47, R159, 0xffff, RZ, 0xc0, !PT ;  /* 0x0000ffff9f2f7812 */ /* 0x000fc600078ec0ff */
[----:B------:R-:W4:Y:S01]  /*481e0*/  LDL.LU R159, [R1+0x220] ;  /* 0x00022000019f7983 */ /* 0x000f220000300800 */
[----:B------:R-:W-:Y:S02]  /*481f0*/  LOP3.LUT R48, R155, 0xffff, RZ, 0xc0, !PT ;  /* 0x0000ffff9b307812 */ /* 0x000fe400078ec0ff */
[----:B------:R-:W-:Y:S02]  /*48200*/  PRMT R53, R43, 0x3340, R47 ;  /* 0x000033402b357816 */ /* 0x000fe4000000002f */
[----:B------:R-:W-:Y:S02]  /*48210*/  PRMT R54, R44, 0x3340, R48 ;  /* 0x000033402c367816 */ /* 0x000fe40000000030 */
[----:B------:R-:W-:Y:S02]  /*48220*/  PRMT R49, R53, 0x5410, R49 ;  /* 0x0000541035317816 */ /* 0x000fe40000000031 */
[----:B------:R-:W-:Y:S02]  /*48230*/  PRMT R53, R54, 0x5410, R50 ;  /* 0x0000541036357816 */ /* 0x000fe40000000032 */
[----:B------:R-:W-:Y:S01]  /*48240*/  PRMT R50, R55, 0x5410, R51 ;  /* 0x0000541037327816 */ /* 0x000fe20000000033 */
[----:B------:R0:W-:Y:S04]  /*48250*/  STL [R1+0xffc], R49 ;  /* 0x000ffc3101007387 */ /* 0x0001e80000100800 */
[----:B------:R-:W-:Y:S04]  /*48260*/  STL [R1+0xff8], R53 ;  /* 0x000ff83501007387 */ /* 0x000fe80000100800 */
[----:B------:R-:W4:Y:S04]  /*48270*/  LDL.LU R171, [R1+0x444] ;  /* 0x0004440001ab7983 */ /* 0x000f280000300800 */
[----:B------:R-:W-:Y:S04]  /*48280*/  STL [R1+0xff4], R50 ;  /* 0x000ff43201007387 */ /* 0x000fe80000100800 */
[----:B------:R-:W4:Y:S01]  /*48290*/  LDL.LU R155, [R1+0x440] ;  /* 0x00044000019b7983 */ /* 0x000f220000300800 */
[----:B------:R-:W-:-:S02]  /*482a0*/  LOP3.LUT R233, R233, 0xffff, RZ, 0xc0, !PT ;  /* 0x0000ffffe9e97812 */ /* 0x000fc400078ec0ff */
[----:B------:R-:W-:Y:S02]  /*482b0*/  F2FP.SATFINITE.E4M3.F32.PACK_AB_MERGE_C R180, R181, R180, RZ ;  /* 0x000000b4b5b4723e */ /* 0x000fe400048070ff */
[----:B------:R-:W-:Y:S02]  /*482c0*/  F2FP.SATFINITE.E4M3.F32.PACK_AB_MERGE_C R181, R57, R56, RZ ;  /* 0x0000003839b5723e */ /* 0x000fe400048070ff */
[----:B------:R-:W-:Y:S02]  /*482d0*/  PRMT R52, R233, 0x3340, R52 ;  /* 0x00003340e9347816 */ /* 0x000fe40000000034 */
[----:B------:R-:W-:-:S04]  /*482e0*/  PRMT R56, R42, 0x3340, R46 ;  /* 0x000033402a387816 */ /* 0x000fc8000000002e */
[----:B0-----:R-:W-:Y:S02]  /*482f0*/  PRMT R49, R56, 0x5410, R52 ;  /* 0x0000541038317816 */ /* 0x001fe40000000034 */
[----:B------:R-:W-:-:S03]  /*48300*/  F2FP.SATFINITE.E4M3.F32.PACK_AB_MERGE_C R200, R201, R200, RZ ;  /* 0x000000c8c9c8723e */ /* 0x000fc600048070ff */
[----:B------:R2:W-:Y:S01]  /*48310*/  STL [R1+0xff0], R49 ;  /* 0x000ff03101007387 */ /* 0x0005e20000100800 */
[----:B------:R-:W-:-:S03]  /*48320*/  LOP3.LUT R239, R239, 0xffff, RZ, 0xc0, !PT ;  /* 0x0000ffffefef7812 */ /* 0x000fc600078ec0ff */
[----:B------:R-:W4:Y:S01]  /*48330*/  LDL.LU R165, [R1+0x340] ;  /* 0x0003400001a57983 */ /* 0x000f220000300800 */
        /* <DEDUP_REMOVED lines=8> */
[----:B--2---:R-:W-:Y:S02]  /*483c0*/  LOP3.LUT R49, R163, 0xffff, RZ, 0xc0, !PT ;  /* 0x0000ffffa3317812 */ /* 0x004fe400078ec0ff */
[----:B------:R-:W2:Y:S01]  /*483d0*/  LDL.LU R163, [R1+0x33c] ;  /* 0x00033c0001a37983 */ /* 0x000ea20000300800 */
[----:B---3--:R-:W-:Y:S02]  /*483e0*/  LOP3.LUT R50, R183, 0xffff, RZ, 0xc0, !PT ;  /* 0x0000ffffb7327812 */ /* 0x008fe400078ec0ff */
[----:B----4-:R-:W-:Y:S02]  /*483f0*/  LOP3.LUT R51, R179, 0xffff, RZ, 0xc0, !PT ;  /* 0x0000ffffb3337812 */ /* 0x010fe400078ec0ff */
[----:B------:R-:W-:-:S02]  /*48400*/  LOP3.LUT R52, R177, 0xffff, RZ, 0xc0, !PT ;  /* 0x0000ffffb1347812 */ /* 0x000fc400078ec0ff */
[----:B------:R-:W-:Y:S02]  /*48410*/  LOP3.LUT R53, R175, 0xffff, RZ, 0xc0, !PT ;  /* 0x0000ffffaf357812 */ /* 0x000fe400078ec0ff */
[----:B------:R-:W-:Y:S02]  /*48420*/  PRMT R61, R52, 0x3340, R220 ;  /* 0x00003340343d7816 */ /* 0x000fe400000000dc */
[----:B------:R-:W-:Y:S02]  /*48430*/  PRMT R62, R49, 0x3340, R53 ;  /* 0x00003340313e7816 */ /* 0x000fe40000000035 */
[----:B------:R-:W-:Y:S02]  /*48440*/  LOP3.LUT R54, R157, 0xffff, RZ, 0xc0, !PT ;  /* 0x0000ffff9d367812 */ /* 0x000fe400078ec0ff */
[----:B------:R-:W3:Y:S02]  /*48450*/  LDL.LU R157, [R1+0x234] ;  /* 0x00023400019d7983 */ /* 0x000ee40000300800 */
[----:B------:R-:W-:-:S02]  /*48460*/  PRMT R63, R50, 0x3340, R54 ;  /* 0x00003340323f7816 */ /* 0x000fc40000000036 */
[----:B------:R-:W4:Y:S01]  /*48470*/  LDL.LU R177, [R1+0x230] ;  /* 0x0002300001b17983 */ /* 0x000f220000300800 */
[----:B------:R-:W-:-:S04]  /*48480*/  LOP3.LUT R55, R159, 0xffff, RZ, 0xc0, !PT ;  /* 0x0000ffff9f377812 */ /* 0x000fc800078ec0ff */
[----:B------:R-:W-:Y:S02]  /*48490*/  PRMT R60, R51, 0x3340, R55 ;  /* 0x00003340333c7816 */ /* 0x000fe40000000037 */
[----:B------:R-:W-:Y:S02]  /*484a0*/  PRMT R159, R62, 0x5410, R58 ;  /* 0x000054103e9f7816 */ /* 0x000fe4000000003a */
[----:B------:R-:W-:Y:S02]  /*484b0*/  PRMT R60, R60, 0x5410, R56 ;  /* 0x000054103c3c7816 */ /* 0x000fe40000000038 */
[----:B------:R-:W-:Y:S02]  /*484c0*/  PRMT R56, R61, 0x5410, R57 ;  /* 0x000054103d387816 */ /* 0x000fe40000000039 */
[----:B------:R-:W-:Y:S01]  /*484d0*/  PRMT R58, R63, 0x5410, R59 ;  /* 0x000054103f3a7816 */ /* 0x000fe2000000003b */
[----:B------:R-:W-:Y:S04]  /*484e0*/  STL [R1+0xfec], R60 ;  /* 0x000fec3c01007387 */ /* 0x000fe80000100800 */
[----:B------:R0:W-:Y:S04]  /*484f0*/  STL [R1+0xfe8], R56 ;  /* 0x000fe83801007387 */ /* 0x0001e80000100800 */
[----:B------:R1:W-:Y:S01]  /*48500*/  STL [R1+0xfe4], R58 ;  /* 0x000fe43a01007387 */ /* 0x0003e20000100800 */
[----:B------:R-:W-:-:S03]  /*48510*/  LOP3.LUT R57, R155, 0xffff, RZ, 0xc0, !PT ;  /* 0x0000ffff9b397812 */ /* 0x000fc600078ec0ff */
[----:B------:R-:W4:Y:S01]  /*48520*/  LDL.LU R155, [R1+0x504] ;  /* 0x00050400019b7983 */ /* 0x000f220000300800 */
[----:B0-----:R-:W-:-:S03]  /*48530*/  LOP3.LUT R56, R171, 0xffff, RZ, 0xc0, !PT ;  /* 0x0000ffffab387812 */ /* 0x001fc600078ec0ff */
[----:B------:R-:W4:Y:S04]  /*48540*/  LDL.LU R183, [R1+0x500] ;  /* 0x0005000001b77983 */ /* 0x000f280000300800 */
[----:B------:R-:W4:Y:S04]  /*48550*/  LDL.LU R175, [R1+0x414] ;  /* 0x0004140001af7983 */ /* 0x000f280000300800 */
[----:B------:R-:W4:Y:S01]  /*48560*/  LDL.LU R171, [R1+0x410] ;  /* 0x0004100001ab7983 */ /* 0x000f220000300800 */
[----:B------:R-:W-:Y:S02]  /*48570*/  F2FP.SATFINITE.E4M3.F32.PACK_AB_MERGE_C R196, R197, R196, RZ ;  /* 0x000000c4c5c4723e */ /* 0x000fe400048070ff */
[----:B-1----:R-:W-:-:S02]  /*48580*/  LOP3.LUT R58, R165, 0xffff, RZ, 0xc0, !PT ;  /* 0x0000ffffa53a7812 */ /* 0x002fc400078ec0ff */
[----:B------:R-:W4:Y:S01]  /*48590*/  LDL.LU R165, [R1+0x328] ;  /* 0x0003280001a57983 */ /* 0x000f220000300800 */
[----:B------:R-:W-:Y:S02]  /*485a0*/  LOP3.LUT R224, R224, 0xffff, RZ, 0xc0, !PT ;  /* 0x0000ffffe0e07812 */ /* 0x000fe400078ec0ff */
[----:B------:R-:W-:-:S04]  /*485b0*/  LOP3.LUT R196, R196, 0xffff, RZ, 0xc0, !PT ;  /* 0x0000ffffc4c47812 */ /* 0x000fc800078ec0ff */
[----:B------:R-:W-:Y:S02]  /*485c0*/  PRMT R62, R196, 0x3340, R1 ;  /* 0x00003340c43e7816 */ /* 0x000fe40000000001 */
[----:B--2---:R-:W-:Y:S02]  /*485d0*/  LOP3.LUT R59, R163, 0xffff, RZ, 0xc0, !PT ;  /* 0x0000ffffa33b7812 */ /* 0x004fe400078ec0ff */
[----:B------:R-:W2:Y:S02]  /*485e0*/  LDL.LU R163, [R1+0x324] ;  /* 0x0003240001a37983 */ /* 0x000ea40000300800 */
[----:B------:R-:W-:-:S04]  /*485f0*/  PRMT R66, R59, 0x3340, R224 ;  /* 0x000033403b427816 */ /* 0x000fc800000000e0 */
[----:B------:R-:W-:Y:S02]  /*48600*/  PRMT R237, R66, 0x5410, R62 ;  /* 0x0000541042ed7816 */ /* 0x000fe4000000003e */
[----:B---3--:R-:W-:Y:S02]  /*48610*/  LOP3.LUT R60, R157, 0xffff, RZ, 0xc0, !PT ;  /* 0x0000ffff9d3c7812 */ /* 0x008fe400078ec0ff */
[----:B------:R-:W3:Y:S04]  /*48620*/  LDL.LU R157, [R1+0x204] ;  /* 0x00020400019d7983 */ /* 0x000ee80000300800 */
[----:B------:R-:W3:Y:S01]  /*48630*/  LDL.LU R179, [R1+0x200] ;  /* 0x0002000001b37983 */ /* 0x000ee20000300800 */
[----:B----4-:R-:W-:-:S03]  /*48640*/  LOP3.LUT R61, R177, 0xffff, RZ, 0xc0, !PT ;  /* 0x0000ffffb13d7812 */ /* 0x010fc600078ec0ff */
[----:B------:R-:W4:Y:S01]  /*48650*/  LDL.LU R177, [R1+0x508] ;  /* 0x0005080001b17983 */ /* 0x000f220000300800 */
[----:B------:R-:W-:-:S03]  /*48660*/  LOP3.LUT R62, R155, 0xffff, RZ, 0xc0, !PT ;  /* 0x0000ffff9b3e7812 */ /* 0x000fc600078ec0ff */
[----:B------:R-:W4:Y:S01]  /*48670*/  LDL.LU R155, [R1+0x44c] ;  /* 0x00044c00019b7983 */ /* 0x000f220000300800 */
[----:B------:R-:W-:Y:S02]  /*48680*/  LOP3.LUT R225, R225, 0xffff, RZ, 0xc0, !PT ;  /* 0x0000ffffe1e17812 */ /* 0x000fe400078ec0ff */
[----:B------:R-:W-:Y:S02]  /*48690*/  PRMT R67, R56, 0x3340, R60 ;  /* 0x0000334038437816 */ /* 0x000fe4000000003c */
[----:B------:R-:W-:Y:S02]  /*486a0*/  PRMT R63, R225, 0x3340, R1 ;  /* 0x00003340e13f7816 */ /* 0x000fe40000000001 */
[----:B------:R-:W-:Y:S02]  /*486b0*/  LOP3.LUT R227, R227, 0xffff, RZ, 0xc0, !PT ;  /* 0x0000ffffe3e37812 */ /* 0x000fe400078ec0ff */
[----:B------:R-:W-:Y:S02]  /*486c0*/  LOP3.LUT R228, R228, 0xffff, RZ, 0xc0, !PT ;  /* 0x0000ffffe4e47812 */ /* 0x000fe400078ec0ff */
[----:B------:R-:W-:-:S02]  /*486d0*/  LOP3.LUT R192, R192, 0xffff, RZ, 0xc0, !PT ;  /* 0x0000ffffc0c07812 */ /* 0x000fc400078ec0ff */
[----:B------:R-:W-:Y:S02]  /*486e0*/  F2FP.SATFINITE.E4M3.F32.PACK_AB_MERGE_C R188, R189, R188, RZ ;  /* 0x000000bcbdbc723e */ /* 0x000fe400048070ff */
[----:B------:R-:W-:Y:S02]  /*486f0*/  F2FP.SATFINITE.E4M3.F32.PACK_AB_MERGE_C R190, R191, R190, RZ ;  /* 0x000000bebfbe723e */ /* 0x000fe400048070ff */
[----:B------:R-:W-:Y:S02]  /*48700*/  F2FP.SATFINITE.E4M3.F32.PACK_AB_MERGE_C R198, R199, R198, RZ ;  /* 0x000000c6c7c6723e */ /* 0x000fe400048070ff */
[----:B------:R-:W-:Y:S02]  /*48710*/  F2FP.SATFINITE.E4M3.F32.PACK_AB_MERGE_C R191, R65, R64, RZ ;  /* 0x0000004041bf723e */ /* 0x000fe400048070ff */
[----:B------:R-:W-:Y:S02]  /*48720*/  F2FP.SATFINITE.E4M3.F32.PACK_AB_MERGE_C R189, R69, R68, RZ ;  /* 0x0000004445bd723e */ /* 0x000fe400048070ff */
[----:B------:R-:W-:-:S02]  /*48730*/  PRMT R199, R67, 0x5410, R63 ;  /* 0x0000541043c77816 */ /* 0x000fc4000000003f */
[----:B------:R-:W-:Y:S02]  /*48740*/  PRMT R64, R227, 0x3340, R1 ;  /* 0x00003340e3407816 */ /* 0x000fe40000000001 */
[----:B------:R-:W-:Y:S02]  /*48750*/  PRMT R68, R57, 0x3340, R61 ;  /* 0x0000334039447816 */ /* 0x000fe4000000003d */
[----:B------:R-:W-:Y:S02]  /*48760*/  PRMT R65, R192, 0x3340, R1 ;  /* 0x00003340c0417816 */ /* 0x000fe40000000001 */
[----:B------:R-:W-:Y:S02]  /*48770*/  PRMT R69, R58, 0x3340, R228 ;  /* 0x000033403a457816 */ /* 0x000fe400000000e4 */
[----:B------:R-:W-:Y:S02]  /*48780*/  F2FP.SATFINITE.E4M3.F32.PACK_AB_MERGE_C R206, R207, R206, RZ ;  /* 0x000000cecfce723e */ /* 0x000fe400048070ff */
[----:B------:R-:W-:-:S02]  /*48790*/  PRMT R207, R68, 0x5410, R64 ;  /* 0x0000541044cf7816 */ /* 0x000fc40000000040 */
[----:B------:R-:W-:Y:S02]  /*487a0*/  PRMT R209, R69, 0x5410, R65 ;  /* 0x0000541045d17816 */ /* 0x000fe40000000041 */
[----:B------:R-:W-:Y:S02]  /*487b0*/  LOP3.LUT R64, R175, 0xffff, RZ, 0xc0, !PT ;  /* 0x0000ffffaf407812 */ /* 0x000fe400078ec0ff */
[----:B------:R-:W-:Y:S02]  /*487c0*/  LOP3.LUT R65, R171, 0xffff, RZ, 0xc0, !PT ;  /* 0x0000ffffab417812 */ /* 0x000fe400078ec0ff */
[----:B------:R-:W-:Y:S02]  /*487d0*/  LOP3.LUT R66, R165, 0xffff, RZ, 0xc0, !PT ;  /* 0x0000ffffa5427812 */ /* 0x000fe400078ec0ff */
[----:B------:R-:W-:Y:S02]  /*487e0*/  LOP3.LUT R152, R152, 0xffff, RZ, 0xc0, !PT ;  /* 0x0000ffff98987812 */ /* 0x000fe400078ec0ff */
[----:B------:R-:W-:-:S02]  /*487f0*/  LOP3.LUT R154, R154, 0xffff, RZ, 0xc0, !PT ;  /* 0x0000ffff9a9a7812 */ /* 0x000fc400078ec0ff */
[--C-:B------:R-:W-:Y:S02]  /*48800*/  PRMT R71, R152, 0x3340, R1.reuse ;  /* 0x0000334098477816 */ /* 0x100fe40000000001 */
[----:B------:R-:W-:Y:S02]  /*48810*/  PRMT R72, R154, 0x3340, R1 ;  /* 0x000033409a487816 */ /* 0x000fe40000000001 */
[----:B------:R-:W-:Y:S02]  /*48820*/  F2FP.SATFINITE.E4M3.F32.PACK_AB_MERGE_C R186, R187, R186, RZ ;  /* 0x000000babbba723e */ /* 0x000fe400048070ff */
[----:B------:R-:W-:Y:S02]  /*48830*/  LOP3.LUT R63, R183, 0xffff, RZ, 0xc0, !PT ;  /* 0x0000ffffb73f7812 */ /* 0x000fe400078ec0ff */
[----:B--2---:R-:W-:Y:S02]  /*48840*/  LOP3.LUT R67, R163, 0xffff, RZ, 0xc0, !PT ;  /* 0x0000ffffa3437812 */ /* 0x004fe400078ec0ff */
[----:B------:R-:W2:Y:S04]  /*48850*/  LDL.LU R163, [R1+0x448] ;  /* 0x0004480001a37983 */ /* 0x000ea80000300800 */
[----:B------:R-:W2:Y:S04]  /*48860*/  LDL.LU R175, [R1+0x344] ;  /* 0x0003440001af7983 */ /* 0x000ea80000300800 */
[----:B------:R-:W2:Y:S04]  /*48870*/  LDL.LU R171, [R1+0x320] ;  /* 0x0003200001ab7983 */ /* 0x000ea80000300800 */
[----:B------:R-:W2:Y:S01]  /*48880*/  LDL.LU R165, [R1+0x23c] ;  /* 0x00023c0001a57983 */ /* 0x000ea20000300800 */
[----:B---3--:R-:W-:-:S03]  /*48890*/  LOP3.LUT R68, R157, 0xffff, RZ, 0xc0, !PT ;  /* 0x0000ffff9d447812 */ /* 0x008fc600078ec0ff */
[----:B------:R-:W3:Y:S01]  /*488a0*/  LDL.LU R157, [R1+0x238] ;  /* 0x00023800019d7983 */ /* 0x000ee20000300800 */
[----:B------:R-:W-:Y:S02]  /*488b0*/  LOP3.LUT R69, R179, 0xffff, RZ, 0xc0, !PT ;  /* 0x0000ffffb3457812 */ /* 0x000fe400078ec0ff */
[----:B------:R-:W-:Y:S01]  /*488c0*/  PRMT R74, R64, 0x3340, R68 ;  /* 0x00003340404a7816 */ /* 0x000fe20000000044 */
[----:B------:R-:W3:Y:S01]  /*488d0*/  LDL.LU R197, [R1+0x50c] ;  /* 0x00050c0001c57983 */ /* 0x000ee20000300800 */
[----:B------:R-:W-:Y:S02]  /*488e0*/  PRMT R75, R65, 0x3340, R69 ;  /* 0x00003340414b7816 */ /* 0x000fe40000000045 */
[----:B------:R-:W-:Y:S01]  /*488f0*/  PRMT R71, R74, 0x5410, R71 ;  /* 0x000054104a477816 */ /* 0x000fe20000000047 */
[----:B------:R-:W3:Y:S01]  /*48900*/  LDL.LU R187, [R1+0x454] ;  /* 0x0004540001bb7983 */ /* 0x000ee20000300800 */
[----:B------:R-:W-:Y:S02]  /*48910*/  PRMT R72, R75, 0x5410, R72 ;  /* 0x000054104b487816 */ /* 0x000fe40000000048 */
[----:B----4-:R-:W-:Y:S01]  /*48920*/  LOP3.LUT R74, R177, 0xffff, RZ, 0xc0, !PT ;  /* 0x0000ffffb14a7812 */ /* 0x010fe200078ec0ff */
[----:B------:R-:W4:Y:S04]  /*48930*/  LDL.LU R183, [R1+0x40c] ;  /* 0x00040c0001b77983 */ /* 0x000f280000300800 */
[----:B------:R-:W4:Y:S01]  /*48940*/  LDL.LU R177, [R1+0x408] ;  /* 0x0004080001b17983 */ /* 0x000f220000300800 */
[----:B------:R-:W-:-:S03]  /*48950*/  LOP3.LUT R75, R155, 0xffff, RZ, 0xc0, !PT ;  /* 0x0000ffff9b4b7812 */ /* 0x000fc600078ec0ff */
[----:B------:R-:W4:Y:S01]  /*48960*/  LDL.LU R155, [R1+0x31c] ;  /* 0x00031c00019b7983 */ /* 0x000f220000300800 */
[----:B------:R-:W-:Y:S02]  /*48970*/  LOP3.LUT R10, R10, 0xffff, RZ, 0xc0, !PT ;  /* 0x0000ffff0a0a7812 */ /* 0x000fe400078ec0ff */
[----:B------:R-:W-:Y:S02]  /*48980*/  PRMT R77, R63, 0x3340, R67 ;  /* 0x000033403f4d7816 */ /* 0x000fe40000000043 */
[----:B------:R-:W-:-:S04]  /*48990*/  PRMT R70, R10, 0x3340, R1 ;  /* 0x000033400a467816 */ /* 0x000fc80000000001 */
[----:B------:R-:W-:Y:S02]  /*489a0*/  PRMT R70, R77, 0x5410, R70 ;  /* 0x000054104d467816 */ /* 0x000fe40000000046 */
[----:B------:R-:W-:Y:S02]  /*489b0*/  LOP3.LUT R12, R12, 0xffff, RZ, 0xc0, !PT ;  /* 0x0000ffff0c0c7812 */ /* 0x000fe400078ec0ff */
[----:B------:R-:W-:Y:S02]  /*489c0*/  PRMT R76, R62, 0x3340, R66 ;  /* 0x000033403e4c7816 */ /* 0x000fe40000000042 */
[----:B------:R-:W-:Y:S02]  /*489d0*/  PRMT R73, R12, 0x3340, R1 ;  /* 0x000033400c497816 */ /* 0x000fe40000000001 */
[----:B------:R-:W-:Y:S02]  /*489e0*/  LOP3.LUT R223, R223, 0xffff, RZ, 0xc0, !PT ;  /* 0x0000ffffdfdf7812 */ /* 0x000fe400078ec0ff */
[----:B------:R-:W-:-:S02]  /*489f0*/  PRMT R73, R76, 0x5410, R73 ;  /* 0x000054104c497816 */ /* 0x000fc40000000049 */
[----:B------:R-:W-:Y:S02]  /*48a00*/  PRMT R76, R223, 0x3340, R1 ;  /* 0x00003340df4c7816 */ /* 0x000fe40000000001 */
[----:B--2---:R-:W-:Y:S02]  /*48a10*/  LOP3.LUT R77, R163, 0xffff, RZ, 0xc0, !PT ;  /* 0x0000ffffa34d7812 */ /* 0x004fe400078ec0ff */
[----:B------:R-:W2:Y:S01]  /*48a20*/  LDL.LU R163, [R1+0x244] ;  /* 0x0002440001a37983 */ /* 0x000ea20000300800 */
[----:B------:R-:W-:Y:S02]  /*48a30*/  LOP3.LUT R78, R175, 0xffff, RZ, 0xc0, !PT ;  /* 0x0000ffffaf4e7812 */ /* 0x000fe400078ec0ff */
[----:B------:R-:W-:Y:S02]  /*48a40*/  LOP3.LUT R80, R165, 0xffff, RZ, 0xc0, !PT ;  /* 0x0000ffffa5507812 */ /* 0x000fe400078ec0ff */
[----:B------:R-:W2:Y:S01]  /*48a50*/  LDL.LU R165, [R1+0x110] ;  /* 0x0001100001a57983 */ /* 0x000ea20000300800 */
[----:B---3--:R-:W-:-:S03]  /*48a60*/  LOP3.LUT R81, R157, 0xffff, RZ, 0xc0, !PT ;  /* 0x0000ffff9d517812 */ /* 0x008fc600078ec0ff */
[----:B------:R-:W3:Y:S01]  /*48a70*/  LDL.LU R157, [R1+0x10c] ;  /* 0x00010c00019d7983 */ /* 0x000ee20000300800 */
[----:B------:R-:W-:-:S04]  /*48a80*/  PRMT R86, R77, 0x3340, R81 ;  /* 0x000033404d567816 */ /* 0x000fc80000000051 */
[----:B------:R-:W-:Y:S02]  /*48a90*/  PRMT R175, R86, 0x5410, R76 ;  /* 0x0000541056af7816 */ /* 0x000fe4000000004c */
[----:B----4-:R-:W-:Y:S02]  /*48aa0*/  LOP3.LUT R86, R155, 0xffff, RZ, 0xc0, !PT ;  /* 0x0000ffff9b567812 */ /* 0x010fe400078ec0ff */
[----:B------:R-:W4:Y:S01]  /*48ab0*/  LDL.LU R155, [R1+0x514] ;  /* 0x00051400019b7983 */ /* 0x000f220000300800 */
[----:B------:R-:W-:Y:S02]  /*48ac0*/  LOP3.LUT R232, R232, 0xffff, RZ, 0xc0, !PT ;  /* 0x0000ffffe8e87812 */ /* 0x000fe400078ec0ff */
[----:B------:R-:W-:Y:S01]  /*48ad0*/  LOP3.LUT R188, R188, 0xffff, RZ, 0xc0, !PT ;  /* 0x0000ffffbcbc7812 */ /* 0x000fe200078ec0ff */
[----:B------:R-:W4:Y:S01]  /*48ae0*/  LDL.LU R104, [R1+0x510] ;  /* 0x0005100001687983 */ /* 0x000f220000300800 */
[----:B------:R-:W-:Y:S02]  /*48af0*/  PRMT R87, R78, 0x3340, R232 ;  /* 0x000033404e577816 */ /* 0x000fe400000000e8 */
[----:B------:R-:W-:Y:S01]  /*48b00*/  PRMT R83, R188, 0x3340, R1 ;  /* 0x00003340bc537816 */ /* 0x000fe20000000001 */
[----:B------:R-:W4:Y:S01]  /*48b10*/  LDL.LU R213, [R1+0x458] ;  /* 0x0004580001d57983 */ /* 0x000f220000300800 */
[----:B------:R-:W-:-:S02]  /*48b20*/  F2FP.SATFINITE.E4M3.F32.PACK_AB_MERGE_C R210, R211, R210, RZ ;  /* 0x000000d2d3d2723e */ /* 0x000fc400048070ff */
[----:B------:R-:W-:Y:S01]  /*48b30*/  LOP3.LUT R79, R171, 0xffff, RZ, 0xc0, !PT ;  /* 0x0000ffffab4f7812 */ /* 0x000fe200078ec0ff */
[----:B------:R-:W4:Y:S01]  /*48b40*/  LDL.LU R211, [R1+0x348] ;  /* 0x0003480001d37983 */ /* 0x000f220000300800 */
[----:B------:R-:W-:Y:S02]  /*48b50*/  LOP3.LUT R221, R221, 0xffff, RZ, 0xc0, !PT ;  /* 0x0000ffffdddd7812 */ /* 0x000fe400078ec0ff */
[----:B------:R-:W-:Y:S02]  /*48b60*/  LOP3.LUT R82, R8, 0xffff, RZ, 0xc0, !PT ;  /* 0x0000ffff08527812 */ /* 0x000fe400078ec0ff */
[----:B------:R-:W-:Y:S02]  /*48b70*/  PRMT R179, R87, 0x5410, R83 ;  /* 0x0000541057b37816 */ /* 0x000fe40000000053 */
[--C-:B------:R-:W-:Y:S02]  /*48b80*/  PRMT R8, R221, 0x3340, R1.reuse ;  /* 0x00003340dd087816 */ /* 0x100fe40000000001 */
[----:B------:R-:W-:-:S02]  /*48b90*/  PRMT R84, R82, 0x3340, R1 ;  /* 0x0000334052547816 */ /* 0x000fc40000000001 */
[----:B------:R-:W-:Y:S02]  /*48ba0*/  PRMT R85, R75, 0x3340, R80 ;  /* 0x000033404b557816 */ /* 0x000fe40000000050 */
[----:B------:R-:W-:Y:S02]  /*48bb0*/  PRMT R89, R74, 0x3340, R79 ;  /* 0x000033404a597816 */ /* 0x000fe4000000004f */
[----:B------:R-:W-:Y:S02]  /*48bc0*/  F2FP.SATFINITE.E4M3.F32.PACK_AB_MERGE_C R96, R97, R96, RZ ;  /* 0x000000606160723e */ /* 0x000fe400048070ff */
[----:B------:R-:W-:Y:S02]  /*48bd0*/  PRMT R171, R85, 0x5410, R8 ;  /* 0x0000541055ab7816 */ /* 0x000fe40000000008 */
[----:B------:R-:W-:Y:S02]  /*48be0*/  PRMT R76, R89, 0x5410, R84 ;  /* 0x00005410594c7816 */ /* 0x000fe40000000054 */
[----:B------:R-:W-:-:S02]  /*48bf0*/  LOP3.LUT R84, R183, 0xffff, RZ, 0xc0, !PT ;  /* 0x0000ffffb7547812 */ /* 0x000fc400078ec0ff */
[----:B------:R-:W-:Y:S02]  /*48c00*/  LOP3.LUT R85, R177, 0xffff, RZ, 0xc0, !PT ;  /* 0x0000ffffb1557812 */ /* 0x000fe400078ec0ff */
[----:B------:R-:W-:Y:S02]  /*48c10*/  LOP3.LUT R158, R158, 0xffff, RZ, 0xc0, !PT ;  /* 0x0000ffff9e9e7812 */ /* 0x000fe400078ec0ff */
[----:B------:R-:W-:Y:S02]  /*48c20*/  F2FP.SATFINITE.E4M3.F32.PACK_AB_MERGE_C R94, R95, R94, RZ ;  /* 0x0000005e5f5e723e */ /* 0x000fe400048070ff */
[----:B------:R-:W-:Y:S02]  /*48c30*/  LOP3.LUT R8, R197, 0xffff, RZ, 0xc0, !PT ;  /* 0x0000ffffc5087812 */ /* 0x000fe400078ec0ff */
[----:B------:R-:W-:Y:S02]  /*48c40*/  PRMT R93, R158, 0x3340, R1 ;  /* 0x000033409e5d7816 */ /* 0x000fe40000000001 */
[----:B--2---:R-:W-:-:S02]  /*48c50*/  LOP3.LUT R87, R163, 0xffff, RZ, 0xc0, !PT ;  /* 0x0000ffffa3577812 */ /* 0x004fc400078ec0ff */
[----:B------:R-:W2:Y:S04]  /*48c60*/  LDL.LU R163, [R1+0x318] ;  /* 0x0003180001a37983 */ /* 0x000ea80000300800 */
[----:B------:R-:W2:Y:S04]  /*48c70*/  LDL.LU R183, [R1+0x314] ;  /* 0x0003140001b77983 */ /* 0x000ea80000300800 */
[----:B------:R-:W2:Y:S01]  /*48c80*/  LDL.LU R177, [R1+0x240] ;  /* 0x0002400001b17983 */ /* 0x000ea20000300800 */
[----:B------:R-:W-:-:S03]  /*48c90*/  LOP3.LUT R95, R165, 0xffff, RZ, 0xc0, !PT ;  /* 0x0000ffffa55f7812 */ /* 0x000fc600078ec0ff */
[----:B------:R-:W2:Y:S04]  /*48ca0*/  LDL.LU R201, [R1+0x464] ;  /* 0x0004640001c97983 */ /* 0x000ea80000300800 */
[----:B------:R-:W2:Y:S04]  /*48cb0*/  LDL.LU R197, [R1+0x460] ;  /* 0x0004600001c57983 */ /* 0x000ea80000300800 */
        /* <DEDUP_REMOVED lines=8> */
[----:B------:R-:W-:Y:S02]  /*48d40*/  F2FP.SATFINITE.E4M3.F32.PACK_AB_MERGE_C R205, R103, R102, RZ ;  /* 0x0000006667cd723e */ /* 0x000fe400048070ff */
[----:B------:R-:W-:Y:S02]  /*48d50*/  PRMT R91, R156, 0x3340, R1 ;  /* 0x000033409c5b7816 */ /* 0x000fe40000000001 */
[----:B------:R-:W-:-:S02]  /*48d60*/  PRMT R102, R84, 0x3340, R95 ;  /* 0x0000334054667816 */ /* 0x000fc4000000005f */
[----:B------:R-:W-:Y:S02]  /*48d70*/  LOP3.LUT R83, R187, 0xffff, RZ, 0xc0, !PT ;  /* 0x0000ffffbb537812 */ /* 0x000fe400078ec0ff */
[----:B------:R-:W-:Y:S02]  /*48d80*/  LOP3.LUT R217, R217, 0xffff, RZ, 0xc0, !PT ;  /* 0x0000ffffd9d97812 */ /* 0x000fe400078ec0ff */
[----:B------:R-:W-:Y:S02]  /*48d90*/  F2FP.SATFINITE.E4M3.F32.PACK_AB_MERGE_C R184, R185, R184, RZ ;  /* 0x000000b8b9b8723e */ /* 0x000fe400048070ff */
[----:B------:R-:W-:Y:S02]  /*48da0*/  F2FP.SATFINITE.E4M3.F32.PACK_AB_MERGE_C R98, R99, R98, RZ ;  /* 0x000000626362723e */ /* 0x000fe400048070ff */
[----:B------:R-:W-:Y:S02]  /*48db0*/  PRMT R91, R102, 0x5410, R91 ;  /* 0x00005410665b7816 */ /* 0x000fe4000000005b */
[----:B------:R-:W-:-:S02]  /*48dc0*/  PRMT R99, R217, 0x3340, R1 ;  /* 0x00003340d9637816 */ /* 0x000fc40000000001 */
[----:B------:R-:W-:Y:S02]  /*48dd0*/  PRMT R100, R83, 0x3340, R87 ;  /* 0x0000334053647816 */ /* 0x000fe40000000057 */
[----:B------:R-:W-:Y:S02]  /*48de0*/  LOP3.LUT R102, R104, 0xffff, RZ, 0xc0, !PT ;  /* 0x0000ffff68667812 */ /* 0x000fe400078ec0ff */
[----:B------:R-:W-:Y:S02]  /*48df0*/  LOP3.LUT R104, R211, 0xffff, RZ, 0xc0, !PT ;  /* 0x0000ffffd3687812 */ /* 0x000fe400078ec0ff */
[----:B------:R-:W-:Y:S02]  /*48e00*/  LOP3.LUT R240, R240, 0xffff, RZ, 0xc0, !PT ;  /* 0x0000fffff0f07812 */ /* 0x000fe400078ec0ff */
[----:B------:R-:W-:Y:S02]  /*48e10*/  LOP3.LUT R184, R184, 0xffff, RZ, 0xc0, !PT ;  /* 0x0000ffffb8b87812 */ /* 0x000fe400078ec0ff */
[----:B------:R-:W-:-:S02]  /*48e20*/  PRMT R187, R100, 0x5410, R99 ;  /* 0x0000541064bb7816 */ /* 0x000fc40000000063 */
[----:B------:R-:W-:Y:S02]  /*48e30*/  LOP3.LUT R3, R3, 0xffff, RZ, 0xc0, !PT ;  /* 0x0000ffff03037812 */ /* 0x000fe400078ec0ff */
[--C-:B------:R-:W-:Y:S02]  /*48e40*/  PRMT R99, R184, 0x3340, R1.reuse ;  /* 0x00003340b8637816 */ /* 0x100fe40000000001 */
[----:B------:R-:W-:Y:S02]  /*48e50*/  PRMT R112, R104, 0x3340, R240 ;  /* 0x0000334068707816 */ /* 0x000fe400000000f0 */
[----:B------:R-:W-:Y:S02]  /*48e60*/  PRMT R109, R3, 0x3340, R1 ;  /* 0x00003340036d7816 */ /* 0x000fe40000000001 */
[----:B------:R-:W-:Y:S02]  /*48e70*/  F2FP.SATFINITE.E4M3.F32.PACK_AB_MERGE_C R160, R161, R160, RZ ;  /* 0x000000a0a1a0723e */ /* 0x000fe400048070ff */
[----:B------:R-:W-:-:S02]  /*48e80*/  F2FP.SATFINITE.E4M3.F32.PACK_AB_MERGE_C R161, R169, R168, RZ ;  /* 0x000000a8a9a1723e */ /* 0x000fc400048070ff */
[----:B------:R-:W-:Y:S02]  /*48e90*/  F2FP.SATFINITE.E4M3.F32.PACK_AB_MERGE_C R169, R125, R124, RZ ;  /* 0x0000007c7da9723e */ /* 0x000fe400048070ff */
[----:B--2---:R-:W-:Y:S02]  /*48ea0*/  LOP3.LUT R105, R163, 0xffff, RZ, 0xc0, !PT ;  /* 0x0000ffffa3697812 */ /* 0x004fe400078ec0ff */
[----:B------:R-:W2:Y:S02]  /*48eb0*/  LDL.LU R163, [R1+0x248] ;  /* 0x0002480001a37983 */ /* 0x000ea40000300800 */
[----:B------:R-:W-:Y:S02]  /*48ec0*/  PRMT R113, R101, 0x3340, R105 ;  /* 0x0000334065717816 */ /* 0x000fe40000000069 */
[----:B------:R-:W-:Y:S02]  /*48ed0*/  LOP3.LUT R107, R177, 0xffff, RZ, 0xc0, !PT ;  /* 0x0000ffffb16b7812 */ /* 0x000fe400078ec0ff */
[----:B------:R-:W-:-:S02]  /*48ee0*/  PRMT R177, R112, 0x5410, R99 ;  /* 0x0000541070b17816 */ /* 0x000fc40000000063 */
[----:B------:R-:W-:Y:S02]  /*48ef0*/  PRMT R99, R113, 0x5410, R109 ;  /* 0x0000541071637816 */ /* 0x000fe4000000006d */
[----:B------:R-:W-:Y:S02]  /*48f00*/  LOP3.LUT R109, R201, 0xffff, RZ, 0xc0, !PT ;  /* 0x0000ffffc96d7812 */ /* 0x000fe400078ec0ff */
[----:B---3--:R-:W-:Y:S02]  /*48f10*/  LOP3.LUT R112, R157, 0xffff, RZ, 0xc0, !PT ;  /* 0x0000ffff9d707812 */ /* 0x008fe400078ec0ff */
[----:B------:R-:W3:Y:S04]  /*48f20*/  LDL.LU R157, [R1+0x51c] ;  /* 0x00051c00019d7983 */ /* 0x000ee80000300800 */
[----:B------:R-:W3:Y:S04]  /*48f30*/  LDL.LU R124, [R1+0x518] ;  /* 0x00051800017c7983 */ /* 0x000ee80000300800 */
[----:B------:R-:W3:Y:S04]  /*48f40*/  LDL.LU R235, [R1+0x400] ;  /* 0x0004000001eb7983 */ /* 0x000ee80000300800 */
[----:B------:R-:W3:Y:S01]  /*48f50*/  LDL.LU R201, [R1+0x34c] ;  /* 0x00034c0001c97983 */ /* 0x000ee20000300800 */
[----:B----4-:R-:W-:-:S03]  /*48f60*/  LOP3.LUT R113, R155, 0xffff, RZ, 0xc0, !PT ;  /* 0x0000ffff9b717812 */ /* 0x010fc600078ec0ff */
[----:B------:R-:W4:Y:S01]  /*48f70*/  LDL.LU R155, [R1+0x310] ;  /* 0x00031000019b7983 */ /* 0x000f220000300800 */
[----:B------:R-:W-:Y:S02]  /*48f80*/  LOP3.LUT R6, R6, 0xffff, RZ, 0xc0, !PT ;  /* 0x0000ffff06067812 */ /* 0x000fe400078ec0ff */
[----:B------:R-:W-:Y:S02]  /*48f90*/  PRMT R103, R8, 0x3340, R86 ;  /* 0x0000334008677816 */ /* 0x000fe40000000056 */
[----:B------:R-:W-:Y:S02]  /*48fa0*/  PRMT R89, R6, 0x3340, R1 ;  /* 0x0000334006597816 */ /* 0x000fe40000000001 */
[----:B------:R-:W-:Y:S02]  /*48fb0*/  LOP3.LUT R106, R183, 0xffff, RZ, 0xc0, !PT ;  /* 0x0000ffffb76a7812 */ /* 0x000fe400078ec0ff */
[----:B------:R-:W-:Y:S02]  /*48fc0*/  LOP3.LUT R108, R0, 0xffff, RZ, 0xc0, !PT ;  /* 0x0000ffff006c7812 */ /* 0x000fe400078ec0ff */
[----:B------:R-:W-:-:S02]  /*48fd0*/  PRMT R89, R103, 0x5410, R89 ;  /* 0x0000541067597816 */ /* 0x000fc40000000059 */
[----:B------:R-:W-:Y:S02]  /*48fe0*/  PRMT R100, R108, 0x3340, R1 ;  /* 0x000033406c647816 */ /* 0x000fe40000000001 */
[----:B------:R-:W-:Y:S02]  /*48ff0*/  PRMT R110, R102, 0x3340, R106 ;  /* 0x00003340666e7816 */ /* 0x000fe4000000006a */
[----:B------:R-:W-:Y:S02]  /*49000*/  LOP3.LUT R103, R213, 0xffff, RZ, 0xc0, !PT ;  /* 0x0000ffffd5677812 */ /* 0x000fe400078ec0ff */
[----:B------:R-:W-:Y:S02]  /*49010*/  LOP3.LUT R219, R219, 0xffff, RZ, 0xc0, !PT ;  /* 0x0000ffffdbdb7812 */ /* 0x000fe400078ec0ff */
[----:B------:R-:W-:Y:S02]  /*49020*/  F2FP.SATFINITE.E4M3.F32.PACK_AB_MERGE_C R172, R173, R172, RZ ;  /* 0x000000acadac723e */ /* 0x000fe400048070ff */
[----:B------:R-:W-:-:S02]  /*49030*/  LOP3.LUT R115, R234, 0xffff, RZ, 0xc0, !PT ;  /* 0x0000ffffea737812 */ /* 0x000fc400078ec0ff */
[----:B------:R-:W-:Y:S02]  /*49040*/  F2FP.SATFINITE.E4M3.F32.PACK_AB_MERGE_C R173, R119, R118, RZ ;  /* 0x0000007677ad723e */ /* 0x000fe400048070ff */
[----:B------:R-:W-:Y:S02]  /*49050*/  PRMT R100, R110, 0x5410, R100 ;  /* 0x000054106e647816 */ /* 0x000fe40000000064 */
[----:B------:R-:W-:Y:S02]  /*49060*/  PRMT R0, R219, 0x3340, R1 ;  /* 0x00003340db007816 */ /* 0x000fe40000000001 */
[----:B------:R-:W-:Y:S02]  /*49070*/  PRMT R111, R103, 0x3340, R107 ;  /* 0x00003340676f7816 */ /* 0x000fe4000000006b */
[----:B------:R-:W-:Y:S02]  /*49080*/  LOP3.LUT R110, R197, 0xffff, RZ, 0xc0, !PT ;  /* 0x0000ffffc56e7812 */ /* 0x000fe400078ec0ff */
[----:B------:R-:W-:-:S02]  /*49090*/  LOP3.LUT R118, R23, 0xffff, RZ, 0xc0, !PT ;  /* 0x0000ffff17767812 */ /* 0x000fc400078ec0ff */
[----:B------:R-:W-:Y:S02]  /*490a0*/  F2FP.SATFINITE.E4M3.F32.PACK_AB_MERGE_C R214, R215, R214, RZ ;  /* 0x000000d6d7d6723e */ /* 0x000fe400048070ff */
[----:B------:R-:W-:Y:S02]  /*490b0*/  F2FP.SATFINITE.E4M3.F32.PACK_AB_MERGE_C R215, R117, R116, RZ ;  /* 0x0000007475d7723e */ /* 0x000fe400048070ff */
[----:B------:R-:W-:Y:S02]  /*490c0*/  F2FP.SATFINITE.E4M3.F32.PACK_AB_MERGE_C R185, R121, R120, RZ ;  /* 0x0000007879b9723e */ /* 0x000fe400048070ff */
[----:B------:R-:W-:Y:S02]  /*490d0*/  PRMT R183, R111, 0x5410, R0 ;  /* 0x000054106fb77816 */ /* 0x000fe40000000000 */
[----:B------:R-:W-:Y:S02]  /*490e0*/  LOP3.LUT R117, R21, 0xffff, RZ, 0xc0, !PT ;  /* 0x0000ffff15757812 */ /* 0x000fe400078ec0ff */
[----:B------:R-:W-:-:S02]  /*490f0*/  PRMT R119, R118, 0x3340, R1 ;  /* 0x0000334076777816 */ /* 0x000fc40000000001 */
[----:B------:R-:W-:Y:S02]  /*49100*/  LOP3.LUT R111, R165, 0xffff, RZ, 0xc0, !PT ;  /* 0x0000ffffa56f7812 */ /* 0x000fe400078ec0ff */
[----:B------:R-:W-:Y:S02]  /*49110*/  LOP3.LUT R160, R160, 0xffff, RZ, 0xc0, !PT ;  /* 0x0000ffffa0a07812 */ /* 0x000fe400078ec0ff */
[----:B------:R-:W-:Y:S02]  /*49120*/  LOP3.LUT R116, R236, 0xffff, RZ, 0xc0, !PT ;  /* 0x0000ffffec747812 */ /* 0x000fe400078ec0ff */
[----:B------:R-:W-:Y:S02]  /*49130*/  PRMT R0, R117, 0x3340, R1 ;  /* 0x0000334075007816 */ /* 0x000fe40000000001 */
[----:B------:R-:W-:Y:S02]  /*49140*/  PRMT R120, R109, 0x3340, R113 ;  /* 0x000033406d787816 */ /* 0x000fe40000000071 */
[----:B------:R-:W-:-:S02]  /*49150*/  PRMT R21, R160, 0x3340, R1 ;  /* 0x00003340a0157816 */ /* 0x000fc40000000001 */
[----:B------:R-:W-:Y:S02]  /*49160*/  PRMT R123, R111, 0x3340, R115 ;  /* 0x000033406f7b7816 */ /* 0x000fe40000000073 */
[----:B------:R-:W-:Y:S02]  /*49170*/  PRMT R197, R120, 0x5410, R0 ;  /* 0x0000541078c57816 */ /* 0x000fe40000000000 */
[----:B------:R-:W-:Y:S02]  /*49180*/  PRMT R21, R123, 0x5410, R21 ;  /* 0x000054107b157816 */ /* 0x000fe40000000015 */
[----:B--2---:R-:W-:Y:S02]  /*49190*/  LOP3.LUT R114, R163, 0xffff, RZ, 0xc0, !PT ;  /* 0x0000ffffa3727812 */ /* 0x004fe400078ec0ff */
[----:B------:R-:W2:Y:S04]  /*491a0*/  LDL.LU R163, [R1+0x30c] ;  /* 0x00030c0001a37983 */ /* 0x000ea80000300800 */
[----:B------:R-:W2:Y:S04]  /*491b0*/  LDL.LU R234, [R1+0x22c0] ;  /* 0x0022c00001ea7983 */ /* 0x000ea80000300800 */
[----:B------:R-:W2:Y:S01]  /*491c0*/  LDL.LU R213, [R1+0x524] ;  /* 0x0005240001d57983 */ /* 0x000ea20000300800 */
[----:B------:R-:W-:-:S03]  /*491d0*/  PRMT R121, R110, 0x3340, R114 ;  /* 0x000033406e797816 */ /* 0x000fc60000000072 */
[----:B------:R-:W2:Y:S01]  /*491e0*/  LDL.LU R211, [R1+0x520] ;  /* 0x0005200001d37983 */ /* 0x000ea20000300800 */
[----:B------:R-:W-:-:S03]  /*491f0*/  PRMT R236, R121, 0x5410, R119 ;  /* 0x0000541079ec7816 */ /* 0x000fc60000000077 */
[----:B------:R-:W2:Y:S04]  /*49200*/  LDL.LU R165, [R1+0x45c] ;  /* 0x00045c0001a57983 */ /* 0x000ea80000300800 */
[----:B------:R-:W-:Y:S01]  /*49210*/  STL.64 [R1+0x2250], R236 ;  /* 0x002250ec01007387 */ /* 0x000fe20000100a00 */
[----:B---3--:R-:W-:-:S03]  /*49220*/  LOP3.LUT R120, R157, 0xffff, RZ, 0xc0, !PT ;  /* 0x0000ffff9d787812 */ /* 0x008fc600078ec0ff */
[----:B------:R-:W3:Y:S01]  /*49230*/  LDL.LU R157, [R1+0x354] ;  /* 0x00035400019d7983 */ /* 0x000ee20000300800 */
[----:B----4-:R-:W-:-:S03]  /*49240*/  LOP3.LUT R123, R155, 0xffff, RZ, 0xc0, !PT ;  /* 0x0000ffff9b7b7812 */ /* 0x010fc600078ec0ff */
[----:B------:R-:W4:Y:S01]  /*49250*/  LDL.LU R155, [R1+0x254] ;  /* 0x00025400019b7983 */ /* 0x000f220000300800 */
[----:B------:R-:W-:Y:S02]  /*49260*/  LOP3.LUT R162, R162, 0xffff, RZ, 0xc0, !PT ;  /* 0x0000ffffa2a27812 */ /* 0x000fe400078ec0ff */
[----:B------:R-:W-:Y:S01]  /*49270*/  PRMT R122, R112, 0x3340, R116 ;  /* 0x00003340707a7816 */ /* 0x000fe20000000074 */
[----:B------:R-:W4:Y:S01]  /*49280*/  LDL.LU R142, [R1+0x534] ;  /* 0x00053400018e7983 */ /* 0x000f220000300800 */
[----:B------:R-:W-:Y:S02]  /*49290*/  PRMT R23, R162, 0x3340, R1 ;  /* 0x00003340a2177816 */ /* 0x000fe40000000001 */
[----:B------:R-:W-:Y:S02]  /*492a0*/  LOP3.LUT R121, R235, 0xffff, RZ, 0xc0, !PT ;  /* 0x0000ffffeb797812 */ /* 0x000fe400078ec0ff */
[----:B------:R-:W-:Y:S02]  /*492b0*/  LOP3.LUT R252, R252, 0xffff, RZ, 0xc0, !PT ;  /* 0x0000fffffcfc7812 */ /* 0x000fe400078ec0ff */
[----:B------:R-:W-:-:S02]  /*492c0*/  LOP3.LUT R166, R166, 0xffff, RZ, 0xc0, !PT ;  /* 0x0000ffffa6a67812 */ /* 0x000fc400078ec0ff */
[----:B------:R-:W-:Y:S02]  /*492d0*/  F2FP.SATFINITE.E4M3.F32.PACK_AB_MERGE_C R168, R127, R126, RZ ;  /* 0x0000007e7fa8723e */ /* 0x000fe400048070ff */
[----:B------:R-:W-:Y:S02]  /*492e0*/  PRMT R23, R122, 0x5410, R23 ;  /* 0x000054107a177816 */ /* 0x000fe40000000017 */
[----:B------:R-:W-:Y:S02]  /*492f0*/  LOP3.LUT R122, R201, 0xffff, RZ, 0xc0, !PT ;  /* 0x0000ffffc97a7812 */ /* 0x000fe400078ec0ff */
[----:B------:R-:W-:Y:S02]  /*49300*/  LOP3.LUT R244, R244, 0xffff, RZ, 0xc0, !PT ;  /* 0x0000fffff4f47812 */ /* 0x000fe400078ec0ff */
[----:B------:R-:W-:Y:S02]  /*49310*/  LOP3.LUT R180, R180, 0xffff, RZ, 0xc0, !PT ;  /* 0x0000ffffb4b47812 */ /* 0x000fe400078ec0ff */
[----:B------:R-:W-:-:S02]  /*49320*/  PRMT R127, R166, 0x3340, R1 ;  /* 0x00003340a67f7816 */ /* 0x000fc40000000001 */
[----:B------:R-:W-:Y:S02]  /*49330*/  PRMT R131, R121, 0x3340, R252 ;  /* 0x0000334079837816 */ /* 0x000fe400000000fc */
[----:B------:R-:W-:Y:S02]  /*49340*/  LOP3.LUT R5, R5, 0xffff, RZ, 0xc0, !PT ;  /* 0x0000ffff05057812 */ /* 0x000fe400078ec0ff */
[----:B------:R-:W-:Y:S02]  /*49350*/  F2FP.SATFINITE.E4M3.F32.PACK_AB_MERGE_C R202, R203, R202, RZ ;  /* 0x000000cacbca723e */ /* 0x000fe400048070ff */
[----:B------:R-:W-:Y:S02]  /*49360*/  F2FP.SATFINITE.E4M3.F32.PACK_AB_MERGE_C R203, R129, R128, RZ ;  /* 0x0000008081cb723e */ /* 0x000fe400048070ff */
[----:B------:R-:W-:Y:S02]  /*49370*/  PRMT R0, R180, 0x3340, R1 ;  /* 0x00003340b4007816 */ /* 0x000fe40000000001 */
[----:B------:R-:W-:-:S02]  /*49380*/  PRMT R128, R122, 0x3340, R244 ;  /* 0x000033407a807816 */ /* 0x000fc400000000f4 */
[----:B------:R-:W-:Y:S02]  /*49390*/  PRMT R193, R131, 0x5410, R127 ;  /* 0x0000541083c17816 */ /* 0x000fe4000000007f */
[----:B------:R-:W-:Y:S02]  /*493a0*/  PRMT R126, R5, 0x3340, R1 ;  /* 0x00003340057e7816 */ /* 0x000fe40000000001 */
[----:B------:R-:W-:Y:S02]  /*493b0*/  PRMT R130, R120, 0x3340, R123 ;  /* 0x0000334078827816 */ /* 0x000fe4000000007b */
[----:B------:R-:W-:Y:S02]  /*493c0*/  PRMT R201, R128, 0x5410, R0 ;  /* 0x0000541080c97816 */ /* 0x000fe40000000000 */
[----:B------:R-:W-:Y:S02]  /*493d0*/  PRMT R235, R130, 0x5410, R126 ;  /* 0x0000541082eb7816 */ /* 0x000fe4000000007e */
[----:B------:R-:W-:-:S02]  /*493e0*/  LOP3.LUT R119, R124, 0xffff, RZ, 0xc0, !PT ;  /* 0x0000ffff7c777812 */ /* 0x000fc400078ec0ff */
[----:B------:R-:W-:Y:S02]  /*493f0*/  LOP3.LUT R7, R7, 0xffff, RZ, 0xc0, !PT ;  /* 0x0000ffff07077812 */ /* 0x000fe400078ec0ff */
[----:B------:R-:W-:Y:S02]  /*49400*/  LOP3.LUT R131, R4, 0xffff, RZ, 0xc0, !PT ;  /* 0x0000ffff04837812 */ /* 0x000fe400078ec0ff */
[--C-:B------:R-:W-:Y:S02]  /*49410*/  PRMT R125, R7, 0x3340, R1.reuse ;  /* 0x00003340077d7816 */ /* 0x100fe40000000001 */
[----:B------:R-:W-:Y:S02]  /*49420*/  LOP3.LUT R164, R164, 0xffff, RZ, 0xc0, !PT ;  /* 0x0000ffffa4a47812 */ /* 0x000fe400078ec0ff */
[----:B------:R-:W-:Y:S02]  /*49430*/  LOP3.LUT R17, R17, 0xffff, RZ, 0xc0, !PT ;  /* 0x0000ffff11117812 */ /* 0x000fe400078ec0ff */
[----:B------:R-:W-:-:S02]  /*49440*/  PRMT R0, R164, 0x3340, R1 ;  /* 0x00003340a4007816 */ /* 0x000fc40000000001 */
[----:B------:R-:W-:Y:S02]  /*49450*/  PRMT R132, R17, 0x3340, R1 ;  /* 0x0000334011847816 */ /* 0x000fe40000000001 */
[----:B--2---:R-:W-:Y:S02]  /*49460*/  LOP3.LUT R124, R163, 0xffff, RZ, 0xc0, !PT ;  /* 0x0000ffffa37c7812 */ /* 0x004fe400078ec0ff */
[----:B------:R-:W-:Y:S02]  /*49470*/  LOP3.LUT R127, R213, 0xffff, RZ, 0xc0, !PT ;  /* 0x0000ffffd57f7812 */ /* 0x000fe400078ec0ff */
[----:B------:R-:W2:Y:S01]  /*49480*/  LDL.LU R213, [R1+0x530] ;  /* 0x0005300001d57983 */ /* 0x000ea20000300800 */
[----:B------:R-:W-:-:S03]  /*49490*/  LOP3.LUT R130, R234, 0xffff, RZ, 0xc0, !PT ;  /* 0x0000ffffea827812 */ /* 0x000fc600078ec0ff */
[----:B------:R-:W2:Y:S01]  /*494a0*/  LDL.LU R141, [R1+0x52c] ;  /* 0x00052c00018d7983 */ /* 0x000ea20000300800 */
[----:B------:R-:W-:-:S03]  /*494b0*/  LOP3.LUT R128, R211, 0xffff, RZ, 0xc0, !PT ;  /* 0x0000ffffd3807812 */ /* 0x000fc600078ec0ff */
[----:B------:R-:W2:Y:S04]  /*494c0*/  LDL.LU R140, [R1+0x528] ;  /* 0x00052800018c7983 */ /* 0x000ea80000300800 */
[----:B------:R-:W2:Y:S04]  /*494d0*/  LDL.LU R139, [R1+0x308] ;  /* 0x00030800018b7983 */ /* 0x000ea80000300800 */
[----:B------:R-:W2:Y:S04]  /*494e0*/  LDL.LU R211, [R1+0x304] ;  /* 0x0003040001d37983 */ /* 0x000ea80000300800 */
[----:B------:R-:W2:Y:S01]  /*494f0*/  LDL.LU R234, [R1+0x22bc] ;  /* 0x0022bc0001ea7983 */ /* 0x000ea20000300800 */
[----:B------:R-:W-:-:S03]  /*49500*/  PRMT R129, R119, 0x3340, R124 ;  /* 0x0000334077817816 */ /* 0x000fc6000000007c */
[----:B------:R-:W2:Y:S01]  /*49510*/  LDL.LU R4, [R1+0x22b8] ;  /* 0x0022b80001047983 */ /* 0x000ea20000300800 */
[----:B------:R-:W-:Y:S02]  /*49520*/  PRMT R163, R129, 0x5410, R125 ;  /* 0x0000541081a37816 */ /* 0x000fe4000000007d */
[----:B------:R-:W-:-:S04]  /*49530*/  LOP3.LUT R126, R165, 0xffff, RZ, 0xc0, !PT ;  /* 0x0000ffffa57e7812 */ /* 0x000fc800078ec0ff */
[----:B------:R-:W-:-:S04]  /*49540*/  PRMT R135, R126, 0x3340, R131 ;  /* 0x000033407e877816 */ /* 0x000fc80000000083 */
[----:B------:R-:W-:Y:S02]  /*49550*/  PRMT R151, R135, 0x5410, R0 ;  /* 0x0000541087977816 */ /* 0x000fe40000000000 */
[----:B---3--:R-:W-:Y:S02]  /*49560*/  LOP3.LUT R125, R157, 0xffff, RZ, 0xc0, !PT ;  /* 0x0000ffff9d7d7812 */ /* 0x008fe400078ec0ff */
[----:B------:R-:W3:Y:S01]  /*49570*/  LDL.LU R157, [R1+0x470] ;  /* 0x00047000019d7983 */ /* 0x000ee20000300800 */
[----:B------:R-:W-:Y:S01]  /*49580*/  IMAD.MOV.U32 R165, RZ, RZ, R153 ;  /* 0x000000ffffa57224 */ /* 0x000fe200078e0099 */
[----:B----4-:R-:W-:Y:S02]  /*49590*/  LOP3.LUT R129, R155, 0xffff, RZ, 0xc0, !PT ;  /* 0x0000ffff9b817812 */ /* 0x010fe400078ec0ff */
[----:B------:R-:W4:Y:S02]  /*495a0*/  LDL.LU R155, [R1+0x46c] ;  /* 0x00046c00019b7983 */ /* 0x000f240000300800 */
[----:B------:R-:W-:-:S04]  /*495b0*/  PRMT R136, R127, 0x3340, R129 ;  /* 0x000033407f887816 */ /* 0x000fc80000000081 */
[----:B------:R-:W-:-:S05]  /*495c0*/  PRMT R0, R136, 0x5410, R132 ;  /* 0x0000541088007816 */ /* 0x000fca0000000084 */
[----:B------:R0:W-:Y:S04]  /*495d0*/  STL [R1+0xfb4], R0 ;  /* 0x000fb40001007387 */ /* 0x0001e80000100800 */
[----:B------:R-:W4:Y:S01]  /*495e0*/  LDL.LU R153, [R1+0x468] ;  /* 0x0004680001997983 */ /* 0x000f220000300800 */
[----:B------:R-:W-:Y:S02]  /*495f0*/  LOP3.LUT R19, R19, 0xffff, RZ, 0xc0, !PT ;  /* 0x0000ffff13137812 */ /* 0x000fe400078ec0ff */
[----:B------:R-:W-:Y:S02]  /*49600*/  LOP3.LUT R248, R248, 0xffff, RZ, 0xc0, !PT ;  /* 0x0000fffff8f87812 */ /* 0x000fe400078ec0ff */
[----:B------:R-:W-:Y:S02]  /*49610*/  LOP3.LUT R176, R176, 0xffff, RZ, 0xc0, !PT ;  /* 0x0000ffffb0b07812 */ /* 0x000fe400078ec0ff */
[----:B------:R-:W-:-:S02]  /*49620*/  PRMT R133, R19, 0x3340, R1 ;  /* 0x0000334013857816 */ /* 0x000fc40000000001 */
[----:B------:R-:W-:Y:S02]  /*49630*/  PRMT R137, R128, 0x3340, R130 ;  /* 0x0000334080897816 */ /* 0x000fe40000000082 */
[----:B------:R-:W-:Y:S02]  /*49640*/  PRMT R134, R176, 0x3340, R1 ;  /* 0x00003340b0867816 */ /* 0x000fe40000000001 */
[----:B------:R-:W-:Y:S02]  /*49650*/  PRMT R138, R125, 0x3340, R248 ;  /* 0x000033407d8a7816 */ /* 0x000fe400000000f8 */
[----:B------:R-:W-:Y:S02]  /*49660*/  PRMT R133, R137, 0x5410, R133 ;  /* 0x0000541089857816 */ /* 0x000fe40000000085 */
[----:B0-----:R-:W-:Y:S02]  /*49670*/  PRMT R0, R138, 0x5410, R134 ;  /* 0x000054108a007816 */ /* 0x001fe40000000086 */
[----:B------:R-:W-:Y:S01]  /*49680*/  LOP3.LUT R13, R13, 0xffff, RZ, 0xc0, !PT ;  /* 0x0000ffff0d0d7812 */ /* 0x000fe200078ec0ff */
[----:B------:R-:W-:Y:S01]  /*49690*/  STL [R1+0xfb0], R133 ;  /* 0x000fb08501007387 */ /* 0x000fe20000100800 */
[----:B------:R-:W-:-:S03]  /*496a0*/  LOP3.LUT R15, R15, 0xffff, RZ, 0xc0, !PT ;  /* 0x0000ffff0f0f7812 */ /* 0x000fc600078ec0ff */
[----:B------:R0:W-:Y:S01]  /*496b0*/  STL [R1+0xfac], R0 ;  /* 0x000fac0001007387 */ /* 0x0001e20000100800 */
[----:B------:R-:W-:Y:S02]  /*496c0*/  LOP3.LUT R11, R11, 0xffff, RZ, 0xc0, !PT ;  /* 0x0000ffff0b0b7812 */ /* 0x000fe400078ec0ff */
[----:B------:R-:W-:Y:S02]  /*496d0*/  LOP3.LUT R132, R142, 0xffff, RZ, 0xc0, !PT ;  /* 0x0000ffff8e847812 */ /* 0x000fe400078ec0ff */
[----:B------:R-:W-:Y:S02]  /*496e0*/  LOP3.LUT R9, R9, 0xffff, RZ, 0xc0, !PT ;  /* 0x0000ffff09097812 */ /* 0x000fe400078ec0ff */
[--C-:B0-----:R-:W-:Y:S02]  /*496f0*/  PRMT R0, R13, 0x3340, R1.reuse ;  /* 0x000033400d007816 */ /* 0x101fe40000000001 */
[----:B------:R-:W-:Y:S02]  /*49700*/  PRMT R142, R9, 0x3340, R1 ;  /* 0x00003340098e7816 */ /* 0x000fe40000000001 */
[----:B--2---:R-:W-:-:S02]  /*49710*/  LOP3.LUT R134, R141, 0xffff, RZ, 0xc0, !PT ;  /* 0x0000ffff8d867812 */ /* 0x004fc400078ec0ff */
[----:B------:R-:W-:Y:S02]  /*49720*/  LOP3.LUT R135, R213, 0xffff, RZ, 0xc0, !PT ;  /* 0x0000ffffd5877812 */ /* 0x000fe400078ec0ff */
[----:B------:R-:W-:Y:S01]  /*49730*/  LOP3.LUT R133, R140, 0xffff, RZ, 0xc0, !PT ;  /* 0x0000ffff8c857812 */ /* 0x000fe200078ec0ff */
[----:B------:R-:W2:Y:S01]  /*49740*/  LDL.LU R213, [R1+0x368] ;  /* 0x0003680001d57983 */ /* 0x000ea20000300800 */
[----:B------:R-:W-:Y:S02]  /*49750*/  LOP3.LUT R136, R139, 0xffff, RZ, 0xc0, !PT ;  /* 0x0000ffff8b887812 */ /* 0x000fe400078ec0ff */
[----:B------:R-:W-:Y:S02]  /*49760*/  LOP3.LUT R137, R211, 0xffff, RZ, 0xc0, !PT ;  /* 0x0000ffffd3897812 */ /* 0x000fe400078ec0ff */
[----:B------:R-:W-:Y:S02]  /*49770*/  LOP3.LUT R139, R234, 0xffff, RZ, 0xc0, !PT ;  /* 0x0000ffffea8b7812 */ /* 0x000fe400078ec0ff */
[----:B------:R-:W-:-:S02]  /*49780*/  LOP3.LUT R138, R4, 0xffff, RZ, 0xc0, !PT ;  /* 0x0000ffff048a7812 */ /* 0x000fc400078ec0ff */
[----:B------:R-:W-:Y:S01]  /*49790*/  PRMT R140, R15, 0x3340, R1 ;  /* 0x000033400f8c7816 */ /* 0x000fe20000000001 */
[----:B------:R-:W2:Y:S01]  /*497a0*/  LDL.LU R4, [R1+0x22b4] ;  /* 0x0022b40001047983 */ /* 0x000ea20000300800 */
[----:B------:R-:W-:Y:S02]  /*497b0*/  PRMT R143, R134, 0x3340, R138 ;  /* 0x00003340868f7816 */ /* 0x000fe4000000008a */
[----:B------:R-:W-:Y:S01]  /*497c0*/  PRMT R144, R133, 0x3340, R139 ;  /* 0x0000334085907816 */ /* 0x000fe2000000008b */
[----:B------:R-:W2:Y:S01]  /*497d0*/  LDL.LU R234, [R1+0x22b0] ;  /* 0x0022b00001ea7983 */ /* 0x000ea20000300800 */
[----:B------:R-:W-:Y:S02]  /*497e0*/  PRMT R0, R143, 0x5410, R0 ;  /* 0x000054108f007816 */ /* 0x000fe40000000000 */
[----:B------:R-:W-:Y:S02]  /*497f0*/  PRMT R141, R11, 0x3340, R1 ;  /* 0x000033400b8d7816 */ /* 0x000fe40000000001 */
[----:B------:R-:W-:-:S02]  /*49800*/  PRMT R145, R135, 0x3340, R137 ;  /* 0x0000334087917816 */ /* 0x000fc40000000089 */
[----:B------:R-:W-:Y:S01]  /*49810*/  PRMT R146, R132, 0x3340, R136 ;  /* 0x0000334084927816 */ /* 0x000fe20000000088 */
[----:B------:R0:W-:Y:S01]  /*49820*/  STL [R1+0xf68], R0 ;  /* 0x000f680001007387 */ /* 0x0001e20000100800 */
[----:B------:R-:W-:Y:S02]  /*49830*/  PRMT R143, R144, 0x5410, R140 ;  /* 0x00005410908f7816 */ /* 0x000fe4000000008c */
[----:B------:R-:W-:-:S03]  /*49840*/  PRMT R140, R145, 0x5410, R141 ;  /* 0x00005410918c7816 */ /* 0x000fc6000000008d */
[----:B------:R-:W-:Y:S01]  /*49850*/  STL [R1+0xf64], R143 ;  /* 0x000f648f01007387 */ /* 0x000fe20000100800 */
[----:B0-----:R-:W-:-:S03]  /*49860*/  PRMT R0, R146, 0x5410, R142 ;  /* 0x0000541092007816 */ /* 0x001fc6000000008e */
[----:B------:R4:W-:Y:S01]  /*49870*/  STL [R1+0xf50], R140 ;  /* 0x000f508c01007387 */ /* 0x0009e20000100800 */
[----:B---3--:R-:W-:-:S03]  /*49880*/  LOP3.LUT R141, R157, 0xffff, RZ, 0xc0, !PT ;  /* 0x0000ffff9d8d7812 */ /* 0x008fc600078ec0ff */
[----:B------:R0:W-:Y:S04]  /*49890*/  STL [R1+0xf48], R0 ;  /* 0x000f480001007387 */ /* 0x0001e80000100800 */
[----:B------:R-:W3:Y:S04]  /*498a0*/  LDL.LU R211, [R1+0x374] ;  /* 0x0003740001d37983 */ /* 0x000ee80000300800 */
[----:B------:R-:W3:Y:S01]  /*498b0*/  LDL.LU R157, [R1+0x370] ;  /* 0x00037000019d7983 */ /* 0x000ee20000300800 */
[----:B----4-:R-:W-:-:S03]  /*498c0*/  LOP3.LUT R140, R155, 0xffff, RZ, 0xc0, !PT ;  /* 0x0000ffff9b8c7812 */ /* 0x010fc600078ec0ff */
[----:B------:R-:W4:Y:S01]  /*498d0*/  LDL.LU R155, [R1+0x36c] ;  /* 0x00036c00019b7983 */ /* 0x000f220000300800 */
[----:B------:R-:W-:-:S03]  /*498e0*/  LOP3.LUT R142, R153, 0xffff, RZ, 0xc0, !PT ;  /* 0x0000ffff998e7812 */ /* 0x000fc600078ec0ff */
[----:B------:R-:W4:Y:S01]  /*498f0*/  LDL.LU R153, [R1+0x364] ;  /* 0x0003640001997983 */ /* 0x000f220000300800 */
[----:B------:R-:W-:Y:S02]  /*49900*/  LOP3.LUT R250, R250, 0xffff, RZ, 0xc0, !PT ;  /* 0x0000fffffafa7812 */ /* 0x000fe400078ec0ff */
[----:B------:R-:W-:Y:S02]  /*49910*/  LOP3.LUT R172, R172, 0xffff, RZ, 0xc0, !PT ;  /* 0x0000ffffacac7812 */ /* 0x000fe400078ec0ff */
[----:B------:R-:W-:Y:S02]  /*49920*/  LOP3.LUT R249, R249, 0xffff, RZ, 0xc0, !PT ;  /* 0x0000fffff9f97812 */ /* 0x000fe400078ec0ff */
[----:B------:R-:W-:Y:S02]  /*49930*/  LOP3.LUT R195, R174, 0xffff, RZ, 0xc0, !PT ;  /* 0x0000ffffaec37812 */ /* 0x000fe400078ec0ff */
[----:B0-----:R-:W-:Y:S02]  /*49940*/  PRMT R0, R172, 0x3340, R1 ;  /* 0x00003340ac007816 */ /* 0x001fe40000000001 */
[----:B------:R-:W-:-:S02]  /*49950*/  PRMT R147, R141, 0x3340, R250 ;  /* 0x000033408d937816 */ /* 0x000fc400000000fa */
[----:B------:R-:W-:Y:S02]  /*49960*/  PRMT R144, R195, 0x3340, R1 ;  /* 0x00003340c3907816 */ /* 0x000fe40000000001 */
[----:B------:R-:W-:Y:S02]  /*49970*/  PRMT R148, R140, 0x3340, R249 ;  /* 0x000033408c947816 */ /* 0x000fe400000000f9 */
[----:B------:R-:W-:Y:S02]  /*49980*/  PRMT R147, R147, 0x5410, R0 ;  /* 0x0000541093937816 */ /* 0x000fe40000000000 */
[----:B------:R-:W-:Y:S01]  /*49990*/  PRMT R0, R148, 0x5410, R144 ;  /* 0x0000541094007816 */ /* 0x000fe20000000090 */
[----:B------:R-:W-:Y:S02]  /*499a0*/  IMAD.MOV.U32 R237, RZ, RZ, R187 ;  /* 0x000000ffffed7224 */ /* 0x000fe400078e00bb */
[----:B------:R-:W-:Y:S01]  /*499b0*/  STL [R1+0xf54], R147 ;  /* 0x000f549301007387 */ /* 0x000fe20000100800 */
[----:B------:R-:W-:-:S03]  /*499c0*/  IMAD.MOV.U32 R187, RZ, RZ, R165 ;  /* 0x000000ffffbb7224 */ /* 0x000fc600078e00a5 */
[----:B------:R0:W-:Y:S04]  /*499d0*/  STL [R1+0xf4c], R0 ;  /* 0x000f4c0001007387 */ /* 0x0001e80000100800 */
[----:B------:R-:W4:Y:S01]  /*499e0*/  LDL.LU R165, [R1+0x360] ;  /* 0x0003600001a57983 */ /* 0x000f220000300800 */
[----:B------:R-:W-:-:S03]  /*499f0*/  IMAD.MOV.U32 R174, RZ, RZ, R163 ;  /* 0x000000ffffae7224 */ /* 0x000fc600078e00a3 */
[----:B------:R-:W4:Y:S01]  /*49a00*/  LDL.LU R163, [R1+0x35c] ;  /* 0x00035c0001a37983 */ /* 0x000f220000300800 */
[----:B------:R-:W-:Y:S02]  /*49a10*/  LOP3.LUT R246, R246, 0xffff, RZ, 0xc0, !PT ;  /* 0x0000fffff6f67812 */ /* 0x000fe400078ec0ff */
[----:B------:R-:W-:Y:S02]  /*49a20*/  LOP3.LUT R178, R178, 0xffff, RZ, 0xc0, !PT ;  /* 0x0000ffffb2b27812 */ /* 0x000fe400078ec0ff */
[----:B------:R-:W-:Y:S02]  /*49a30*/  PRMT R149, R142, 0x3340, R246 ;  /* 0x000033408e957816 */ /* 0x000fe400000000f6 */
[----:B------:R-:W-:Y:S02]  /*49a40*/  PRMT R145, R178, 0x3340, R1 ;  /* 0x00003340b2917816 */ /* 0x000fe40000000001 */
[----:B------:R-:W-:Y:S02]  /*49a50*/  LOP3.LUT R242, R242, 0xffff, RZ, 0xc0, !PT ;  /* 0x0000fffff2f27812 */ /* 0x000fe400078ec0ff */
[----:B------:R-:W-:-:S02]  /*49a60*/  LOP3.LUT R236, R182, 0xffff, RZ, 0xc0, !PT ;  /* 0x0000ffffb6ec7812 */ /* 0x000fc400078ec0ff */
[----:B0-----:R-:W-:Y:S02]  /*49a70*/  PRMT R0, R149, 0x5410, R145 ;  /* 0x0000541095007816 */ /* 0x001fe40000000091 */
[----:B------:R-:W-:-:S03]  /*49a80*/  PRMT R146, R236, 0x3340, R1 ;  /* 0x00003340ec927816 */ /* 0x000fc60000000001 */
[----:B------:R0:W-:Y:S01]  /*49a90*/  STL [R1+0xf5c], R0 ;  /* 0x000f5c0001007387 */ /* 0x0001e20000100800 */
[----:B------:R-:W-:Y:S02]  /*49aa0*/  LOP3.LUT R238, R238, 0xffff, RZ, 0xc0, !PT ;  /* 0x0000ffffeeee7812 */ /* 0x000fe400078ec0ff */
[----:B------:R-:W-:Y:S02]  /*49ab0*/  LOP3.LUT R186, R186, 0xffff, RZ, 0xc0, !PT ;  /* 0x0000ffffbaba7812 */ /* 0x000fe400078ec0ff */
[----:B------:R-:W-:Y:S01]  /*49ac0*/  LOP3.LUT R230, R230, 0xffff, RZ, 0xc0, !PT ;  /* 0x0000ffffe6e67812 */ /* 0x000fe200078ec0ff */
[----:B------:R-:W-:Y:S01]  /*49ad0*/  IMAD.MOV.U32 R182, RZ, RZ, R151 ;  /* 0x000000ffffb67224 */ /* 0x000fe200078e0097 */
[----:B------:R-:W-:Y:S02]  /*49ae0*/  LOP3.LUT R226, R226, 0xffff, RZ, 0xc0, !PT ;  /* 0x0000ffffe2e27812 */ /* 0x000fe400078ec0ff */
[----:B------:R-:W-:Y:S02]  /*49af0*/  LOP3.LUT R194, R194, 0xffff, RZ, 0xc0, !PT ;  /* 0x0000ffffc2c27812 */ /* 0x000fe400078ec0ff */
[----:B------:R-:W-:-:S02]  /*49b00*/  LOP3.LUT R222, R222, 0xffff, RZ, 0xc0, !PT ;  /* 0x0000ffffdede7812 */ /* 0x000fc400078ec0ff */
[--C-:B------:R-:W-:Y:S02]  /*49b10*/  PRMT R147, R186, 0x3340, R1.reuse ;  /* 0x00003340ba937816 */ /* 0x100fe40000000001 */
[----:B------:R-:W-:Y:S02]  /*49b20*/  PRMT R149, R194, 0x3340, R1 ;  /* 0x00003340c2957816 */ /* 0x000fe40000000001 */
[----:B--2---:R-:W-:-:S04]  /*49b30*/  LOP3.LUT R143, R213, 0xffff, RZ, 0xc0, !PT ;  /* 0x0000ffffd58f7812 */ /* 0x004fc800078ec0ff */
[----:B------:R-:W-:-:S04]  /*49b40*/  PRMT R150, R143, 0x3340, R242 ;  /* 0x000033408f967816 */ /* 0x000fc800000000f2 */
[----:B0-----:R-:W-:Y:S02]  /*49b50*/  PRMT R0, R150, 0x5410, R146 ;  /* 0x0000541096007816 */ /* 0x001fe40000000092 */
[----:B------:R-:W-:-:S03]  /*49b60*/  LOP3.LUT R213, R190, 0xffff, RZ, 0xc0, !PT ;  /* 0x0000ffffbed57812 */ /* 0x000fc600078ec0ff */
[----:B------:R4:W-:Y:S01]  /*49b70*/  STL [R1+0xf78], R0 ;  /* 0x000f780001007387 */ /* 0x0009e20000100800 */
[--C-:B------:R-:W-:Y:S02]  /*49b80*/  PRMT R148, R213, 0x3340, R1.reuse ;  /* 0x00003340d5947816 */ /* 0x100fe40000000001 */
[----:B---3--:R-:W-:Y:S02]  /*49b90*/  LOP3.LUT R144, R211, 0xffff, RZ, 0xc0, !PT ;  /* 0x0000ffffd3907812 */ /* 0x008fe400078ec0ff */
[----:B------:R-:W-:Y:S02]  /*49ba0*/  LOP3.LUT R211, R198, 0xffff, RZ, 0xc0, !PT ;  /* 0x0000ffffc6d37812 */ /* 0x000fe400078ec0ff */
[----:B------:R-:W-:Y:S02]  /*49bb0*/  LOP3.LUT R145, R157, 0xffff, RZ, 0xc0, !PT ;  /* 0x0000ffff9d917812 */ /* 0x000fe400078ec0ff */
[----:B------:R-:W-:Y:S02]  /*49bc0*/  PRMT R151, R144, 0x3340, R238 ;  /* 0x0000334090977816 */ /* 0x000fe400000000ee */
[----:B------:R-:W-:-:S02]  /*49bd0*/  PRMT R150, R211, 0x3340, R1 ;  /* 0x00003340d3967816 */ /* 0x000fc40000000001 */
[----:B------:R-:W-:-:S05]  /*49be0*/  PRMT R151, R151, 0x5410, R147 ;  /* 0x0000541097977816 */ /* 0x000fca0000000093 */
[----:B------:R-:W-:Y:S01]  /*49bf0*/  STL [R1+0xf70], R151 ;  /* 0x000f709701007387 */ /* 0x000fe20000100800 */
[----:B----4-:R-:W-:-:S04]  /*49c00*/  LOP3.LUT R0, R155, 0xffff, RZ, 0xc0, !PT ;  /* 0x0000ffff9b007812 */ /* 0x010fc800078ec0ff */
[----:B------:R-:W-:-:S04]  /*49c10*/  PRMT R155, R0, 0x3340, R226 ;  /* 0x00003340009b7816 */ /* 0x000fc800000000e2 */
[----:B------:R-:W-:Y:S02]  /*49c20*/  PRMT R147, R155, 0x5410, R149 ;  /* 0x000054109b937816 */ /* 0x000fe40000000095 */
[----:B------:R-:W-:Y:S02]  /*49c30*/  LOP3.LUT R146, R153, 0xffff, RZ, 0xc0, !PT ;  /* 0x0000ffff99927812 */ /* 0x000fe400078ec0ff */
[----:B------:R-:W-:Y:S02]  /*49c40*/  PRMT R153, R145, 0x3340, R230 ;  /* 0x0000334091997816 */ /* 0x000fe400000000e6 */
[----:B------:R-:W-:Y:S02]  /*49c50*/  PRMT R157, R146, 0x3340, R222 ;  /* 0x00003340929d7816 */ /* 0x000fe400000000de */
[----:B------:R-:W-:Y:S02]  /*49c60*/  PRMT R148, R153, 0x5410, R148 ;  /* 0x0000541099947816 */ /* 0x000fe40000000094 */
[----:B------:R-:W-:-:S03]  /*49c70*/  PRMT R149, R157, 0x5410, R150 ;  /* 0x000054109d957816 */ /* 0x000fc60000000096 */
[----:B------:R-:W-:Y:S01]  /*49c80*/  STL [R1+0xf80], R148 ;  /* 0x000f809401007387 */ /* 0x000fe20000100800 */
[----:B------:R-:W-:-:S03]  /*49c90*/  LOP3.LUT R150, R234, 0xffff, RZ, 0xc0, !PT ;  /* 0x0000ffffea967812 */ /* 0x000fc600078ec0ff */
[----:B------:R-:W-:Y:S04]  /*49ca0*/  STL [R1+0xf94], R147 ;  /* 0x000f949301007387 */ /* 0x000fe80000100800 */
[----:B------:R0:W-:Y:S04]  /*49cb0*/  STL [R1+0xfa0], R149 ;  /* 0x000fa09501007387 */ /* 0x0001e80000100800 */
[----:B------:R-:W2:Y:S01]  /*49cc0*/  LDL.LU R234, [R1+0x22ac] ;  /* 0x0022ac0001ea7983 */ /* 0x000ea20000300800 */
[----:B0-----:R-:W-:-:S03]  /*49cd0*/  LOP3.LUT R149, R4, 0xffff, RZ, 0xc0, !PT ;  /* 0x0000ffff04957812 */ /* 0x001fc600078ec0ff */
[----:B------:R-:W3:Y:S01]  /*49ce0*/  LDL.LU R4, [R1+0x22a8] ;  /* 0x0022a80001047983 */ /* 0x000ee20000300800 */
[----:B------:R-:W-:Y:S02]  /*49cf0*/  SHF.R.U32.HI R37, RZ, 0x8, R37 ;  /* 0x00000008ff257819 */ /* 0x000fe40000011625 */
[----:B------:R-:W-:Y:S02]  /*49d00*/  SHF.R.U32.HI R41, RZ, 0x8, R41 ;  /* 0x00000008ff297819 */ /* 0x000fe40000011629 */
[----:B------:R-:W-:Y:S02]  /*49d10*/  LOP3.LUT R37, R37, 0xffff, RZ, 0xc0, !PT ;  /* 0x0000ffff25257812 */ /* 0x000fe400078ec0ff */
[----:B------:R-:W-:Y:S02]  /*49d20*/  LOP3.LUT R41, R41, 0xffff, RZ, 0xc0, !PT ;  /* 0x0000ffff29297812 */ /* 0x000fe400078ec0ff */
[----:B------:R-:W-:Y:S02]  /*49d30*/  SHF.R.U32.HI R52, RZ, 0x8, R52 ;  /* 0x00000008ff347819 */ /* 0x000fe40000011634 */
[----:B------:R-:W-:-:S02]  /*49d40*/  SHF.R.U32.HI R50, RZ, 0x8, R50 ;  /* 0x00000008ff327819 */ /* 0x000fc40000011632 */
[----:B------:R-:W-:Y:S02]  /*49d50*/  SHF.R.U32.HI R54, RZ, 0x8, R54 ;  /* 0x00000008ff367819 */ /* 0x000fe40000011636 */
[----:B------:R-:W-:Y:S02]  /*49d60*/  SHF.R.U32.HI R57, RZ, 0x8, R57 ;  /* 0x00000008ff397819 */ /* 0x000fe40000011639 */
[----:B------:R-:W-:Y:S02]  /*49d70*/  SHF.R.U32.HI R61, RZ, 0x8, R61 ;  /* 0x00000008ff3d7819 */ /* 0x000fe4000001163d */
[----:B------:R-:W-:Y:S02]  /*49d80*/  PRMT R37, R37, 0x3340, R41 ;  /* 0x0000334025257816 */ /* 0x000fe40000000029 */
[----:B------:R-:W-:Y:S02]  /*49d90*/  LOP3.LUT R41, R52, 0xffff, RZ, 0xc0, !PT ;  /* 0x0000ffff34297812 */ /* 0x000fe400078ec0ff */
[----:B------:R-:W-:-:S02]  /*49da0*/  LOP3.LUT R52, R50, 0xffff, RZ, 0xc0, !PT ;  /* 0x0000ffff32347812 */ /* 0x000fc400078ec0ff */
[----:B------:R-:W-:Y:S02]  /*49db0*/  LOP3.LUT R54, R54, 0xffff, RZ, 0xc0, !PT ;  /* 0x0000ffff36367812 */ /* 0x000fe400078ec0ff */
[----:B------:R-:W-:Y:S02]  /*49dc0*/  LOP3.LUT R57, R57, 0xffff, RZ, 0xc0, !PT ;  /* 0x0000ffff39397812 */ /* 0x000fe400078ec0ff */
[----:B------:R-:W-:Y:S02]  /*49dd0*/  LOP3.LUT R61, R61, 0xffff, RZ, 0xc0, !PT ;  /* 0x0000ffff3d3d7812 */ /* 0x000fe400078ec0ff */
[----:B------:R-:W-:Y:S02]  /*49de0*/  SHF.R.U32.HI R56, RZ, 0x8, R56 ;  /* 0x00000008ff387819 */ /* 0x000fe40000011638 */
[----:B------:R-:W-:Y:S02]  /*49df0*/  SHF.R.U32.HI R60, RZ, 0x8, R60 ;  /* 0x00000008ff3c7819 */ /* 0x000fe4000001163c */
[----:B------:R-:W-:-:S02]  /*49e00*/  PRMT R52, R52, 0x3340, R54 ;  /* 0x0000334034347816 */ /* 0x000fc40000000036 */
[----:B------:R-:W-:Y:S01]  /*49e10*/  PRMT R54, R57, 0x3340, R61 ;  /* 0x0000334039367816 */ /* 0x000fe2000000003d */
[----:B------:R-:W-:Y:S01]  /*49e20*/  IMAD.SHL.U32 R61, R167, 0x8, RZ ;  /* 0x00000008a73d7824 */ /* 0x000fe200078e00ff */
[----:B------:R-:W-:Y:S02]  /*49e30*/  LOP3.LUT R56, R56, 0xffff, RZ, 0xc0, !PT ;  /* 0x0000ffff38387812 */ /* 0x000fe400078ec0ff */
[----:B------:R-:W-:Y:S02]  /*49e40*/  LOP3.LUT R60, R60, 0xffff, RZ, 0xc0, !PT ;  /* 0x0000ffff3c3c7812 */ /* 0x000fe400078ec0ff */
[----:B------:R-:W-:Y:S02]  /*49e50*/  SHF.R.U32.HI R0, RZ, 0x8, R0 ;  /* 0x00000008ff007819 */ /* 0x000fe40000011600 */
[----:B------:R-:W-:Y:S02]  /*49e60*/  SHF.R.U32.HI R226, RZ, 0x8, R226 ;  /* 0x00000008ffe27819 */ /* 0x000fe400000116e2 */
[----:B------:R-:W-:-:S02]  /*49e70*/  PRMT R56, R56, 0x3340, R60 ;  /* 0x0000334038387816 */ /* 0x000fc4000000003c */
[----:B------:R-:W-:Y:S02]  /*49e80*/  LOP3.LUT R0, R0, 0xffff, RZ, 0xc0, !PT ;  /* 0x0000ffff00007812 */ /* 0x000fe400078ec0ff */
[----:B------:R-:W-:Y:S02]  /*49e90*/  LOP3.LUT R60, R226, 0xffff, RZ, 0xc0, !PT ;  /* 0x0000ffffe23c7812 */ /* 0x000fe400078ec0ff */
[----:B------:R-:W-:Y:S02]  /*49ea0*/  LOP3.LUT R61, R61, 0x300, RZ, 0xc0, !PT ;  /* 0x000003003d3d7812 */ /* 0x000fe400078ec0ff */
[----:B------:R-:W-:Y:S02]  /*49eb0*/  LOP3.LUT R147, R165, 0xffff, RZ, 0xc0, !PT ;  /* 0x0000ffffa5937812 */ /* 0x000fe400078ec0ff */
[----:B------:R-:W-:Y:S02]  /*49ec0*/  LOP3.LUT R218, R218, 0xffff, RZ, 0xc0, !PT ;  /* 0x0000ffffdada7812 */ /* 0x000fe400078ec0ff */
[----:B------:R-:W-:-:S02]  /*49ed0*/  LOP3.LUT R202, R202, 0xffff, RZ, 0xc0, !PT ;  /* 0x0000ffffcaca7812 */ /* 0x000fc400078ec0ff */
[----:B------:R-:W-:Y:S02]  /*49ee0*/  SHF.R.U32.HI R75, RZ, 0x8, R75 ;  /* 0x00000008ff4b7819 */ /* 0x000fe4000001164b */
[----:B------:R-:W-:Y:S02]  /*49ef0*/  SHF.R.U32.HI R80, RZ, 0x8, R80 ;  /* 0x00000008ff507819 */ /* 0x000fe40000011650 */
[----:B------:R-:W-:Y:S01]  /*49f00*/  LOP3.LUT R190, R214, 0xffff, RZ, 0xc0, !PT ;  /* 0x0000ffffd6be7812 */ /* 0x000fe200078ec0ff */
[----:B------:R-:W-:Y:S01]  /*49f10*/  IMAD.MOV.U32 R214, RZ, RZ, R159 ;  /* 0x000000ffffd67224 */ /* 0x000fe200078e009f */
[----:B------:R-:W-:Y:S01]  /*49f20*/  PRMT R60, R0, 0x3340, R60 ;  /* 0x00003340003c7816 */ /* 0x000fe2000000003c */
[----:B------:R-:W-:Y:S01]  /*49f30*/  IMAD.IADD R0, R35, 0x1, R61 ;  /* 0x0000000123007824 */ /* 0x000fe200078e023d */
[----:B------:R-:W-:Y:S02]  /*49f40*/  PRMT R151, R202, 0x3340, R1 ;  /* 0x00003340ca977816 */ /* 0x000fe40000000001 */
[----:B------:R-:W-:-:S02]  /*49f50*/  PRMT R159, R147, 0x3340, R218 ;  /* 0x00003340939f7816 */ /* 0x000fc400000000da */
[----:B------:R-:W-:Y:S02]  /*49f60*/  SHF.R.U32.HI R77, RZ, 0x8, R77 ;  /* 0x00000008ff4d7819 */ /* 0x000fe4000001164d */
[----:B------:R-:W-:Y:S02]  /*49f70*/  SHF.R.U32.HI R81, RZ, 0x8, R81 ;  /* 0x00000008ff517819 */ /* 0x000fe40000011651 */
[----:B------:R-:W-:Y:S02]  /*49f80*/  SHF.R.U32.HI R44, RZ, 0x8, R44 ;  /* 0x00000008ff2c7819 */ /* 0x000fe4000001162c */
[----:B------:R-:W-:Y:S02]  /*49f90*/  SHF.R.U32.HI R48, RZ, 0x8, R48 ;  /* 0x00000008ff307819 */ /* 0x000fe40000011630 */
[----:B------:R-:W-:Y:S02]  /*49fa0*/  LOP3.LUT R61, R75, 0xffff, RZ, 0xc0, !PT ;  /* 0x0000ffff4b3d7812 */ /* 0x000fe400078ec0ff */
[----:B------:R-:W-:-:S02]  /*49fb0*/  LOP3.LUT R80, R80, 0xffff, RZ, 0xc0, !PT ;  /* 0x0000ffff50507812 */ /* 0x000fc400078ec0ff */
[----:B------:R-:W-:Y:S02]  /*49fc0*/  LOP3.LUT R14, R14, 0xffff, RZ, 0xc0, !PT ;  /* 0x0000ffff0e0e7812 */ /* 0x000fe400078ec0ff */
[----:B------:R-:W-:Y:S02]  /*49fd0*/  SHF.R.U32.HI R63, RZ, 0x8, R63 ;  /* 0x00000008ff3f7819 */ /* 0x000fe4000001163f */
[----:B------:R-:W-:Y:S02]  /*49fe0*/  SHF.R.U32.HI R67, RZ, 0x8, R67 ;  /* 0x00000008ff437819 */ /* 0x000fe40000011643 */
[----:B------:R-:W-:Y:S02]  /*49ff0*/  LOP3.LUT R148, R163, 0xffff, RZ, 0xc0, !PT ;  /* 0x0000ffffa3947812 */ /* 0x000fe400078ec0ff */
[----:B------:R-:W-:Y:S02]  /*4a000*/  LOP3.LUT R22, R22, 0xffff, RZ, 0xc0, !PT ;  /* 0x0000ffff16167812 */ /* 0x000fe400078ec0ff */
[----:B------:R-:W-:-:S02]  /*4a010*/  LOP3.LUT R198, R206, 0xffff, RZ, 0xc0, !PT ;  /* 0x0000ffffcec67812 */ /* 0x000fc400078ec0ff */
[----:B------:R-:W-:Y:S02]  /*4a020*/  PRMT R151, R159, 0x5410, R151 ;  /* 0x000054109f977816 */ /* 0x000fe40000000097 */
[----:B------:R-:W-:Y:S02]  /*4a030*/  LOP3.LUT R77, R77, 0xffff, RZ, 0xc0, !PT ;  /* 0x0000ffff4d4d7812 */ /* 0x000fe400078ec0ff */
[----:B------:R-:W-:Y:S02]  /*4a040*/  LOP3.LUT R81, R81, 0xffff, RZ, 0xc0, !PT ;  /* 0x0000ffff51517812 */ /* 0x000fe400078ec0ff */
[----:B------:R-:W-:Y:S02]  /*4a050*/  SHF.R.U32.HI R8, RZ, 0x8, R8 ;  /* 0x00000008ff087819 */ /* 0x000fe40000011608 */
[----:B------:R-:W-:Y:S02]  /*4a060*/  SHF.R.U32.HI R86, RZ, 0x8, R86 ;  /* 0x00000008ff567819 */ /* 0x000fe40000011656 */
[----:B------:R-:W-:-:S02]  /*4a070*/  LOP3.LUT R18, R18, 0xffff, RZ, 0xc0, !PT ;  /* 0x0000ffff12127812 */ /* 0x000fc400078ec0ff */
[----:B------:R-:W-:Y:S02]  /*4a080*/  LOP3.LUT R210, R210, 0xffff, RZ, 0xc0, !PT ;  /* 0x0000ffffd2d27812 */ /* 0x000fe400078ec0ff */
[----:B------:R-:W-:Y:S02]  /*4a090*/  LOP3.LUT R44, R44, 0xffff, RZ, 0xc0, !PT ;  /* 0x0000ffff2c2c7812 */ /* 0x000fe400078ec0ff */
[----:B------:R-:W-:Y:S02]  /*4a0a0*/  LOP3.LUT R48, R48, 0xffff, RZ, 0xc0, !PT ;  /* 0x0000ffff30307812 */ /* 0x000fe400078ec0ff */
[----:B------:R-:W-:Y:S02]  /*4a0b0*/  PRMT R61, R61, 0x3340, R80 ;  /* 0x000033403d3d7816 */ /* 0x000fe40000000050 */
[----:B------:R-:W-:Y:S02]  /*4a0c0*/  SHF.R.U32.HI R12, RZ, 0x8, R12 ;  /* 0x00000008ff0c7819 */ /* 0x000fe4000001160c */
[----:B------:R-:W-:-:S02]  /*4a0d0*/  SHF.R.U32.HI R10, RZ, 0x8, R10 ;  /* 0x00000008ff0a7819 */ /* 0x000fc4000001160a */
[----:B------:R-:W-:Y:S01]  /*4a0e0*/  SHF.R.U32.HI R117, RZ, 0x8, R117 ;  /* 0x00000008ff757819 */ /* 0x000fe20000011675 */
[----:B------:R-:W-:Y:S01]  /*4a0f0*/  IMAD.MOV.U32 R206, RZ, RZ, R161 ;  /* 0x000000ffffce7224 */ /* 0x000fe200078e00a1 */
[----:B------:R-:W-:Y:S02]  /*4a100*/  PRMT R157, R190, 0x3340, R1 ;  /* 0x00003340be9d7816 */ /* 0x000fe40000000001 */
[----:B------:R-:W-:Y:S02]  /*4a110*/  PRMT R165, R149, 0x3340, R14 ;  /* 0x0000334095a57816 */ /* 0x000fe4000000000e */
[----:B------:R-:W-:Y:S02]  /*4a120*/  SHF.R.U32.HI R49, RZ, 0x8, R49 ;  /* 0x00000008ff317819 */ /* 0x000fe40000011631 */
[----:B------:R-:W-:Y:S02]  /*4a130*/  LOP3.LUT R80, R63, 0xffff, RZ, 0xc0, !PT ;  /* 0x0000ffff3f507812 */ /* 0x000fe400078ec0ff */
[----:B------:R-:W-:-:S02]  /*4a140*/  LOP3.LUT R67, R67, 0xffff, RZ, 0xc0, !PT ;  /* 0x0000ffff43437812 */ /* 0x000fc400078ec0ff */
[----:B------:R-:W-:Y:S02]  /*4a150*/  SHF.R.U32.HI R196, RZ, 0x8, R196 ;  /* 0x00000008ffc47819 */ /* 0x000fe400000116c4 */
[----:B------:R-:W-:Y:S02]  /*4a160*/  SHF.R.U32.HI R64, RZ, 0x8, R64 ;  /* 0x00000008ff407819 */ /* 0x000fe40000011640 */
[----:B------:R-:W-:Y:S01]  /*4a170*/  SHF.R.U32.HI R6, RZ, 0x8, R6 ;  /* 0x00000008ff067819 */ /* 0x000fe20000011606 */
[----:B------:R0:W-:Y:S01]  /*4a180*/  STL [R1+0xf9c], R151 ;  /* 0x000f9c9701007387 */ /* 0x0001e20000100800 */
[----:B------:R-:W-:Y:S02]  /*4a190*/  PRMT R153, R198, 0x3340, R1 ;  /* 0x00003340c6997816 */ /* 0x000fe40000000001 */
[----:B------:R-:W-:Y:S02]  /*4a1a0*/  PRMT R161, R148, 0x3340, R22 ;  /* 0x0000334094a17816 */ /* 0x000fe40000000016 */
[----:B------:R-:W-:-:S02]  /*4a1b0*/  PRMT R77, R77, 0x3340, R81 ;  /* 0x000033404d4d7816 */ /* 0x000fc40000000051 */
[----:B------:R-:W-:Y:S02]  /*4a1c0*/  SHF.R.U32.HI R65, RZ, 0x8, R65 ;  /* 0x00000008ff417819 */ /* 0x000fe40000011641 */
[----:B------:R-:W-:Y:S02]  /*4a1d0*/  LOP3.LUT R8, R8, 0xffff, RZ, 0xc0, !PT ;  /* 0x0000ffff08087812 */ /* 0x000fe400078ec0ff */
[----:B------:R-:W-:Y:S02]  /*4a1e0*/  LOP3.LUT R86, R86, 0xffff, RZ, 0xc0, !PT ;  /* 0x0000ffff56567812 */ /* 0x000fe400078ec0ff */
[----:B------:R-:W-:Y:S02]  /*4a1f0*/  PRMT R155, R210, 0x3340, R1 ;  /* 0x00003340d29b7816 */ /* 0x000fe40000000001 */
[----:B------:R-:W-:Y:S02]  /*4a200*/  PRMT R163, R150, 0x3340, R18 ;  /* 0x0000334096a37816 */ /* 0x000fe40000000012 */
[----:B------:R-:W-:-:S02]  /*4a210*/  PRMT R44, R44, 0x3340, R48 ;  /* 0x000033402c2c7816 */ /* 0x000fc40000000030 */
[----:B------:R-:W-:Y:S02]  /*4a220*/  LOP3.LUT R81, R12, 0xffff, RZ, 0xc0, !PT ;  /* 0x0000ffff0c517812 */ /* 0x000fe400078ec0ff */
[----:B------:R-:W-:Y:S02]  /*4a230*/  LOP3.LUT R10, R10, 0xffff, RZ, 0xc0, !PT ;  /* 0x0000ffff0a0a7812 */ /* 0x000fe400078ec0ff */
[----:B------:R-:W-:Y:S02]  /*4a240*/  SHF.R.U32.HI R85, RZ, 0x8, R85 ;  /* 0x00000008ff557819 */ /* 0x000fe40000011655 */
[----:B------:R-:W-:Y:S02]  /*4a250*/  SHF.R.U32.HI R97, RZ, 0x8, R97 ;  /* 0x00000008ff617819 */ /* 0x000fe40000011661 */
[----:B------:R-:W-:Y:S02]  /*4a260*/  LOP3.LUT R117, R117, 0xffff, RZ, 0xc0, !PT ;  /* 0x0000ffff75757812 */ /* 0x000fe400078ec0ff */
[----:B------:R-:W-:-:S02]  /*4a270*/  SHF.R.U32.HI R101, RZ, 0x8, R101 ;  /* 0x00000008ff657819 */ /* 0x000fc40000011665 */
[----:B------:R-:W-:Y:S02]  /*4a280*/  SHF.R.U32.HI R105, RZ, 0x8, R105 ;  /* 0x00000008ff697819 */ /* 0x000fe40000011669 */
[----:B0-----:R-:W-:Y:S02]  /*4a290*/  PRMT R151, R165, 0x5410, R157 ;  /* 0x00005410a5977816 */ /* 0x001fe4000000009d */
[----:B------:R-:W-:Y:S02]  /*4a2a0*/  LOP3.LUT R48, R49, 0xffff, RZ, 0xc0, !PT ;  /* 0x0000ffff31307812 */ /* 0x000fe400078ec0ff */
[----:B------:R-:W-:Y:S02]  /*4a2b0*/  PRMT R12, R80, 0x3340, R67 ;  /* 0x00003340500c7816 */ /* 0x000fe40000000043 */
[----:B------:R-:W-:Y:S02]  /*4a2c0*/  SHF.R.U32.HI R119, RZ, 0x8, R119 ;  /* 0x00000008ff777819 */ /* 0x000fe40000011677 */
[----:B------:R-:W-:-:S02]  /*4a2d0*/  SHF.R.U32.HI R124, RZ, 0x8, R124 ;  /* 0x00000008ff7c7819 */ /* 0x000fc4000001167c */
[----:B------:R-:W-:Y:S01]  /*4a2e0*/  LOP3.LUT R49, R196, 0xffff, RZ, 0xc0, !PT ;  /* 0x0000ffffc4317812 */ /* 0x000fe200078ec0ff */
[----:B------:R-:W-:Y:S01]  /*4a2f0*/  IMAD.MOV.U32 R196, RZ, RZ, R175 ;  /* 0x000000ffffc47224 */ /* 0x000fe200078e00af */
[----:B------:R-:W-:Y:S02]  /*4a300*/  LOP3.LUT R67, R64, 0xffff, RZ, 0xc0, !PT ;  /* 0x0000ffff40437812 */ /* 0x000fe400078ec0ff */
[----:B------:R-:W-:Y:S02]  /*4a310*/  LOP3.LUT R165, R6, 0xffff, RZ, 0xc0, !PT ;  /* 0x0000ffff06a57812 */ /* 0x000fe400078ec0ff */
[----:B------:R-:W-:Y:S02]  /*4a320*/  PRMT R159, R161, 0x5410, R153 ;  /* 0x00005410a19f7816 */ /* 0x000fe40000000099 */
[----:B------:R-:W-:Y:S02]  /*4a330*/  LOP3.LUT R64, R65, 0xffff, RZ, 0xc0, !PT ;  /* 0x0000ffff41407812 */ /* 0x000fe400078ec0ff */
[----:B------:R-:W-:-:S02]  /*4a340*/  PRMT R6, R8, 0x3340, R86 ;  /* 0x0000334008067816 */ /* 0x000fc40000000056 */
[----:B------:R-:W-:Y:S02]  /*4a350*/  SHF.R.U32.HI R3, RZ, 0x8, R3 ;  /* 0x00000008ff037819 */ /* 0x000fe40000011603 */
[----:B------:R-:W-:Y:S02]  /*4a360*/  PRMT R153, R163, 0x5410, R155 ;  /* 0x00005410a3997816 */ /* 0x000fe4000000009b */
[----:B------:R-:W-:Y:S02]  /*4a370*/  SHF.R.U32.HI R78, RZ, 0x8, R78 ;  /* 0x00000008ff4e7819 */ /* 0x000fe4000001164e */
[----:B------:R-:W-:Y:S02]  /*4a380*/  SHF.R.U32.HI R232, RZ, 0x8, R232 ;  /* 0x00000008ffe87819 */ /* 0x000fe400000116e8 */
[----:B------:R-:W-:Y:S02]  /*4a390*/  PRMT R65, R10, 0x3340, R1 ;  /* 0x000033400a417816 */ /* 0x000fe40000000001 */
[----:B------:R-:W-:-:S02]  /*4a3a0*/  LOP3.LUT R85, R85, 0xffff, RZ, 0xc0, !PT ;  /* 0x0000ffff55557812 */ /* 0x000fc400078ec0ff */
[----:B------:R-:W-:Y:S02]  /*4a3b0*/  LOP3.LUT R97, R97, 0xffff, RZ, 0xc0, !PT ;  /* 0x0000ffff61617812 */ /* 0x000fe400078ec0ff */
[----:B------:R-:W-:Y:S02]  /*4a3c0*/  PRMT R175, R117, 0x3340, R1 ;  /* 0x0000334075af7816 */ /* 0x000fe40000000001 */
[----:B------:R-:W-:Y:S02]  /*4a3d0*/  LOP3.LUT R101, R101, 0xffff, RZ, 0xc0, !PT ;  /* 0x0000ffff65657812 */ /* 0x000fe400078ec0ff */
[----:B------:R-:W-:Y:S02]  /*4a3e0*/  LOP3.LUT R8, R105, 0xffff, RZ, 0xc0, !PT ;  /* 0x0000ffff69087812 */ /* 0x000fe400078ec0ff */
[----:B------:R-:W-:Y:S02]  /*4a3f0*/  SHF.R.U32.HI R110, RZ, 0x8, R110 ;  /* 0x00000008ff6e7819 */ /* 0x000fe4000001166e */
[----:B------:R-:W-:-:S02]  /*4a400*/  SHF.R.U32.HI R114, RZ, 0x8, R114 ;  /* 0x00000008ff727819 */ /* 0x000fc40000011672 */
[----:B------:R-:W-:Y:S02]  /*4a410*/  SHF.R.U32.HI R163, RZ, 0x8, R103 ;  /* 0x00000008ffa37819 */ /* 0x000fe40000011667 */
[----:B------:R-:W-:Y:S02]  /*4a420*/  SHF.R.U32.HI R10, RZ, 0x8, R107 ;  /* 0x00000008ff0a7819 */ /* 0x000fe4000001166b */
[----:B------:R-:W-:Y:S02]  /*4a430*/  SHF.R.U32.HI R180, RZ, 0x8, R180 ;  /* 0x00000008ffb47819 */ /* 0x000fe400000116b4 */
[----:B------:R-:W-:Y:S02]  /*4a440*/  LOP3.LUT R117, R119, 0xffff, RZ, 0xc0, !PT ;  /* 0x0000ffff77757812 */ /* 0x000fe400078ec0ff */
[----:B------:R-:W-:Y:S02]  /*4a450*/  LOP3.LUT R124, R124, 0xffff, RZ, 0xc0, !PT ;  /* 0x0000ffff7c7c7812 */ /* 0x000fe400078ec0ff */
[----:B------:R-:W-:-:S02]  /*4a460*/  LOP3.LUT R105, R3, 0xffff, RZ, 0xc0, !PT ;  /* 0x0000ffff03697812 */ /* 0x000fc400078ec0ff */
[----:B------:R-:W-:Y:S02]  /*4a470*/  LOP3.LUT R78, R78, 0xffff, RZ, 0xc0, !PT ;  /* 0x0000ffff4e4e7812 */ /* 0x000fe400078ec0ff */
[----:B------:R-:W-:Y:S02]  /*4a480*/  LOP3.LUT R232, R232, 0xffff, RZ, 0xc0, !PT ;  /* 0x0000ffffe8e87812 */ /* 0x000fe400078ec0ff */
[----:B------:R-:W-:Y:S02]  /*4a490*/  PRMT R85, R85, 0x3340, R97 ;  /* 0x0000334055557816 */ /* 0x000fe40000000061 */
[----:B------:R-:W-:Y:S02]  /*4a4a0*/  PRMT R3, R101, 0x3340, R8 ;  /* 0x0000334065037816 */ /* 0x000fe40000000008 */
[----:B------:R-:W-:Y:S02]  /*4a4b0*/  LOP3.LUT R110, R110, 0xffff, RZ, 0xc0, !PT ;  /* 0x0000ffff6e6e7812 */ /* 0x000fe400078ec0ff */
[----:B------:R-:W-:-:S02]  /*4a4c0*/  LOP3.LUT R114, R114, 0xffff, RZ, 0xc0, !PT ;  /* 0x0000ffff72727812 */ /* 0x000fc400078ec0ff */
[----:B------:R-:W-:Y:S02]  /*4a4d0*/  LOP3.LUT R163, R163, 0xffff, RZ, 0xc0, !PT ;  /* 0x0000ffffa3a37812 */ /* 0x000fe400078ec0ff */
[----:B------:R-:W-:Y:S02]  /*4a4e0*/  LOP3.LUT R10, R10, 0xffff, RZ, 0xc0, !PT ;  /* 0x0000ffff0a0a7812 */ /* 0x000fe400078ec0ff */
[----:B------:R-:W-:Y:S02]  /*4a4f0*/  LOP3.LUT R8, R180, 0xffff, RZ, 0xc0, !PT ;  /* 0x0000ffffb4087812 */ /* 0x000fe400078ec0ff */
[----:B------:R-:W-:Y:S02]  /*4a500*/  PRMT R117, R117, 0x3340, R124 ;  /* 0x0000334075757816 */ /* 0x000fe4000000007c */
[----:B------:R-:W-:Y:S02]  /*4a510*/  SHF.R.U32.HI R97, RZ, 0x8, R15 ;  /* 0x00000008ff617819 */ /* 0x000fe4000001160f */
[----:B------:R-:W-:-:S02]  /*4a520*/  LOP3.LUT R15, R88, 0xffff, RZ, 0xc0, !PT ;  /* 0x0000ffff580f7812 */ /* 0x000fc400078ec0ff */
[----:B------:R-:W-:Y:S02]  /*4a530*/  LOP3.LUT R90, R90, 0xffff, RZ, 0xc0, !PT ;  /* 0x0000ffff5a5a7812 */ /* 0x000fe400078ec0ff */
[----:B------:R-:W-:Y:S02]  /*4a540*/  LOP3.LUT R119, R24, 0xffff, RZ, 0xc0, !PT ;  /* 0x0000ffff18777812 */ /* 0x000fe400078ec0ff */
[----:B------:R-:W-:Y:S02]  /*4a550*/  LOP3.LUT R124, R26, 0xffff, RZ, 0xc0, !PT ;  /* 0x0000ffff1a7c7812 */ /* 0x000fe400078ec0ff */
[----:B------:R-:W-:Y:S02]  /*4a560*/  PRMT R63, R78, 0x3340, R232 ;  /* 0x000033404e3f7816 */ /* 0x000fe400000000e8 */
[----:B------:R-:W-:Y:S02]  /*4a570*/  PRMT R180, R110, 0x3340, R114 ;  /* 0x000033406eb47816 */ /* 0x000fe40000000072 */
[----:B------:R-:W-:-:S02]  /*4a580*/  PRMT R163, R163, 0x3340, R10 ;  /* 0x00003340a3a37816 */ /* 0x000fc4000000000a */
[----:B------:R-:W-:Y:S02]  /*4a590*/  PRMT R114, R8, 0x3340, R1 ;  /* 0x0000334008727816 */ /* 0x000fe40000000001 */
[----:B------:R-:W-:Y:S02]  /*4a5a0*/  SHF.R.U32.HI R88, RZ, 0x8, R9 ;  /* 0x00000008ff587819 */ /* 0x000fe40000011609 */
[----:B------:R-:W-:Y:S02]  /*4a5b0*/  SHF.R.U32.HI R78, RZ, 0x8, R11 ;  /* 0x00000008ff4e7819 */ /* 0x000fe4000001160b */
[----:B------:R-:W-:Y:S02]  /*4a5c0*/  PRMT R8, R73, 0x4210, R15 ;  /* 0x0000421049087816 */ /* 0x000fe4000000000f */
[----:B------:R-:W-:Y:S02]  /*4a5d0*/  PRMT R9, R70, 0x4210, R90 ;  /* 0x0000421046097816 */ /* 0x000fe4000000005a */
[----:B------:R-:W-:-:S02]  /*4a5e0*/  SHF.R.U32.HI R69, RZ, 0x8, R69 ;  /* 0x00000008ff457819 */ /* 0x000fc40000011645 */
[----:B------:R-:W-:Y:S02]  /*4a5f0*/  SHF.R.U32.HI R68, RZ, 0x8, R68 ;  /* 0x00000008ff447819 */ /* 0x000fe40000011644 */
[----:B------:R-:W-:Y:S02]  /*4a600*/  SHF.R.U32.HI R152, RZ, 0x8, R152 ;  /* 0x00000008ff987819 */ /* 0x000fe40000011698 */
[----:B------:R-:W-:Y:S02]  /*4a610*/  SHF.R.U32.HI R74, RZ, 0x8, R74 ;  /* 0x00000008ff4a7819 */ /* 0x000fe4000001164a */
[----:B------:R-:W-:Y:S02]  /*4a620*/  SHF.R.U32.HI R79, RZ, 0x8, R79 ;  /* 0x00000008ff4f7819 */ /* 0x000fe4000001164f */
[----:B------:R-:W-:Y:S01]  /*4a630*/  SHF.R.U32.HI R82, RZ, 0x8, R82 ;  /* 0x00000008ff527819 */ /* 0x000fe20000011652 */
[----:B------:R-:W-:Y:S01]  /*4a640*/  STL [R1+0xfc4], R159 ;  /* 0x000fc49f01007387 */ /* 0x000fe20000100800 */
[----:B------:R-:W-:-:S02]  /*4a650*/  PRMT R10, R71, 0x4210, R119 ;  /* 0x00004210470a7816 */ /* 0x000fc40000000077 */
[----:B------:R-:W-:Y:S02]  /*4a660*/  SHF.R.U32.HI R33, RZ, 0x8, R33 ;  /* 0x00000008ff217819 */ /* 0x000fe40000011621 */
[----:B------:R-:W-:Y:S02]  /*4a670*/  SHF.R.U32.HI R25, RZ, 0x8, R25 ;  /* 0x00000008ff197819 */ /* 0x000fe40000011619 */
[----:B------:R-:W-:Y:S02]  /*4a680*/  SHF.R.U32.HI R29, RZ, 0x8, R29 ;  /* 0x00000008ff1d7819 */ /* 0x000fe4000001161d */
[----:B------:R-:W-:Y:S02]  /*4a690*/  SHF.R.U32.HI R251, RZ, 0x8, R251 ;  /* 0x00000008fffb7819 */ /* 0x000fe400000116fb */
[----:B------:R-:W-:Y:S02]  /*4a6a0*/  SHF.R.U32.HI R27, RZ, 0x8, R27 ;  /* 0x00000008ff1b7819 */ /* 0x000fe4000001161b */
[----:B------:R-:W-:-:S02]  /*4a6b0*/  SHF.R.U32.HI R31, RZ, 0x8, R31 ;  /* 0x00000008ff1f7819 */ /* 0x000fc4000001161f */
        /* <DEDUP_REMOVED lines=37> */
[----:B------:R-:W-:Y:S02]  /*4a910*/  LOP3.LUT R92, R92, 0xffff, RZ, 0xc0, !PT ;  /* 0x0000ffff5c5c7812 */ /* 0x000fe400078ec0ff */
[----:B------:R-:W-:Y:S02]  /*4a920*/  LOP3.LUT R94, R94, 0xffff, RZ, 0xc0, !PT ;  /* 0x0000ffff5e5e7812 */ /* 0x000fe400078ec0ff */
        /* <DEDUP_REMOVED lines=24> */
[----:B------:R-:W-:Y:S01]  /*4aab0*/  SHF.R.U32.HI R7, RZ, 0x8, R7 ;  /* 0x00000008ff077819 */ /* 0x000fe20000011607 */
[----:B------:R-:W-:Y:S01]  /*4aac0*/  BAR.SYNC.DEFER_BLOCKING 0x0 ;  /* 0x0000000000007b1d */ /* 0x000fe20000010000 */
[----:B------:R-:W-:Y:S02]  /*4aad0*/  PRMT R11, R72, 0x4210, R124 ;  /* 0x00004210480b7816 */ /* 0x000fe4000000007c */
[----:B------:R-:W-:-:S02]  /*4aae0*/  LOP3.LUT R69, R69, 0xffff, RZ, 0xc0, !PT ;  /* 0x0000ffff45457812 */ /* 0x000fc400078ec0ff */
[----:B------:R-:W-:Y:S02]  /*4aaf0*/  LOP3.LUT R68, R68, 0xffff, RZ, 0xc0, !PT ;  /* 0x0000ffff44447812 */ /* 0x000fe400078ec0ff */
[----:B------:R-:W-:Y:S02]  /*4ab00*/  LOP3.LUT R96, R96, 0xffff, RZ, 0xc0, !PT ;  /* 0x0000ffff60607812 */ /* 0x000fe400078ec0ff */
[----:B------:R-:W-:Y:S02]  /*4ab10*/  LOP3.LUT R32, R32, 0xffff, RZ, 0xc0, !PT ;  /* 0x0000ffff20207812 */ /* 0x000fe400078ec0ff */
[----:B------:R-:W-:Y:S02]  /*4ab20*/  LOP3.LUT R34, R34, 0xffff, RZ, 0xc0, !PT ;  /* 0x0000ffff22227812 */ /* 0x000fe400078ec0ff */
[----:B------:R-:W-:Y:S02]  /*4ab30*/  SHF.R.U32.HI R148, RZ, 0x8, R148 ;  /* 0x00000008ff947819 */ /* 0x000fe40000011694 */
[----:B------:R-:W-:-:S02]  /*4ab40*/  SHF.R.U32.HI R22, RZ, 0x8, R22 ;  /* 0x00000008ff167819 */ /* 0x000fc40000011616 */
[----:B------:R-:W-:Y:S02]  /*4ab50*/  SHF.R.U32.HI R184, RZ, 0x8, R184 ;  /* 0x00000008ffb87819 */ /* 0x000fe400000116b8 */
[----:B------:R-:W-:Y:S02]  /*4ab60*/  SHF.R.U32.HI R104, RZ, 0x8, R104 ;  /* 0x00000008ff687819 */ /* 0x000fe40000011668 */
[----:B------:R-:W-:Y:S02]  /*4ab70*/  SHF.R.U32.HI R240, RZ, 0x8, R240 ;  /* 0x00000008fff07819 */ /* 0x000fe400000116f0 */
[----:B------:R-:W-:Y:S01]  /*4ab80*/  SHF.R.U32.HI R17, RZ, 0x8, R17 ;  /* 0x00000008ff117819 */ /* 0x000fe20000011611 */
[----:B------:R0:W-:Y:S01]  /*4ab90*/  STSM.16.M88.4 [R0], R8 ;  /* 0x0000000800007844 */ /* 0x0001e20000000200 */
[----:B------:R-:W-:Y:S02]  /*4aba0*/  PRMT R64, R64, 0x3340, R69 ;  /* 0x0000334040407816 */ /* 0x000fe40000000045 */
        /* <DEDUP_REMOVED lines=42> */
[----:B------:R-:W-:Y:S01]  /*4ae50*/  SHF.R.U32.HI R157, RZ, 0x8, R219 ;  /* 0x00000008ff9d7819 */ /* 0x000fe200000116db */
[----:B------:R-:W-:Y:S01]  /*4ae60*/  IMAD.MOV.U32 R226, RZ, RZ, R196 ;  /* 0x000000ffffe27224 */ /* 0x000fe200078e00c4 */
[----:B------:R-:W-:Y:S01]  /*4ae70*/  LOP3.LUT R152, R152, 0xffff, RZ, 0xc0, !PT ;  /* 0x0000ffff98987812 */ /* 0x000fe200078ec0ff */
[----:B------:R-:W1:Y:S01]  /*4ae80*/  LDC R73, c[0x0][0x248] ;  /* 0x00009200ff497b82 */ /* 0x000e620000000800 */
[----:B------:R-:W-:-:S02]  /*4ae90*/  LOP3.LUT R69, R74, 0xffff, RZ, 0xc0, !PT ;  /* 0x0000ffff4a457812 */ /* 0x000fc400078ec0ff */
[----:B------:R-:W-:Y:S02]  /*4aea0*/  LOP3.LUT R79, R79, 0xffff, RZ, 0xc0, !PT ;  /* 0x0000ffff4f4f7812 */ /* 0x000fe400078ec0ff */
[----:B------:R-:W-:Y:S02]  /*4aeb0*/  LOP3.LUT R82, R82, 0xffff, RZ, 0xc0, !PT ;  /* 0x0000ffff52527812 */ /* 0x000fe400078ec0ff */
[----:B------:R-:W-:Y:S01]  /*4aec0*/  PRMT R67, R67, 0x3340, R68 ;  /* 0x0000334043437816 */ /* 0x000fe20000000044 */
[----:B------:R4:W-:Y:S01]  /*4aed0*/  STL [R1+0xfd0], R153 ;  /* 0x000fd09901007387 */ /* 0x0009e20000100800 */
[----:B------:R-:W-:Y:S01]  /*4aee0*/  PRMT R68, R152, 0x3340, R1 ;  /* 0x0000334098447816 */ /* 0x000fe20000000001 */
[----:B0-----:R-:W0:Y:S01]  /*4aef0*/  LDC.64 R8, c[0x0][0x220] ;  /* 0x00008800ff087b82 */ /* 0x001e220000000a00 */
[----:B------:R-:W-:Y:S02]  /*4af00*/  PRMT R69, R69, 0x3340, R79 ;  /* 0x0000334045457816 */ /* 0x000fe4000000004f */
[----:B------:R-:W-:-:S02]  /*4af10*/  PRMT R159, R82, 0x3340, R1 ;  /* 0x00003340529f7816 */ /* 0x000fc40000000001 */
[----:B------:R-:W-:Y:S02]  /*4af20*/  PRMT R26, R67, 0x5410, R68 ;  /* 0x00005410431a7816 */ /* 0x000fe40000000044 */
[----:B------:R-:W-:Y:S01]  /*4af30*/  PRMT R159, R69, 0x5410, R159 ;  /* 0x00005410459f7816 */ /* 0x000fe2000000009f */
[----:B------:R-:W-:Y:S01]  /*4af40*/  BAR.SYNC.DEFER_BLOCKING 0x0 ;  /* 0x0000000000007b1d */ /* 0x000fe20000010000 */
[----:B------:R-:W-:Y:S02]  /*4af50*/  LOP3.LUT R33, R33, 0xffff, RZ, 0xc0, !PT ;  /* 0x0000ffff21217812 */ /* 0x000fe400078ec0ff */
[----:B------:R-:W-:Y:S02]  /*4af60*/  LOP3.LUT R25, R25, 0xffff, RZ, 0xc0, !PT ;  /* 0x0000ffff19197812 */ /* 0x000fe400078ec0ff */
[----:B------:R-:W-:-:S03]  /*4af70*/  LOP3.LUT R29, R29, 0xffff, RZ, 0xc0, !PT ;  /* 0x0000ffff1d1d7812 */ /* 0x000fc600078ec0ff */
[----:B------:R-:W3:Y:S01]  /*4af80*/  LDC.64 R10, c[0x0][0x220] ;  /* 0x00008800ff0a7b82 */ /* 0x000ee20000000a00 */
[----:B------:R-:W-:Y:S02]  /*4af90*/  LOP3.LUT R251, R251, 0xffff, RZ, 0xc0, !PT ;  /* 0x0000fffffbfb7812 */ /* 0x000fe400078ec0ff */
[----:B------:R-:W-:Y:S02]  /*4afa0*/  LOP3.LUT R27, R27, 0xffff, RZ, 0xc0, !PT ;  /* 0x0000ffff1b1b7812 */ /* 0x000fe400078ec0ff */
[----:B------:R-:W-:Y:S02]  /*4afb0*/  LOP3.LUT R31, R31, 0xffff, RZ, 0xc0, !PT ;  /* 0x0000ffff1f1f7812 */ /* 0x000fe400078ec0ff */
[----:B------:R-:W-:Y:S01]  /*4afc0*/  LOP3.LUT R38, R38, 0xffff, RZ, 0xc0, !PT ;  /* 0x0000ffff26267812 */ /* 0x000fe200078ec0ff */
[----:B------:R-:W1:Y:S01]  /*4afd0*/  LDC R72, c[0x0][0x248] ;  /* 0x00009200ff487b82 */ /* 0x000e620000000800 */
[----:B------:R-:W-:Y:S02]  /*4afe0*/  LOP3.LUT R20, R20, 0xffff, RZ, 0xc0, !PT ;  /* 0x0000ffff14147812 */ /* 0x000fe400078ec0ff */
[----:B------:R-:W-:-:S02]  /*4aff0*/  LOP3.LUT R62, R62, 0xffff, RZ, 0xc0, !PT ;  /* 0x0000ffff3e3e7812 */ /* 0x000fc400078ec0ff */
[----:B------:R-:W-:Y:S02]  /*4b000*/  LOP3.LUT R66, R66, 0xffff, RZ, 0xc0, !PT ;  /* 0x0000ffff42427812 */ /* 0x000fe400078ec0ff */
[----:B------:R-:W-:Y:S01]  /*4b010*/  LOP3.LUT R154, R154, 0xffff, RZ, 0xc0, !PT ;  /* 0x0000ffff9a9a7812 */ /* 0x000fe200078ec0ff */
[----:B------:R-:W1:Y:S01]  /*4b020*/  LDC R196, c[0x0][0x248] ;  /* 0x00009200ffc47b82 */ /* 0x000e620000000800 */
[----:B------:R-:W1:Y:S01]  /*4b030*/  LDS.128 R68, [R2] ;  /* 0x0000000002447984 */ /* 0x000e620000000c00 */
[----:B------:R-:W-:Y:S02]  /*4b040*/  LOP3.LUT R176, R176, 0xffff, RZ, 0xc0, !PT ;  /* 0x0000ffffb0b07812 */ /* 0x000fe400078ec0ff */
[----:B------:R-:W-:Y:S02]  /*4b050*/  PRMT R33, R33, 0x3340, R1 ;  /* 0x0000334021217816 */ /* 0x000fe40000000001 */
[----:B------:R-:W-:Y:S02]  /*4b060*/  PRMT R25, R25, 0x3340, R29 ;  /* 0x0000334019197816 */ /* 0x000fe4000000001d */
[----:B------:R-:W-:-:S02]  /*4b070*/  PRMT R251, R251, 0x3340, R1 ;  /* 0x00003340fbfb7816 */ /* 0x000fc40000000001 */
[----:B------:R-:W-:Y:S02]  /*4b080*/  PRMT R27, R27, 0x3340, R31 ;  /* 0x000033401b1b7816 */ /* 0x000fe4000000001f */
[----:B------:R-:W-:Y:S02]  /*4b090*/  PRMT R20, R38, 0x3340, R20 ;  /* 0x0000334026147816 */ /* 0x000fe40000000014 */
[----:B------:R-:W-:Y:S02]  /*4b0a0*/  PRMT R62, R62, 0x3340, R66 ;  /* 0x000033403e3e7816 */ /* 0x000fe40000000042 */
[----:B------:R-:W-:Y:S01]  /*4b0b0*/  LOP3.LUT R38, R233, 0xffff, RZ, 0xc0, !PT ;  /* 0x0000ffffe9267812 */ /* 0x000fe200078ec0ff */
[----:B------:R-:W-:Y:S01]  /*4b0c0*/  IMAD.MOV.U32 R233, RZ, RZ, R187 ;  /* 0x000000ffffe97224 */ /* 0x000fe200078e00bb */
[--C-:B------:R-:W-:Y:S02]  /*4b0d0*/  PRMT R66, R81, 0x3340, R1.reuse ;  /* 0x0000334051427816 */ /* 0x100fe40000000001 */
[----:B------:R-:W-:-:S02]  /*4b0e0*/  PRMT R74, R154, 0x3340, R1 ;  /* 0x000033409a4a7816 */ /* 0x000fc40000000001 */
[----:B------:R-:W-:Y:S02]  /*4b0f0*/  LOP3.LUT R29, R239, 0xffff, RZ, 0xc0, !PT ;  /* 0x0000ffffef1d7812 */ /* 0x000fe400078ec0ff */
[----:B------:R-:W-:Y:S02]  /*4b100*/  PRMT R187, R176, 0x3340, R1 ;  /* 0x00003340b0bb7816 */ /* 0x000fe40000000001 */
[----:B------:R-:W-:Y:S02]  /*4b110*/  LOP3.LUT R107, R178, 0xffff, RZ, 0xc0, !PT ;  /* 0x0000ffffb26b7812 */ /* 0x000fe400078ec0ff */
[----:B------:R-:W-:Y:S02]  /*4b120*/  LOP3.LUT R31, R51, 0xffff, RZ, 0xc0, !PT ;  /* 0x0000ffff331f7812 */ /* 0x000fe400078ec0ff */
[----:B------:R-:W-:Y:S02]  /*4b130*/  LOP3.LUT R55, R55, 0xffff, RZ, 0xc0, !PT ;  /* 0x0000ffff37377812 */ /* 0x000fe400078ec0ff */
[----:B------:R-:W-:-:S02]  /*4b140*/  PRMT R178, R25, 0x5410, R33 ;  /* 0x0000541019b27816 */ /* 0x000fc40000000021 */
[----:B------:R-:W-:Y:S02]  /*4b150*/  PRMT R176, R27, 0x5410, R251 ;  /* 0x000054101bb07816 */ /* 0x000fe400000000fb */
[----:B------:R-:W-:Y:S02]  /*4b160*/  LOP3.LUT R5, R5, 0xffff, RZ, 0xc0, !PT ;  /* 0x0000ffff05057812 */ /* 0x000fe400078ec0ff */
[----:B------:R-:W-:Y:S02]  /*4b170*/  PRMT R24, R62, 0x5410, R66 ;  /* 0x000054103e187816 */ /* 0x000fe40000000042 */
[----:B------:R-:W-:Y:S02]  /*4b180*/  LOP3.LUT R150, R150, 0xffff, RZ, 0xc0, !PT ;  /* 0x0000ffff96967812 */ /* 0x000fe400078ec0ff */
[----:B------:R-:W-:Y:S02]  /*4b190*/  LOP3.LUT R18, R18, 0xffff, RZ, 0xc0, !PT ;  /* 0x0000ffff12127812 */ /* 0x000fe400078ec0ff */
[----:B------:R-:W-:-:S02]  /*4b1a0*/  LOP3.LUT R210, R210, 0xffff, RZ, 0xc0, !PT ;  /* 0x0000ffffd2d27812 */ /* 0x000fc400078ec0ff */
[----:B------:R-:W-:Y:S02]  /*4b1b0*/  LOP3.LUT R102, R102, 0xffff, RZ, 0xc0, !PT ;  /* 0x0000ffff66667812 */ /* 0x000fe400078ec0ff */
[----:B------:R-:W-:Y:S02]  /*4b1c0*/  LOP3.LUT R106, R106, 0xffff, RZ, 0xc0, !PT ;  /* 0x0000ffff6a6a7812 */ /* 0x000fe400078ec0ff */
[----:B------:R-:W-:Y:S02]  /*4b1d0*/  PRMT R26, R26, 0x5210, R119 ;  /* 0x000052101a1a7816 */ /* 0x000fe40000000077 */
[----:B------:R-:W-:Y:S02]  /*4b1e0*/  LOP3.LUT R39, R39, 0xffff, RZ, 0xc0, !PT ;  /* 0x0000ffff27277812 */ /* 0x000fe400078ec0ff */
[----:B------:R-:W-:Y:S02]  /*4b1f0*/  LOP3.LUT R16, R16, 0xffff, RZ, 0xc0, !PT ;  /* 0x0000ffff10107812 */ /* 0x000fe400078ec0ff */
[----:B------:R-:W-:-:S02]  /*4b200*/  LOP3.LUT R212, R212, 0xffff, RZ, 0xc0, !PT ;  /* 0x0000ffffd4d47812 */ /* 0x000fc400078ec0ff */
[----:B------:R-:W-:Y:S02]  /*4b210*/  LOP3.LUT R43, R43, 0xffff, RZ, 0xc0, !PT ;  /* 0x0000ffff2b2b7812 */ /* 0x000fe400078ec0ff */
[----:B------:R-:W-:Y:S01]  /*4b220*/  LOP3.LUT R47, R47, 0xffff, RZ, 0xc0, !PT ;  /* 0x0000ffff2f2f7812 */ /* 0x000fe200078ec0ff */
[----:B------:R-:W-:Y:S01]  /*4b230*/  IMAD.MOV.U32 R239, RZ, RZ, R174 ;  /* 0x000000ffffef7224 */ /* 0x000fe200078e00ae */
[----:B------:R-:W-:Y:S02]  /*4b240*/  PRMT R25, R12, 0x5410, R65 ;  /* 0x000054100c197816 */ /* 0x000fe40000000041 */
[----:B------:R-:W-:Y:S02]  /*4b250*/  LOP3.LUT R84, R84, 0xffff, RZ, 0xc0, !PT ;  /* 0x0000ffff54547812 */ /* 0x000fe400078ec0ff */
[----:B------:R-:W-:Y:S01]  /*4b260*/  LOP3.LUT R95, R95, 0xffff, RZ, 0xc0, !PT ;  /* 0x0000ffff5f5f7812 */ /* 0x000fe200078ec0ff */
[----:B------:R2:W-:Y:S01]  /*4b270*/  STL [R1+0xfe0], R151 ;  /* 0x000fe09701007387 */ /* 0x0005e20000100800 */
[----:B------:R-:W-:Y:S01]  /*4b280*/  PRMT R27, R64, 0x5410, R74 ;  /* 0x00005410401b7816 */ /* 0x000fe2000000004a */
[----:B------:R-:W1:Y:S08]  /*4b290*/  LDC R33, c[0x0][0x248] ;  /* 0x00009200ff217b82 */ /* 0x000e700000000800 */
[----:B------:R-:W-:Y:S01]  /*4b2a0*/  BAR.SYNC.DEFER_BLOCKING 0x0 ;  /* 0x0000000000007b1d */ /* 0x000fe20000010000 */
[----:B------:R-:W-:-:S02]  /*4b2b0*/  PRMT R29, R29, 0x3340, R1 ;  /* 0x000033401d1d7816 */ /* 0x000fc40000000001 */
[----:B------:R-:W-:Y:S02]  /*4b2c0*/  PRMT R31, R31, 0x3340, R55 ;  /* 0x000033401f1f7816 */ /* 0x000fe40000000037 */
[----:B------:R-:W-:-:S03]  /*4b2d0*/  PRMT R80, R5, 0x3340, R1 ;  /* 0x0000334005507816 */ /* 0x000fc60000000001 */
[----:B------:R-:W1:Y:S01]  /*4b2e0*/  LDC R74, c[0x0][0x248] ;  /* 0x00009200ff4a7b82 */ /* 0x000e620000000800 */
[----:B------:R-:W-:Y:S02]  /*4b2f0*/  PRMT R24, R24, 0x5210, R15 ;  /* 0x0000521018187816 */ /* 0x000fe4000000000f */
[----:B------:R-:W-:Y:S02]  /*4b300*/  PRMT R25, R25, 0x5210, R90 ;  /* 0x0000521019197816 */ /* 0x000fe4000000005a */
[----:B------:R-:W-:Y:S02]  /*4b310*/  PRMT R27, R27, 0x5210, R124 ;  /* 0x000052101b1b7816 */ /* 0x000fe4000000007c */
[----:B------:R-:W-:Y:S01]  /*4b320*/  SHF.R.U32.HI R5, RZ, 0x8, R249 ;  /* 0x00000008ff057819 */ /* 0x000fe200000116f9 */
[----:B------:R-:W1:Y:S01]  /*4b330*/  LDC R90, c[0x0][0x248] ;  /* 0x00009200ff5a7b82 */ /* 0x000e620000000800 */
[----:B------:R-:W-:Y:S02]  /*4b340*/  PRMT R18, R150, 0x3340, R18 ;  /* 0x0000334096127816 */ /* 0x000fe40000000012 */
[----:B------:R-:W-:-:S02]  /*4b350*/  PRMT R210, R210, 0x3340, R1 ;  /* 0x00003340d2d27816 */ /* 0x000fc40000000001 */
[----:B----4-:R-:W-:Y:S02]  /*4b360*/  PRMT R153, R31, 0x5410, R29 ;  /* 0x000054101f997816 */ /* 0x010fe4000000001d */
[----:B------:R-:W-:Y:S01]  /*4b370*/  PRMT R106, R102, 0x3340, R106 ;  /* 0x00003340666a7816 */ /* 0x000fe2000000006a */
[----:B------:R-:W4:Y:S01]  /*4b380*/  LDC R29, c[0x0][0x244] ;  /* 0x00009100ff1d7b82 */ /* 0x000f220000000800 */
[----:B------:R-:W-:Y:S01]  /*4b390*/  LOP3.LUT R55, R225, 0xffff, RZ, 0xc0, !PT ;  /* 0x0000ffffe1377812 */ /* 0x000fe200078ec0ff */
[----:B------:R1:W-:Y:S01]  /*4b3a0*/  STSM.16.M88.4 [R0], R24 ;  /* 0x0000001800007844 */ /* 0x0003e20000000200 */
[----:B------:R-:W-:Y:S01]  /*4b3b0*/  LOP3.LUT R102, R140, 0xffff, RZ, 0xc0, !PT ;  /* 0x0000ffff8c667812 */ /* 0x000fe200078ec0ff */
[----:B------:R-:W-:Y:S01]  /*4b3c0*/  IMAD.MOV.U32 R225, RZ, RZ, R171 ;  /* 0x000000ffffe17224 */ /* 0x000fe200078e00ab */
[----:B------:R-:W-:-:S03]  /*4b3d0*/  LOP3.LUT R5, R5, 0xffff, RZ, 0xc0, !PT ;  /* 0x0000ffff05057812 */ /* 0x000fc600078ec0ff */
[----:B------:R-:W-:Y:S01]  /*4b3e0*/  BAR.SYNC.DEFER_BLOCKING 0x0 ;  /* 0x0000000000007b1d */ /* 0x000fe20000010000 */
[----:B------:R-:W-:Y:S02]  /*4b3f0*/  PRMT R16, R39, 0x3340, R16 ;  /* 0x0000334027107816 */ /* 0x000fe40000000010 */
[----:B------:R-:W-:Y:S02]  /*4b400*/  PRMT R212, R212, 0x3340, R1 ;  /* 0x00003340d4d47816 */ /* 0x000fe40000000001 */
[----:B------:R-:W-:-:S03]  /*4b410*/  PRMT R171, R18, 0x5410, R210 ;  /* 0x0000541012ab7816 */ /* 0x000fc600000000d2 */
[----:B------:R-:W1:Y:S01]  /*4b420*/  LDC R119, c[0x0][0x248] ;  /* 0x00009200ff777b82 */ /* 0x000e620000000800 */
[----:B------:R-:W-:Y:S02]  /*4b430*/  PRMT R43, R43, 0x3340, R47 ;  /* 0x000033402b2b7816 */ /* 0x000fe4000000002f */
[----:B------:R-:W-:Y:S02]  /*4b440*/  LOP3.LUT R149, R149, 0xffff, RZ, 0xc0, !PT ;  /* 0x0000ffff95957812 */ /* 0x000fe400078ec0ff */
[----:B------:R-:W-:Y:S02]  /*4b450*/  LOP3.LUT R174, R14, 0xffff, RZ, 0xc0, !PT ;  /* 0x0000ffff0eae7812 */ /* 0x000fe400078ec0ff */
[----:B------:R-:W-:Y:S01]  /*4b460*/  LOP3.LUT R47, R229, 0xffff, RZ, 0xc0, !PT ;  /* 0x0000ffffe52f7812 */ /* 0x000fe200078ec0ff */
[----:B------:R-:W0:Y:S01]  /*4b470*/  LDC R18, c[0x0][0x244] ;  /* 0x00009100ff127b82 */ /* 0x000e220000000800 */
[----:B------:R-:W-:Y:S01]  /*4b480*/  PRMT R102, R102, 0x3340, R5 ;  /* 0x0000334066667816 */ /* 0x000fe20000000005 */
[----:B------:R-:W-:Y:S01]  /*4b490*/  IMAD.MOV.U32 R229, RZ, RZ, R177 ;  /* 0x000000ffffe57224 */ /* 0x000fe200078e00b1 */
[----:B--2---:R-:W-:-:S02]  /*4b4a0*/  PRMT R151, R84, 0x3340, R95 ;  /* 0x0000334054977816 */ /* 0x004fc4000000005f */
[----:B------:R-:W-:Y:S02]  /*4b4b0*/  SHF.R.U32.HI R5, RZ, 0x8, R136 ;  /* 0x00000008ff057819 */ /* 0x000fe40000011688 */
[----:B------:R-:W-:Y:S01]  /*4b4c0*/  SHF.R.U32.HI R95, RZ, 0x8, R132 ;  /* 0x00000008ff5f7819 */ /* 0x000fe20000011684 */
[----:B------:R-:W2:Y:S01]  /*4b4d0*/  LDC R124, c[0x0][0x248] ;  /* 0x00009200ff7c7b82 */ /* 0x000ea20000000800 */
[----:B------:R-:W-:Y:S01]  /*4b4e0*/  PRMT R177, R16, 0x5410, R212 ;  /* 0x0000541010b17816 */ /* 0x000fe200000000d4 */
[----:B------:R-:W2:Y:S01]  /*4b4f0*/  LDS.128 R64, [R2] ;  /* 0x0000000002407984 */ /* 0x000ea20000000c00 */
[----:B------:R-:W-:Y:S02]  /*4b500*/  PRMT R174, R149, 0x3340, R174 ;  /* 0x0000334095ae7816 */ /* 0x000fe400000000ae */
[----:B------:R-:W-:Y:S02]  /*4b510*/  LOP3.LUT R75, R223, 0xffff, RZ, 0xc0, !PT ;  /* 0x0000ffffdf4b7812 */ /* 0x000fe400078ec0ff */
[----:B------:R-:W-:Y:S01]  /*4b520*/  LOP3.LUT R149, R222, 0xffff, RZ, 0xc0, !PT ;  /* 0x0000ffffde957812 */ /* 0x000fe200078ec0ff */
[----:B------:R-:W3:Y:S01]  /*4b530*/  LDC R16, c[0x0][0x244] ;  /* 0x00009100ff107b82 */ /* 0x000ee20000000800 */
[----:B------:R-:W-:-:S02]  /*4b540*/  LOP3.LUT R13, R13, 0xffff, RZ, 0xc0, !PT ;  /* 0x0000ffff0d0d7812 */ /* 0x000fc400078ec0ff */
[----:B------:R-:W-:Y:S02]  /*4b550*/  LOP3.LUT R5, R5, 0xffff, RZ, 0xc0, !PT ;  /* 0x0000ffff05057812 */ /* 0x000fe400078ec0ff */
[----:B------:R-:W-:-:S03]  /*4b560*/  LOP3.LUT R95, R95, 0xffff, RZ, 0xc0, !PT ;  /* 0x0000ffff5f5f7812 */ /* 0x000fc600078ec0ff */
[----:B------:R-:W1:Y:S01]  /*4b570*/  LDC.64 R222, c[0x0][0x228] ;  /* 0x00008a00ffde7b82 */ /* 0x000e620000000a00 */
[----:B------:R-:W-:Y:S02]  /*4b580*/  LOP3.LUT R208, R208, 0xffff, RZ, 0xc0, !PT ;  /* 0x0000ffffd0d07812 */ /* 0x000fe400078ec0ff */
[----:B------:R-:W-:Y:S02]  /*4b590*/  PRMT R84, R13, 0x3340, R1 ;  /* 0x000033400d547816 */ /* 0x000fe40000000001 */
[----:B------:R-:W-:Y:S02]  /*4b5a0*/  PRMT R95, R95, 0x3340, R5 ;  /* 0x000033405f5f7816 */ /* 0x000fe40000000005 */
[----:B------:R-:W-:Y:S01]  /*4b5b0*/  LOP3.LUT R51, R59, 0xffff, RZ, 0xc0, !PT ;  /* 0x0000ffff3b337812 */ /* 0x000fe200078ec0ff */
[----:B------:R-:W2:Y:S01]  /*4b5c0*/  LDC R5, c[0x0][0x244] ;  /* 0x00009100ff057b82 */ /* 0x000ea20000000800 */
[----:B------:R-:W-:Y:S02]  /*4b5d0*/  LOP3.LUT R224, R224, 0xffff, RZ, 0xc0, !PT ;  /* 0x0000ffffe0e07812 */ /* 0x000fe400078ec0ff */
[----:B------:R-:W-:-:S02]  /*4b5e0*/  PRMT R208, R208, 0x3340, R1 ;  /* 0x00003340d0d07816 */ /* 0x000fc40000000001 */
[----:B------:R-:W-:-:S03]  /*4b5f0*/  PRMT R105, R105, 0x3340, R1 ;  /* 0x0000334069697816 */ /* 0x000fc60000000001 */
[----:B------:R-:W2:Y:S01]  /*4b600*/  LDC.64 R12, c[0x0][0x220] ;  /* 0x00008800ff0c7b82 */ /* 0x000ea20000000a00 */
[----:B------:R-:W-:Y:S01]  /*4b610*/  PRMT R51, R51, 0x3340, R224 ;  /* 0x0000334033337816 */ /* 0x000fe200000000e0 */
[----:B------:R-:W-:Y:S01]  /*4b620*/  IMAD.MOV.U32 R224, RZ, RZ, R170 ;  /* 0x000000ffffe07224 */ /* 0x000fe200078e00aa */
[----:B------:R-:W-:Y:S02]  /*4b630*/  PRMT R170, R20, 0x5410, R208 ;  /* 0x0000541014aa7816 */ /* 0x000fe400000000d0 */
[----:B------:R-:W-:Y:S01]  /*4b640*/  PRMT R20, R3, 0x5410, R105 ;  /* 0x0000541003147816 */ /* 0x000fe20000000069 */
[----:B----4-:R-:W-:Y:S01]  /*4b650*/  IMAD R3, R234, R29, RZ ;  /* 0x0000001dea037224 */ /* 0x010fe200078e02ff */
[----:B------:R-:W-:Y:S02]  /*4b660*/  LOP3.LUT R122, R122, 0xffff, RZ, 0xc0, !PT ;  /* 0x0000ffff7a7a7812 */ /* 0x000fe400078ec0ff */
[----:B------:R-:W-:Y:S01]  /*4b670*/  LOP3.LUT R244, R244, 0xffff, RZ, 0xc0, !PT ;  /* 0x0000fffff4f47812 */ /* 0x000fe200078ec0ff */
[----:B0-----:R-:W-:Y:S01]  /*4b680*/  IMAD R29, R18, 0x80, R3 ;  /* 0x00000080121d7824 */ /* 0x001fe200078e0203 */
[----:B------:R-:W-:Y:S01]  /*4b690*/  LOP3.LUT R39, R42, 0xffff, RZ, 0xc0, !PT ;  /* 0x0000ffff2a277812 */ /* 0x000fe200078ec0ff */
[----:B-1----:R-:W-:Y:S01]  /*4b6a0*/  IMAD.MOV.U32 R31, RZ, RZ, R223 ;  /* 0x000000ffff1f7224 */ /* 0x002fe200078e00df */
[----:B------:R-:W-:Y:S01]  /*4b6b0*/  PRMT R14, R122, 0x3340, R244 ;  /* 0x000033407a0e7816 */ /* 0x000fe200000000f4 */
[----:B---3--:R-:W-:Y:S01]  /*4b6c0*/  IMAD R16, R16, 0x80, R29 ;  /* 0x0000008010107824 */ /* 0x008fe200078e021d */
[----:B------:R-:W-:Y:S01]  /*4b6d0*/  IADD3 R10, P1, R29, R10, RZ ;  /* 0x0000000a1d0a7210 */ /* 0x000fe20007f3e0ff */
[----:B------:R-:W0:Y:S01]  /*4b6e0*/  LDC R132, c[0x0][0x248] ;  /* 0x00009200ff847b82 */ /* 0x000e220000000800 */
[----:B------:R-:W-:Y:S01]  /*4b6f0*/  PRMT R114, R14, 0x5410, R114 ;  /* 0x000054100e727816 */ /* 0x000fe20000000072 */
[----:B------:R-:W-:Y:S01]  /*4b700*/  VIADD R14, R4, 0x7f ;  /* 0x0000007f040e7836 */ /* 0x000fe20000000000 */
[----:B------:R-:W-:-:S04]  /*4b710*/  IADD3 R8, P2, R16, R8, RZ ;  /* 0x0000000810087210 */ /* 0x000fc80007f5e0ff */
[----:B------:R-:W-:Y:S01]  /*4b720*/  ISETP.GE.AND P4, PT, R14, R31, PT ;  /* 0x0000001f0e00720c */ /* 0x000fe20003f86270 */
[----:B--2---:R-:W-:Y:S01]  /*4b730*/  IMAD R14, R5, 0x80, R16 ;  /* 0x00000080050e7824 */ /* 0x004fe200078e0210 */
[C---:B------:R-:W-:Y:S01]  /*4b740*/  IADD3 R18, P0, R3.reuse, R12, RZ ;  /* 0x0000000c03127210 */ /* 0x040fe20007f1e0ff */
[----:B------:R-:W1:Y:S01]  /*4b750*/  LDC R140, c[0x0][0x248] ;  /* 0x00009200ff8c7b82 */ /* 0x000e620000000800 */
[----:B------:R-:W-:Y:S02]  /*4b760*/  LEA.HI.X.SX32 R5, R16, R9, 0x1, P2 ;  /* 0x0000000910057211 */ /* 0x000fe400010f0eff */
[----:B------:R-:W-:Y:S02]  /*4b770*/  LOP3.LUT R9, R28, 0xffff, RZ, 0xc0, !PT ;  /* 0x0000ffff1c097812 */ /* 0x000fe400078ec0ff */
[----:B------:R-:W-:Y:S02]  /*4b780*/  LOP3.LUT R12, R30, 0xffff, RZ, 0xc0, !PT ;  /* 0x0000ffff1e0c7812 */ /* 0x000fe400078ec0ff */
[----:B------:R-:W-:Y:S01]  /*4b790*/  LEA.HI.X.SX32 R13, R3, R13, 0x1, P0 ;  /* 0x0000000d030d7211 */ /* 0x000fe200000f0eff */
[----:B------:R-:W2:Y:S01]  /*4b7a0*/  LDC R16, c[0x0][0x248] ;  /* 0x00009200ff107b82 */ /* 0x000ea20000000800 */
[----:B------:R-:W-:-:S02]  /*4b7b0*/  LEA.HI.X.SX32 R3, R29, R11, 0x1, P1 ;  /* 0x0000000b1d037211 */ /* 0x000fc400008f0eff */
[----:B------:R-:W-:Y:S02]  /*4b7c0*/  PRMT R28, R76, 0x4210, R92 ;  /* 0x000042104c1c7816 */ /* 0x000fe4000000005c */
[----:B------:R-:W-:Y:S02]  /*4b7d0*/  PRMT R29, R89, 0x4210, R94 ;  /* 0x00004210591d7816 */ /* 0x000fe4000000005e */
[----:B------:R-:W-:Y:S01]  /*4b7e0*/  PRMT R30, R91, 0x4210, R9 ;  /* 0x000042105b1e7816 */ /* 0x000fe20000000009 */
[----:B------:R-:W3:Y:S01]  /*4b7f0*/  LDC R11, c[0x0][0x22c] ;  /* 0x00008b00ff0b7b82 */ /* 0x000ee20000000800 */
[----:B------:R-:W-:-:S07]  /*4b800*/  PRMT R31, R93, 0x4210, R12 ;  /* 0x000042105d1f7816 */ /* 0x000fce000000000c */
[----:B------:R-:W-:Y:S01]  /*4b810*/  BAR.SYNC.DEFER_BLOCKING 0x0 ;  /* 0x0000000000007b1d */ /* 0x000fe20000010000 */
[----:B------:R-:W-:Y:S02]  /*4b820*/  LOP3.LUT R46, R46, 0xffff, RZ, 0xc0, !PT ;  /* 0x0000ffff2e2e7812 */ /* 0x000fe400078ec0ff */
[----:B------:R-:W-:Y:S02]  /*4b830*/  LOP3.LUT R218, R218, 0xffff, RZ, 0xc0, !PT ;  /* 0x0000ffffdada7812 */ /* 0x000fe400078ec0ff */
[----:B------:R-:W-:-:S03]  /*4b840*/  PRMT R39, R39, 0x3340, R46 ;  /* 0x0000334027277816 */ /* 0x000fc6000000002e */
[----:B------:R-:W4:Y:S01]  /*4b850*/  LDC R76, c[0x0][0x248] ;  /* 0x00009200ff4c7b82 */ /* 0x000f220000000800 */
[----:B------:R-:W-:Y:S02]  /*4b860*/  LOP3.LUT R46, R147, 0xffff, RZ, 0xc0, !PT ;  /* 0x0000ffff932e7812 */ /* 0x000fe400078ec0ff */
[----:B------:R-:W-:Y:S02]  /*4b870*/  LOP3.LUT R109, R109, 0xffff, RZ, 0xc0, !PT ;  /* 0x0000ffff6d6d7812 */ /* 0x000fe400078ec0ff */
[----:B------:R-:W-:Y:S02]  /*4b880*/  PRMT R46, R46, 0x3340, R218 ;  /* 0x000033402e2e7816 */ /* 0x000fe400000000da */
[----:B------:R-:W-:Y:S01]  /*4b890*/  LOP3.LUT R59, R194, 0xffff, RZ, 0xc0, !PT ;  /* 0x0000ffffc23b7812 */ /* 0x000fe200078ec0ff */
[----:B------:R-:W0:Y:S01]  /*4b8a0*/  LDC R89, c[0x0][0x248] ;  /* 0x00009200ff597b82 */ /* 0x000e220000000800 */
[----:B------:R-:W-:Y:S02]  /*4b8b0*/  LOP3.LUT R221, R221, 0xffff, RZ, 0xc0, !PT ;  /* 0x0000ffffdddd7812 */ /* 0x000fe400078ec0ff */
[----:B------:R-:W-:-:S02]  /*4b8c0*/  LOP3.LUT R128, R128, 0xffff, RZ, 0xc0, !PT ;  /* 0x0000ffff80807812 */ /* 0x000fc400078ec0ff */
[----:B------:R-:W-:Y:S02]  /*4b8d0*/  LOP3.LUT R130, R130, 0xffff, RZ, 0xc0, !PT ;  /* 0x0000ffff82827812 */ /* 0x000fe400078ec0ff */
[----:B------:R-:W-:Y:S01]  /*4b8e0*/  LOP3.LUT R139, R139, 0xffff, RZ, 0xc0, !PT ;  /* 0x0000ffff8b8b7812 */ /* 0x000fe200078ec0ff */
[----:B------:R-:W1:Y:S01]  /*4b8f0*/  LDC R91, c[0x0][0x248] ;  /* 0x00009200ff5b7b82 */ /* 0x000e620000000800 */
[----:B------:R2:W-:Y:S01]  /*4b900*/  STSM.16.M88.4 [R0], R28 ;  /* 0x0000001c00007844 */ /* 0x0005e20000000200 */
[----:B------:R-:W-:Y:S01]  /*4b910*/  IMAD.MOV.U32 R218, RZ, RZ, R179 ;  /* 0x000000ffffda7224 */ /* 0x000fe200078e00b3 */
[----:B------:R-:W-:Y:S02]  /*4b920*/  LOP3.LUT R179, R113, 0xffff, RZ, 0xc0, !PT ;  /* 0x0000ffff71b37812 */ /* 0x000fe400078ec0ff */
[----:B------:R-:W-:Y:S02]  /*4b930*/  LOP3.LUT R147, R188, 0xffff, RZ, 0xc0, !PT ;  /* 0x0000ffffbc937812 */ /* 0x000fe400078ec0ff */
[----:B------:R-:W-:Y:S01]  /*4b940*/  PRMT R179, R109, 0x3340, R179 ;  /* 0x000033406db37816 */ /* 0x000fe200000000b3 */
[----:B------:R-:W1:Y:S01]  /*4b950*/  LDC R93, c[0x0][0x248] ;  /* 0x00009200ff5d7b82 */ /* 0x000e620000000800 */
[----:B------:R-:W-:-:S02]  /*4b960*/  LOP3.LUT R109, R133, 0xffff, RZ, 0xc0, !PT ;  /* 0x0000ffff856d7812 */ /* 0x000fc400078ec0ff */
[--C-:B------:R-:W-:Y:S02]  /*4b970*/  PRMT R59, R59, 0x3340, R1.reuse ;  /* 0x000033403b3b7816 */ /* 0x100fe40000000001 */
[--C-:B------:R-:W-:Y:S02]  /*4b980*/  PRMT R35, R221, 0x3340, R1.reuse ;  /* 0x00003340dd237816 */ /* 0x100fe40000000001 */
[----:B------:R-:W-:Y:S01]  /*4b990*/  PRMT R147, R147, 0x3340, R1 ;  /* 0x0000334093937816 */ /* 0x000fe20000000001 */
[----:B------:R-:W1:Y:S01]  /*4b9a0*/  LDC R194, c[0x0][0x248] ;  /* 0x00009200ffc27b82 */ /* 0x000e620000000800 */
[----:B------:R-:W-:Y:S02]  /*4b9b0*/  LOP3.LUT R167, R186, 0xffff, RZ, 0xc0, !PT ;  /* 0x0000ffffbaa77812 */ /* 0x000fe400078ec0ff */
[----:B------:R-:W-:Y:S02]  /*4b9c0*/  PRMT R186, R128, 0x3340, R130 ;  /* 0x0000334080ba7816 */ /* 0x000fe40000000082 */
[----:B------:R-:W-:-:S02]  /*4b9d0*/  PRMT R109, R109, 0x3340, R139 ;  /* 0x000033406d6d7816 */ /* 0x000fc4000000008b */
[----:B------:R-:W-:Y:S01]  /*4b9e0*/  PRMT R139, R60, 0x5410, R59 ;  /* 0x000054103c8b7816 */ /* 0x000fe2000000003b */
[----:B------:R-:W1:Y:S01]  /*4b9f0*/  LDC R208, c[0x0][0x248] ;  /* 0x00009200ffd07b82 */ /* 0x000e620000000800 */
[----:B------:R-:W-:Y:S02]  /*4ba00*/  PRMT R128, R61, 0x5410, R35 ;  /* 0x000054103d807816 */ /* 0x000fe40000000023 */
[----:B------:R-:W-:-:S05]  /*4ba10*/  PRMT R130, R63, 0x5410, R147 ;  /* 0x000054103f827816 */ /* 0x000fca0000000093 */
[----:B------:R-:W-:Y:S01]  /*4ba20*/  BAR.SYNC.DEFER_BLOCKING 0x0 ;  /* 0x0000000000007b1d */ /* 0x000fe20000010000 */
[----:B------:R-:W-:Y:S02]  /*4ba30*/  LOP3.LUT R156, R156, 0xffff, RZ, 0xc0, !PT ;  /* 0x0000ffff9c9c7812 */ /* 0x000fe400078ec0ff */
[----:B------:R-:W-:Y:S02]  /*4ba40*/  LOP3.LUT R158, R158, 0xffff, RZ, 0xc0, !PT ;  /* 0x0000ffff9e9e7812 */ /* 0x000fe400078ec0ff */
[----:B------:R-:W-:-:S03]  /*4ba50*/  PRMT R165, R165, 0x3340, R1 ;  /* 0x00003340a5a57816 */ /* 0x000fc60000000001 */
[----:B------:R-:W1:Y:S01]  /*4ba60*/  LDC R210, c[0x0][0x248] ;  /* 0x00009200ffd27b82 */ /* 0x000e620000000800 */
[--C-:B------:R-:W-:Y:S02]  /*4ba70*/  PRMT R86, R156, 0x3340, R1.reuse ;  /* 0x000033409c567816 */ /* 0x100fe40000000001 */
[----:B------:R-:W-:Y:S02]  /*4ba80*/  PRMT R158, R158, 0x3340, R1 ;  /* 0x000033409e9e7816 */ /* 0x000fe40000000001 */
[----:B------:R-:W-:Y:S02]  /*4ba90*/  PRMT R24, R159, 0x5210, R92 ;  /* 0x000052109f187816 */ /* 0x000fe4000000005c */
        /* <DEDUP_REMOVED lines=8> */
[----:B------:R-:W-:Y:S02]  /*4bb20*/  PRMT R165, R6, 0x5410, R165 ;  /* 0x0000541006a57816 */ /* 0x000fe400000000a5 */
[----:B------:R-:W-:Y:S02]  /*4bb30*/  PRMT R86, R151, 0x5410, R86 ;  /* 0x0000541097567816 */ /* 0x000fe40000000056 */
[----:B------:R-:W-:Y:S02]  /*4bb40*/  PRMT R85, R85, 0x5410, R158 ;  /* 0x0000541055557816 */ /* 0x000fe4000000009e */
[----:B------:R-:W-:-:S02]  /*4bb50*/  LOP3.LUT R138, R138, 0xffff, RZ, 0xc0, !PT ;  /* 0x0000ffff8a8a7812 */ /* 0x000fc400078ec0ff */
[----:B------:R-:W-:Y:S02]  /*4bb60*/  PRMT R55, R55, 0x3340, R1 ;  /* 0x0000334037377816 */ /* 0x000fe40000000001 */
[----:B------:R-:W-:Y:S02]  /*4bb70*/  LOP3.LUT R7, R7, 0xffff, RZ, 0xc0, !PT ;  /* 0x0000ffff07077812 */ /* 0x000fe400078ec0ff */
[----:B--2---:R-:W-:Y:S02]  /*4bb80*/  PRMT R28, R99, 0x4210, R96 ;  /* 0x00004210631c7816 */ /* 0x004fe40000000060 */
[----:B------:R-:W-:Y:S02]  /*4bb90*/  PRMT R30, R21, 0x4210, R32 ;  /* 0x00004210151e7816 */ /* 0x000fe40000000020 */
[----:B------:R-:W-:Y:S02]  /*4bba0*/  PRMT R31, R23, 0x4210, R34 ;  /* 0x00004210171f7816 */ /* 0x000fe40000000022 */
[----:B------:R-:W-:-:S02]  /*4bbb0*/  LOP3.LUT R148, R148, 0xffff, RZ, 0xc0, !PT ;  /* 0x0000ffff94947812 */ /* 0x000fc400078ec0ff */
[----:B------:R-:W-:Y:S02]  /*4bbc0*/  LOP3.LUT R22, R22, 0xffff, RZ, 0xc0, !PT ;  /* 0x0000ffff16167812 */ /* 0x000fe400078ec0ff */
[----:B------:R-:W-:Y:S02]  /*4bbd0*/  LOP3.LUT R184, R184, 0xffff, RZ, 0xc0, !PT ;  /* 0x0000ffffb8b87812 */ /* 0x000fe400078ec0ff */
        /* <DEDUP_REMOVED lines=21> */
[----:B------:R-:W-:-:S02]  /*4bd30*/  SHF.R.U32.HI R79, RZ, 0x8, R172 ;  /* 0x00000008ff4f7819 */ /* 0x000fc400000116ac */
        /* <DEDUP_REMOVED lines=18> */
[----:B------:R-:W-:Y:S01]  /*4be60*/  LOP3.LUT R248, R248, 0xffff, RZ, 0xc0, !PT ;  /* 0x0000fffff8f87812 */ /* 0x000fe200078ec0ff */
[----:B------:R-:W-:Y:S01]  /*4be70*/  IMAD.MOV.U32 R221, RZ, RZ, R229 ;  /* 0x000000ffffdd7224 */ /* 0x000fe200078e00e5 */
[----:B------:R-:W-:Y:S01]  /*4be80*/  PRMT R25, R165, 0x5210, R94 ;  /* 0x00005210a5197816 */ /* 0x000fe2000000005e */
[----:B------:R-:W-:Y:S01]  /*4be90*/  IMAD.MOV.U32 R223, RZ, RZ, R218 ;  /* 0x000000ffffdf7224 */ /* 0x000fe200078e00da */
[----:B------:R-:W-:Y:S01]  /*4bea0*/  PRMT R26, R86, 0x5210, R9 ;  /* 0x00005210561a7816 */ /* 0x000fe20000000009 */
[----:B------:R-:W2:Y:S01]  /*4beb0*/  LDC R35, c[0x0][0x248] ;  /* 0x00009200ff237b82 */ /* 0x000ea20000000800 */
[----:B------:R-:W-:-:S07]  /*4bec0*/  PRMT R27, R85, 0x5210, R12 ;  /* 0x00005210551b7816 */ /* 0x000fce000000000c */
[----:B------:R-:W-:Y:S01]  /*4bed0*/  BAR.SYNC.DEFER_BLOCKING 0x0 ;  /* 0x0000000000007b1d */ /* 0x000fe20000010000 */
[----:B------:R-:W-:Y:S01]  /*4bee0*/  PRMT R41, R41, 0x3340, R220 ;  /* 0x0000334029297816 */ /* 0x000fe200000000dc */
[----:B------:R-:W-:Y:S01]  /*4bef0*/  IMAD.MOV.U32 R220, RZ, RZ, R181 ;  /* 0x000000ffffdc7224 */ /* 0x000fe200078e00b5 */
[----:B------:R-:W-:Y:S02]  /*4bf00*/  LOP3.LUT R181, R116, 0xffff, RZ, 0xc0, !PT ;  /* 0x0000ffff74b57812 */ /* 0x000fe400078ec0ff */
[----:B------:R-:W-:Y:S01]  /*4bf10*/  PRMT R116, R108, 0x3340, R1 ;  /* 0x000033406c747816 */ /* 0x000fe20000000001 */
[----:B------:R-:W-:Y:S01]  /*4bf20*/  IMAD.MOV.U32 R192, RZ, RZ, R173 ;  /* 0x000000ffffc07224 */ /* 0x000fe200078e00ad */
[----:B------:R-:W-:Y:S01]  /*4bf30*/  PRMT R57, R57, 0x3340, R1 ;  /* 0x0000334039397816 */ /* 0x000fe20000000001 */
[----:B------:R-:W4:Y:S01]  /*4bf40*/  LDC R12, c[0x0][0x22c] ;  /* 0x00008b00ff0c7b82 */ /* 0x000f220000000800 */
[----:B------:R-:W-:Y:S02]  /*4bf50*/  PRMT R58, R58, 0x3340, R228 ;  /* 0x000033403a3a7816 */ /* 0x000fe400000000e4 */
[----:B------:R-:W-:-:S02]  /*4bf60*/  PRMT R136, R56, 0x5410, R55 ;  /* 0x0000541038887816 */ /* 0x000fc40000000037 */
[----:B------:R-:W-:Y:S02]  /*4bf70*/  PRMT R81, R7, 0x3340, R1 ;  /* 0x0000334007517816 */ /* 0x000fe40000000001 */
[----:B------:R-:W-:Y:S01]  /*4bf80*/  LOP3.LUT R9, R98, 0xffff, RZ, 0xc0, !PT ;  /* 0x0000ffff62097812 */ /* 0x000fe200078ec0ff */
[----:B------:R-:W3:Y:S01]  /*4bf90*/  LDC.64 R6, c[0x0][0x220] ;  /* 0x00008800ff067b82 */ /* 0x000ee20000000a00 */
[----:B------:R0:W-:Y:S01]  /*4bfa0*/  STSM.16.M88.4 [R0], R24 ;  /* 0x0000001800007844 */ /* 0x0001e20000000200 */
[----:B------:R-:W-:-:S06]  /*4bfb0*/  LOP3.LUT R108, R134, 0xffff, RZ, 0xc0, !PT ;  /* 0x0000ffff866c7812 */ /* 0x000fcc00078ec0ff */
[----:B------:R-:W1:Y:S01]  /*4bfc0*/  LDC R92, c[0x0][0x248] ;  /* 0x00009200ff5c7b82 */ /* 0x000e620000000800 */
[----:B------:R-:W-:Y:S02]  /*4bfd0*/  PRMT R108, R108, 0x3340, R138 ;  /* 0x000033406c6c7816 */ /* 0x000fe4000000008a */
[----:B------:R-:W-:-:S05]  /*4bfe0*/  PRMT R138, R58, 0x5410, R57 ;  /* 0x000054103a8a7816 */ /* 0x000fca0000000039 */
[----:B------:R-:W-:Y:S01]  /*4bff0*/  BAR.SYNC.DEFER_BLOCKING 0x0 ;  /* 0x0000000000007b1d */ /* 0x000fe20000010000 */
[----:B------:R-:W-:Y:S02]  /*4c000*/  PRMT R29, R100, 0x4210, R9 ;  /* 0x00004210641d7816 */ /* 0x000fe40000000009 */
[----:B------:R-:W-:Y:S02]  /*4c010*/  PRMT R173, R148, 0x3340, R22 ;  /* 0x0000334094ad7816 */ /* 0x000fe40000000016 */
[----:B------:R-:W-:-:S03]  /*4c020*/  PRMT R156, R184, 0x3340, R1 ;  /* 0x00003340b89c7816 */ /* 0x000fc60000000001 */
[----:B------:R-:W1:Y:S01]  /*4c030*/  LDC R99, c[0x0][0x248] ;  /* 0x00009200ff637b82 */ /* 0x000e620000000800 */
[----:B---3--:R-:W-:Y:S02]  /*4c040*/  IADD3 R6, P3, R14, R6, RZ ;  /* 0x000000060e067210 */ /* 0x008fe40007f7e0ff */
[----:B------:R-:W-:Y:S02]  /*4c050*/  PRMT R104, R104, 0x3340, R240 ;  /* 0x0000334068687816 */ /* 0x000fe400000000f0 */
[----:B------:R-:W-:Y:S02]  /*4c060*/  PRMT R17, R17, 0x3340, R1 ;  /* 0x0000334011117816 */ /* 0x000fe40000000001 */
[----:B------:R-:W-:Y:S01]  /*4c070*/  PRMT R48, R48, 0x3340, R53 ;  /* 0x0000334030307816 */ /* 0x000fe20000000035 */
[----:B------:R-:W3:Y:S01]  /*4c080*/  LDC R133, c[0x0][0x248] ;  /* 0x00009200ff857b82 */ /* 0x000ee20000000800 */
[----:B------:R-:W-:Y:S02]  /*4c090*/  PRMT R50, R231, 0x3340, R1 ;  /* 0x00003340e7327816 */ /* 0x000fe40000000001 */
[----:B------:R-:W-:-:S02]  /*4c0a0*/  PRMT R101, R101, 0x3340, R137 ;  /* 0x0000334065657816 */ /* 0x000fc40000000089 */
[----:B------:R-:W-:Y:S02]  /*4c0b0*/  PRMT R45, R45, 0x3340, R216 ;  /* 0x000033402d2d7816 */ /* 0x000fe400000000d8 */
[----:B------:R-:W-:Y:S01]  /*4c0c0*/  PRMT R150, R83, 0x3340, R150 ;  /* 0x0000334053967816 */ /* 0x000fe20000000096 */
[----:B------:R-:W3:Y:S01]  /*4c0d0*/  LDC R135, c[0x0][0x248] ;  /* 0x00009200ff877b82 */ /* 0x000ee20000000800 */
[----:B------:R-:W3:Y:S07]  /*4c0e0*/  LDS.128 R56, [R2] ;  /* 0x0000000002387984 */ /* 0x000eee0000000c00 */
[----:B------:R-:W-:Y:S01]  /*4c0f0*/  BAR.SYNC.DEFER_BLOCKING 0x0 ;  /* 0x0000000000007b1d */ /* 0x000fe20000010000 */
[----:B------:R-:W-:Y:S01]  /*4c100*/  LEA.HI.X.SX32 R7, R14, R7, 0x1, P3 ;  /* 0x000000070e077211 */ /* 0x000fe200018f0eff */
[----:B------:R-:W-:Y:S01]  /*4c110*/  VIADD R14, R4, 0x1 ;  /* 0x00000001040e7836 */ /* 0x000fe20000000000 */
[----:B------:R-:W-:-:S02]  /*4c120*/  LOP3.LUT R22, R19, 0xffff, RZ, 0xc0, !PT ;  /* 0x0000ffff13167812 */ /* 0x000fc400078ec0ff */
[----:B------:R-:W-:-:S03]  /*4c130*/  PRMT R19, R127, 0x3340, R129 ;  /* 0x000033407f137816 */ /* 0x000fc60000000081 */
[----:B------:R-:W3:Y:S01]  /*4c140*/  LDC R147, c[0x0][0x248] ;  /* 0x00009200ff937b82 */ /* 0x000ee20000000800 */
[----:B------:R-:W-:Y:S02]  /*4c150*/  ISETP.GE.AND P2, PT, R14, R11, PT ;  /* 0x0000000b0e00720c */ /* 0x000fe40003f46270 */
[----:B------:R-:W-:Y:S02]  /*4c160*/  PRMT R122, R104, 0x5410, R156 ;  /* 0x00005410687a7816 */ /* 0x000fe4000000009c */
[----:B------:R-:W-:-:S03]  /*4c170*/  PRMT R148, R145, 0x3340, R230 ;  /* 0x0000334091947816 */ /* 0x000fc600000000e6 */
[----:B------:R-:W2:Y:S01]  /*4c180*/  LDC R11, c[0x0][0x248] ;  /* 0x00009200ff0b7b82 */ /* 0x000ea20000000800 */
[----:B------:R-:W-:Y:S01]  /*4c190*/  PRMT R149, R146, 0x3340, R149 ;  /* 0x0000334092957816 */ /* 0x000fe20000000095 */
[----:B------:R-:W-:Y:S01]  /*4c1a0*/  IMAD.MOV.U32 R202, RZ, RZ, R183 ;  /* 0x000000ffffca7224 */ /* 0x000fe200078e00b7 */
[----:B------:R-:W-:Y:S02]  /*4c1b0*/  PRMT R110, R110, 0x3340, R131 ;  /* 0x000033406e6e7816 */ /* 0x000fe40000000083 */
[----:B------:R-:W-:Y:S02]  /*4c1c0*/  LOP3.LUT R79, R79, 0xffff, RZ, 0xc0, !PT ;  /* 0x0000ffff4f4f7812 */ /* 0x000fe400078ec0ff */
[----:B------:R-:W-:Y:S01]  /*4c1d0*/  PRMT R82, R82, 0x3340, R1 ;  /* 0x0000334052527816 */ /* 0x000fe20000000001 */
[----:B0-----:R-:W0:Y:S01]  /*4c1e0*/  LDC R24, c[0x0][0x248] ;  /* 0x00009200ff187b82 */ /* 0x001e220000000800 */
[----:B------:R-:W-:Y:S01]  /*4c1f0*/  STSM.16.M88.4 [R0], R28 ;  /* 0x0000001c00007844 */ /* 0x000fe20000000200 */
[----:B------:R-:W-:-:S02]  /*4c200*/  LOP3.LUT R53, R227, 0xffff, RZ, 0xc0, !PT ;  /* 0x0000ffffe3357812 */ /* 0x000fc400078ec0ff */
[----:B------:R-:W-:-:S04]  /*4c210*/  PRMT R104, R19, 0x5410, R17 ;  /* 0x0000541013687816 */ /* 0x000fc80000000011 */
[----:B------:R-:W4:Y:S01]  /*4c220*/  LDC R17, c[0x0][0x248] ;  /* 0x00009200ff117b82 */ /* 0x000f220000000800 */
[----:B------:R-:W-:Y:S02]  /*4c230*/  PRMT R53, R53, 0x3340, R1 ;  /* 0x0000334035357816 */ /* 0x000fe40000000001 */
[----:B------:R-:W-:Y:S02]  /*4c240*/  PRMT R145, R52, 0x5410, R50 ;  /* 0x0000541034917816 */ /* 0x000fe40000000032 */
[----:B------:R-:W-:-:S03]  /*4c250*/  PRMT R137, R54, 0x5410, R53 ;  /* 0x0000541036897816 */ /* 0x000fc60000000035 */
[----:B------:R-:W-:Y:S01]  /*4c260*/  BAR.SYNC.DEFER_BLOCKING 0x0 ;  /* 0x0000000000007b1d */ /* 0x000fe20000010000 */
[----:B------:R-:W-:Y:S01]  /*4c270*/  IMAD.MOV.U32 R216, RZ, RZ, R182 ;  /* 0x000000ffffd87224 */ /* 0x000fe200078e00b6 */
[----:B------:R-:W-:Y:S02]  /*4c280*/  PRMT R182, R111, 0x3340, R115 ;  /* 0x000033406fb67816 */ /* 0x000fe40000000073 */
[----:B------:R-:W-:Y:S02]  /*4c290*/  LOP3.LUT R111, R121, 0xffff, RZ, 0xc0, !PT ;  /* 0x0000ffff796f7812 */ /* 0x000fe400078ec0ff */
[----:B------:R-:W-:Y:S01]  /*4c2a0*/  LOP3.LUT R83, R166, 0xffff, RZ, 0xc0, !PT ;  /* 0x0000ffffa6537812 */ /* 0x000fe200078ec0ff */
[----:B--2---:R-:W-:Y:S01]  /*4c2b0*/  IMAD R11, R4, R11, RZ ;  /* 0x0000000b040b7224 */ /* 0x004fe200078e02ff */
[----:B------:R-:W-:Y:S01]  /*4c2c0*/  PRMT R111, R111, 0x3340, R252 ;  /* 0x000033406f6f7816 */ /* 0x000fe200000000fc */
[----:B------:R-:W-:Y:S01]  /*4c2d0*/  STL.64 [R1+0x2258], R148 ;  /* 0x0022589401007387 */ /* 0x000fe20000100a00 */
[----:B------:R-:W-:Y:S01]  /*4c2e0*/  PRMT R83, R83, 0x3340, R1 ;  /* 0x0000334053537816 */ /* 0x000fe20000000001 */
[----:B------:R-:W2:Y:S01]  /*4c2f0*/  LDC R25, c[0x0][0x248] ;  /* 0x00009200ff197b82 */ /* 0x000ea20000000800 */
[----:B------:R-:W-:-:S02]  /*4c300*/  PRMT R36, R36, 0x3340, R40 ;  /* 0x0000334024247816 */ /* 0x000fc40000000028 */
[----:B------:R-:W-:Y:S02]  /*4c310*/  PRMT R181, R112, 0x3340, R181 ;  /* 0x0000334070b57816 */ /* 0x000fe400000000b5 */
[--C-:B------:R-:W-:Y:S02]  /*4c320*/  PRMT R183, R160, 0x3340, R1.reuse ;  /* 0x00003340a0b77816 */ /* 0x100fe40000000001 */
[----:B------:R-:W-:Y:S01]  /*4c330*/  PRMT R184, R162, 0x3340, R1 ;  /* 0x00003340a2b87816 */ /* 0x000fe20000000001 */
[----:B------:R-:W3:Y:S01]  /*4c340*/  LDC R96, c[0x0][0x248] ;  /* 0x00009200ff607b82 */ /* 0x000ee20000000800 */
[----:B------:R-:W3:Y:S01]  /*4c350*/  LDS.128 R52, [R2] ;  /* 0x0000000002347984 */ /* 0x000ee20000000c00 */
[----:B------:R-:W-:Y:S01]  /*4c360*/  LOP3.LUT R40, R200, 0xffff, RZ, 0xc0, !PT ;  /* 0x0000ffffc8287812 */ /* 0x000fe200078ec0ff */
[----:B------:R-:W-:Y:S01]  /*4c370*/  IMAD.MOV.U32 R200, RZ, RZ, R185 ;  /* 0x000000ffffc87224 */ /* 0x000fe200078e00b9 */
[----:B------:R-:W-:Y:S01]  /*4c380*/  PRMT R103, R103, 0x3340, R250 ;  /* 0x0000334067677816 */ /* 0x000fe200000000fa */
[----:B------:R1:W-:Y:S01]  /*4c390*/  STL.64 [R1+0x2260], R80 ;  /* 0x0022605001007387 */ /* 0x0003e20000100a00 */
[----:B------:R-:W-:Y:S01]  /*4c3a0*/  PRMT R116, R106, 0x5410, R116 ;  /* 0x000054106a747816 */ /* 0x000fe20000000074 */
[----:B----4-:R-:W-:Y:S01]  /*4c3b0*/  IMAD.IADD R17, R11, 0x1, R17 ;  /* 0x000000010b117824 */ /* 0x010fe200078e0211 */
[--C-:B------:R-:W-:Y:S01]  /*4c3c0*/  PRMT R79, R79, 0x3340, R1.reuse ;  /* 0x000033404f4f7816 */ /* 0x100fe20000000001 */
[----:B------:R-:W-:Y:S01]  /*4c3d0*/  STL.64 [R1+0x2268], R110 ;  /* 0x0022686e01007387 */ /* 0x000fe20000100a00 */
[--C-:B------:R-:W-:Y:S01]  /*4c3e0*/  PRMT R78, R78, 0x3340, R1.reuse ;  /* 0x000033404e4e7816 */ /* 0x100fe20000000001 */
[----:B------:R-:W4:Y:S01]  /*4c3f0*/  LDC R26, c[0x0][0x248] ;  /* 0x00009200ff1a7b82 */ /* 0x000f220000000800 */
[--C-:B------:R-:W-:Y:S01]  /*4c400*/  PRMT R185, R118, 0x3340, R1.reuse ;  /* 0x0000334076b97816 */ /* 0x100fe20000000001 */
[----:B------:R-:W-:Y:S01]  /*4c410*/  STL.64 [R1+0x2270], R82 ;  /* 0x0022705201007387 */ /* 0x000fe20000100a00 */
[----:B------:R-:W-:-:S02]  /*4c420*/  PRMT R22, R22, 0x3340, R1 ;  /* 0x0000334016167816 */ /* 0x000fc40000000001 */
[----:B------:R-:W-:Y:S01]  /*4c430*/  LOP3.LUT R118, R142, 0xffff, RZ, 0xc0, !PT ;  /* 0x0000ffff8e767812 */ /* 0x000fe200078ec0ff */
[----:B------:R-:W-:Y:S01]  /*4c440*/  STL.64 [R1+0x2278], R108 ;  /* 0x0022786c01007387 */ /* 0x000fe20000100a00 */
[----:B------:R-:W-:Y:S01]  /*4c450*/  PRMT R182, R182, 0x5410, R183 ;  /* 0x00005410b6b67816 */ /* 0x000fe200000000b7 */
[----:B------:R-:W3:Y:S01]  /*4c460*/  LDC R126, c[0x0][0x248] ;  /* 0x00009200ff7e7b82 */ /* 0x000ee20000000800 */
[----:B------:R-:W-:Y:S01]  /*4c470*/  PRMT R181, R181, 0x5410, R184 ;  /* 0x00005410b5b57816 */ /* 0x000fe200000000b8 */
[----:B------:R-:W-:Y:S01]  /*4c480*/  STL.64 [R1+0x2280], R102 ;  /* 0x0022806601007387 */ /* 0x000fe20000100a00 */
[----:B------:R-:W-:Y:S01]  /*4c490*/  PRMT R21, R116, 0x5210, R9 ;  /* 0x0000521074157816 */ /* 0x000fe20000000009 */
[----:B------:R-:W-:Y:S01]  /*4c4a0*/  VIADD R9, R4, 0x2 ;  /* 0x0000000204097836 */ /* 0x000fe20000000000 */
[--C-:B------:R-:W-:Y:S01]  /*4c4b0*/  PRMT R247, R247, 0x3340, R1.reuse ;  /* 0x00003340f7f77816 */ /* 0x100fe20000000001 */
[----:B------:R0:W-:Y:S01]  /*4c4c0*/  STL.64 [R1+0x2288], R78 ;  /* 0x0022884e01007387 */ /* 0x0001e20000100a00 */
[----:B------:R-:W-:Y:S01]  /*4c4d0*/  PRMT R245, R245, 0x3340, R1 ;  /* 0x00003340f5f57816 */ /* 0x000fe20000000001 */
[----:B-1----:R-:W-:Y:S01]  /*4c4e0*/  IMAD.MOV.U32 R80, RZ, RZ, R236 ;  /* 0x000000ffff507224 */ /* 0x002fe200078e00ec */
[----:B------:R-:W-:Y:S01]  /*4c4f0*/  PRMT R105, R186, 0x5410, R22 ;  /* 0x00005410ba697816 */ /* 0x000fe20000000016 */
[----:B------:R-:W-:Y:S01]  /*4c500*/  IMAD.MOV.U32 R227, RZ, RZ, R169 ;  /* 0x000000ffffe37224 */ /* 0x000fe200078e00a9 */
[----:B------:R-:W-:Y:S01]  /*4c510*/  PRMT R118, R118, 0x3340, R246 ;  /* 0x0000334076767816 */ /* 0x000fe200000000f6 */
[----:B------:R-:W-:Y:S01]  /*4c520*/  IMAD.MOV.U32 R246, RZ, RZ, R214 ;  /* 0x000000fffff67224 */ /* 0x000fe200078e00d6 */
[----:B------:R-:W-:Y:S01]  /*4c530*/  PRMT R22, R182, 0x5210, R32 ;  /* 0x00005210b6167816 */ /* 0x000fe20000000020 */
[----:B------:R-:W-:Y:S01]  /*4c540*/  IMAD.MOV.U32 R231, RZ, RZ, R168 ;  /* 0x000000ffffe77224 */ /* 0x000fe200078e00a8 */
[----:B------:R-:W-:Y:S01]  /*4c550*/  PRMT R23, R181, 0x5210, R34 ;  /* 0x00005210b5177816 */ /* 0x000fe20000000022 */
[----:B------:R-:W-:Y:S01]  /*4c560*/  BAR.SYNC.DEFER_BLOCKING 0x0 ;  /* 0x0000000000007b1d */ /* 0x000fe20000010000 */
[----:B------:R-:W-:-:S02]  /*4c570*/  SHF.R.S32.HI R15, RZ, 0x1f, R17 ;  /* 0x0000001fff0f7819 */ /* 0x000fc40000011411 */
[----:B0-----:R-:W-:Y:S02]  /*4c580*/  IADD3 R78, P1, R17, R18, RZ ;  /* 0x00000012114e7210 */ /* 0x001fe40007f3e0ff */
[----:B------:R-:W-:Y:S01]  /*4c590*/  LOP3.LUT R127, R143, 0xffff, RZ, 0xc0, !PT ;  /* 0x0000ffff8f7f7812 */ /* 0x000fe200078ec0ff */
[----:B------:R-:W-:Y:S01]  /*4c5a0*/  IMAD.MOV.U32 R249, RZ, RZ, R80 ;  /* 0x000000fffff97224 */ /* 0x000fe200078e0050 */
[----:B------:R-:W-:Y:S01]  /*4c5b0*/  PRMT R169, R37, 0x5410, R247 ;  /* 0x0000541025a97816 */ /* 0x000fe200000000f7 */
[----:B------:R0:W-:Y:S01]  /*4c5c0*/  STL [R1+0x2298], R79 ;  /* 0x0022984f01007387 */ /* 0x0001e20000100800 */
[----:B------:R-:W-:Y:S01]  /*4c5d0*/  PRMT R168, R36, 0x5410, R245 ;  /* 0x0000541024a87816 */ /* 0x000fe200000000f5 */
[----:B------:R-:W-:Y:S01]  /*4c5e0*/  IMAD.MOV.U32 R111, RZ, RZ, R237 ;  /* 0x000000ffff6f7224 */ /* 0x000fe200078e00ed */
[----:B------:R-:W-:Y:S01]  /*4c5f0*/  ISETP.GE.AND P3, PT, R9, R12, PT ;  /* 0x0000000c0900720c */ /* 0x000fe20003f66270 */
[----:B------:R-:W-:Y:S01]  /*4c600*/  IMAD.MOV.U32 R80, RZ, RZ, R246 ;  /* 0x000000ffff507224 */ /* 0x000fe200078e00f6 */
[----:B------:R-:W1:Y:S01]  /*4c610*/  LDC R9, c[0x0][0x248] ;  /* 0x00009200ff097b82 */ /* 0x000e620000000800 */
[----:B------:R-:W-:Y:S01]  /*4c620*/  PRMT R127, R127, 0x3340, R242 ;  /* 0x000033407f7f7816 */ /* 0x000fe200000000f2 */
[----:B------:R-:W-:Y:S01]  /*4c630*/  IMAD.MOV.U32 R81, RZ, RZ, R206 ;  /* 0x000000ffff517224 */ /* 0x000fe200078e00ce */
[----:B------:R-:W-:Y:S01]  /*4c640*/  IADD3 R246, P0, R11, R18, RZ ;  /* 0x000000120bf67210 */ /* 0x000fe20007f1e0ff */
[----:B0-----:R-:W-:Y:S01]  /*4c650*/  IMAD.X R79, R15, 0x1, R13, P1 ;  /* 0x000000010f4f7824 */ /* 0x001fe200008e060d */
[----:B------:R-:W-:Y:S01]  /*4c660*/  STL.64 [R1+0x2290], R176 ;  /* 0x002290b001007387 */ /* 0x000fe20000100a00 */
[----:B------:R-:W-:Y:S01]  /*4c670*/  IMAD.MOV.U32 R242, RZ, RZ, R239 ;  /* 0x000000fffff27224 */ /* 0x000fe200078e00ef */
[----:B------:R-:W-:Y:S01]  /*4c680*/  PRMT R243, R243, 0x3340, R1 ;  /* 0x00003340f3f37816 */ /* 0x000fe20000000001 */
[----:B------:R-:W-:Y:S01]  /*4c690*/  IMAD.IADD R16, R17, 0x1, R16 ;  /* 0x0000000111107824 */ /* 0x000fe200078e0210 */
[----:B------:R-:W0:Y:S01]  /*4c6a0*/  LDC R14, c[0x0][0x248] ;  /* 0x00009200ff0e7b82 */ /* 0x000e220000000800 */
[----:B------:R2:W-:Y:S01]  /*4c6b0*/  STSM.16.M88.4 [R0], R20 ;  /* 0x0000001400007844 */ /* 0x0005e20000000200 */
[----:B------:R-:W-:-:S03]  /*4c6c0*/  IMAD.MOV.U32 R250, RZ, RZ, R111 ;  /* 0x000000fffffa7224 */ /* 0x000fc600078e006f */
[----:B------:R-:W-:Y:S01]  /*4c6d0*/  STL.64 [R1+0x22a0], R168 ;  /* 0x0022a0a801007387 */ /* 0x000fe20000100a00 */
[----:B------:R-:W-:Y:S02]  /*4c6e0*/  IMAD.MOV.U32 R111, RZ, RZ, R81 ;  /* 0x000000ffff6f7224 */ /* 0x000fe400078e0051 */
[----:B------:R-:W4:Y:S01]  /*4c6f0*/  LDC R19, c[0x0][0x248] ;  /* 0x00009200ff137b82 */ /* 0x000f220000000800 */
[----:B------:R-:W-:Y:S01]  /*4c700*/  STL [R1+0xc98], R222 ;  /* 0x000c98de01007387 */ /* 0x000fe20000100800 */
[----:B------:R-:W-:-:S03]  /*4c710*/  IMAD.MOV.U32 R81, RZ, RZ, R242 ;  /* 0x000000ffff517224 */ /* 0x000fc600078e00f2 */
[----:B------:R3:W-:Y:S03]  /*4c720*/  STL.64 [R1+0xc40], R78 ;  /* 0x000c404e01007387 */ /* 0x0007e60000100a00 */
[----:B------:R-:W4:Y:S01]  /*4c730*/  LDC R27, c[0x0][0x248] ;  /* 0x00009200ff1b7b82 */ /* 0x000f220000000800 */
[----:B--2---:R-:W-:-:S05]  /*4c740*/  SHF.R.S32.HI R21, RZ, 0x1f, R11 ;  /* 0x0000001fff157819 */ /* 0x004fca000001140b */
[----:B------:R-:W-:Y:S01]  /*4c750*/  IMAD.X R247, R21, 0x1, R13, P0 ;  /* 0x0000000115f77824 */ /* 0x000fe200000e060d */
[-C--:B------:R-:W-:Y:S01]  /*4c760*/  IADD3 R242, P0, R11, R10.reuse, RZ ;  /* 0x0000000a0bf27210 */ /* 0x080fe20007f1e0ff */
[----:B------:R-:W2:Y:S01]  /*4c770*/  LDC R28, c[0x0][0x248] ;  /* 0x00009200ff1c7b82 */ /* 0x000ea20000000800 */
[----:B---3--:R-:W-:Y:S02]  /*4c780*/  IADD3 R78, P1, R17, R10, RZ ;  /* 0x0000000a114e7210 */ /* 0x008fe40007f3e0ff */
[----:B------:R-:W-:Y:S01]  /*4c790*/  PRMT R161, R44, 0x5410, R243 ;  /* 0x000054102ca17816 */ /* 0x000fe200000000f3 */
[--C-:B------:R-:W-:Y:S01]  /*4c7a0*/  IMAD.X R243, R21, 0x1, R3.reuse, P0 ;  /* 0x0000000115f37824 */ /* 0x100fe200000e0603 */
[----:B------:R-:W-:Y:S01]  /*4c7b0*/  SHF.R.S32.HI R12, RZ, 0x1f, R16 ;  /* 0x0000001fff0c7819 */ /* 0x000fe20000011410 */
[----:B------:R-:W-:Y:S01]  /*4c7c0*/  IMAD.X R79, R15, 0x1, R3, P1 ;  /* 0x000000010f4f7824 */ /* 0x000fe200008e0603 */
[C---:B------:R-:W-:Y:S01]  /*4c7d0*/  IADD3 R176, P5, R16.reuse, R18, RZ ;  /* 0x0000001210b07210 */ /* 0x040fe20007fbe0ff */
[C---:B-1----:R-:W-:Y:S01]  /*4c7e0*/  IMAD.IADD R9, R16.reuse, 0x1, R9 ;  /* 0x0000000110097824 */ /* 0x042fe200078e0209 */
[----:B------:R-:W-:Y:S01]  /*4c7f0*/  IADD3 R168, P6, R16, R10, RZ ;  /* 0x0000000a10a87210 */ /* 0x000fe20007fde0ff */
[----:B------:R-:W1:Y:S01]  /*4c800*/  LDC R20, c[0x0][0x248] ;  /* 0x00009200ff147b82 */ /* 0x000e620000000800 */
[----:B------:R-:W-:Y:S01]  /*4c810*/  IADD3 R102, P0, R11, R8, RZ ;  /* 0x000000080b667210 */ /* 0x000fe20007f1e0ff */
[----:B------:R3:W-:Y:S01]  /*4c820*/  STL.64 [R1+0xc38], R78 ;  /* 0x000c384e01007387 */ /* 0x0007e20000100a00 */
[----:B------:R-:W-:-:S02]  /*4c830*/  IMAD.X R177, R12, 0x1, R13, P5 ;  /* 0x000000010cb17824 */ /* 0x000fc400028e060d */
[----:B------:R-:W-:Y:S02]  /*4c840*/  IMAD.X R169, R12, 0x1, R3, P6 ;  /* 0x000000010ca97824 */ /* 0x000fe400030e0603 */
[--C-:B------:R-:W-:Y:S01]  /*4c850*/  IMAD.X R103, R21, 0x1, R5.reuse, P0 ;  /* 0x0000000115677824 */ /* 0x100fe200000e0605 */
[----:B------:R-:W-:Y:S01]  /*4c860*/  STL.64 [R1+0xc00], R176 ;  /* 0x000c00b001007387 */ /* 0x000fe20000100a00 */
[----:B------:R-:W2:Y:S01]  /*4c870*/  LDC R22, c[0x0][0x248] ;  /* 0x00009200ff167b82 */ /* 0x000ea20000000800 */
[-C--:B---3--:R-:W-:Y:S02]  /*4c880*/  IADD3 R78, P1, R17, R8.reuse, RZ ;  /* 0x00000008114e7210 */ /* 0x088fe40007f3e0ff */
[----:B------:R3:W-:Y:S05]  /*4c890*/  STL.64 [R1+0xbf8], R168 ;  /* 0x000bf8a801007387 */ /* 0x0007ea0000100a00 */
[----:B------:R-:W2:Y:S01]  /*4c8a0*/  LDC R23, c[0x0][0x248] ;  /* 0x00009200ff177b82 */ /* 0x000ea20000000800 */
[----:B------:R-:W-:Y:S01]  /*4c8b0*/  IMAD.X R79, R15, 0x1, R5, P1 ;  /* 0x000000010f4f7824 */ /* 0x000fe200008e0605 */
[----:B------:R0:W-:Y:S04]  /*4c8c0*/  STL.64 [R1+0xc50], R102 ;  /* 0x000c506601007387 */ /* 0x0001e80000100a00 */
[----:B------:R4:W-:Y:S02]  /*4c8d0*/  STL.64 [R1+0xc28], R78 ;  /* 0x000c284e01007387 */ /* 0x0009e40000100a00 */
[----:B------:R-:W2:Y:S01]  /*4c8e0*/  LDC R29, c[0x0][0x248] ;  /* 0x00009200ff1d7b82 */ /* 0x000ea20000000800 */
[----:B---3--:R-:W-:-:S02]  /*4c8f0*/  IADD3 R168, P6, R16, R8, RZ ;  /* 0x0000000810a87210 */ /* 0x008fc40007fde0ff */
[----:B0-----:R-:W-:Y:S01]  /*4c900*/  IADD3 R102, P5, R11, R6, RZ ;  /* 0x000000060b667210 */ /* 0x001fe20007fbe0ff */
[----:B------:R-:W-:Y:S01]  /*4c910*/  IMAD.MOV.U32 R108, RZ, RZ, R215 ;  /* 0x000000ffff6c7224 */ /* 0x000fe200078e00d7 */
[----:B------:R-:W-:Y:S01]  /*4c920*/  SHF.R.S32.HI R11, RZ, 0x1f, R9 ;  /* 0x0000001fff0b7819 */ /* 0x000fe20000011409 */
[----:B------:R-:W-:Y:S01]  /*4c930*/  IMAD.MOV.U32 R109, RZ, RZ, R213 ;  /* 0x000000ffff6d7224 */ /* 0x000fe200078e00d5 */
[----:B----4-:R-:W-:Y:S01]  /*4c940*/  IADD3 R78, P0, R9, R18, RZ ;  /* 0x00000012094e7210 */ /* 0x010fe20007f1e0ff */
[----:B------:R-:W-:Y:S01]  /*4c950*/  IMAD.X R103, R21, 0x1, R7, P5 ;  /* 0x0000000115677824 */ /* 0x000fe200028e0607 */
[----:B------:R-:W0:Y:S01]  /*4c960*/  LDC R30, c[0x0][0x248] ;  /* 0x00009200ff1e7b82 */ /* 0x000e220000000800 */
[----:B------:R-:W-:Y:S02]  /*4c970*/  IMAD.X R169, R12, 0x1, R5, P6 ;  /* 0x000000010ca97824 */ /* 0x000fe400030e0605 */
[----:B------:R-:W-:Y:S01]  /*4c980*/  IMAD.X R79, R11, 0x1, R13, P0 ;  /* 0x000000010b4f7824 */ /* 0x000fe200000e060d */
[----:B------:R3:W-:Y:S01]  /*4c990*/  STL.64 [R1+0xc48], R102 ;  /* 0x000c486601007387 */ /* 0x0007e20000100a00 */
[----:B------:R-:W-:-:S03]  /*4c9a0*/  IADD3 R176, P5, R9, R8, RZ ;  /* 0x0000000809b07210 */ /* 0x000fc60007fbe0ff */
[----:B------:R4:W-:Y:S01]  /*4c9b0*/  STL.64 [R1+0xbf0], R168 ;  /* 0x000bf0a801007387 */ /* 0x0009e20000100a00 */
[C---:B------:R-:W-:Y:S01]  /*4c9c0*/  IMAD.IADD R14, R9.reuse, 0x1, R14 ;  /* 0x00000001090e7824 */ /* 0x040fe200078e020e */
[----:B------:R-:W0:Y:S02]  /*4c9d0*/  LDC R31, c[0x0][0x248] ;  /* 0x00009200ff1f7b82 */ /* 0x000e240000000800 */
[----:B------:R1:W-:Y:S01]  /*4c9e0*/  STL.64 [R1+0xbd8], R78 ;  /* 0x000bd84e01007387 */ /* 0x0003e20000100a00 */
[----:B---3--:R-:W-:Y:S01]  /*4c9f0*/  IADD3 R102, P1, R9, R10, RZ ;  /* 0x0000000a09667210 */ /* 0x008fe20007f3e0ff */
[----:B------:R-:W-:-:S04]  /*4ca00*/  IMAD.MOV.U32 R251, RZ, RZ, R250 ;  /* 0x000000fffffb7224 */ /* 0x000fc800078e00fa */
[----:B------:R-:W3:Y:S01]  /*4ca10*/  LDC R32, c[0x0][0x248] ;  /* 0x00009200ff207b82 */ /* 0x000ee20000000800 */
[-C--:B----4-:R-:W-:Y:S01]  /*4ca20*/  IADD3 R168, P6, R17, R6.reuse, RZ ;  /* 0x0000000611a87210 */ /* 0x090fe20007fde0ff */
[C---:B------:R-:W-:Y:S01]  /*4ca30*/  IMAD.X R103, R11.reuse, 0x1, R3, P1 ;  /* 0x000000010b677824 */ /* 0x040fe200008e0603 */
[-C--:B-1----:R-:W-:Y:S01]  /*4ca40*/  IADD3 R78, P0, R16, R6.reuse, RZ ;  /* 0x00000006104e7210 */ /* 0x082fe20007f1e0ff */
[----:B------:R-:W-:Y:S01]  /*4ca50*/  IMAD.X R177, R11, 0x1, R5, P5 ;  /* 0x000000010bb17824 */ /* 0x000fe200028e0605 */
[----:B------:R-:W-:Y:S01]  /*4ca60*/  PRMT R125, R125, 0x3340, R248 ;  /* 0x000033407d7d7816 */ /* 0x000fe200000000f8 */
[--C-:B------:R-:W-:Y:S01]  /*4ca70*/  IMAD.X R169, R15, 0x1, R7.reuse, P6 ;  /* 0x000000010fa97824 */ /* 0x100fe200030e0607 */
[----:B------:R1:W-:Y:S01]  /*4ca80*/  STL.64 [R1+0xbd0], R102 ;  /* 0x000bd06601007387 */ /* 0x0003e20000100a00 */
[----:B------:R-:W-:Y:S01]  /*4ca90*/  IMAD.X R79, R12, 0x1, R7, P0 ;  /* 0x000000010c4f7824 */ /* 0x000fe200000e0607 */
[----:B------:R-:W4:Y:S02]  /*4caa0*/  LDC R34, c[0x0][0x248] ;  /* 0x00009200ff227b82 */ /* 0x000f240000000800 */
[----:B------:R2:W-:Y:S04]  /*4cab0*/  STL.64 [R1+0xbb0], R176 ;  /* 0x000bb0b001007387 */ /* 0x0005e80000100a00 */
[----:B------:R2:W-:Y:S01]  /*4cac0*/  STL.64 [R1+0xc08], R168 ;  /* 0x000c08a801007387 */ /* 0x0005e20000100a00 */
[----:B------:R-:W-:Y:S01]  /*4cad0*/  IMAD.MOV.U32 R82, RZ, RZ, R211 ;  /* 0x000000ffff527224 */ /* 0x000fe200078e00d3 */
[----:B------:R-:W4:Y:S01]  /*4cae0*/  LDC R36, c[0x0][0x248] ;  /* 0x00009200ff247b82 */ /* 0x000f220000000800 */
[----:B-1----:R-:W-:Y:S01]  /*4caf0*/  IADD3 R102, P1, R9, R6, RZ ;  /* 0x0000000609667210 */ /* 0x002fe20007f3e0ff */
[----:B------:R1:W-:Y:S01]  /*4cb00*/  STL.64 [R1+0xbe0], R78 ;  /* 0x000be04e01007387 */ /* 0x0003e20000100a00 */
[----:B------:R-:W-:Y:S01]  /*4cb10*/  SHF.R.S32.HI R9, RZ, 0x1f, R14 ;  /* 0x0000001fff097819 */ /* 0x000fe2000001140e */
[----:B------:R-:W-:-:S02]  /*4cb20*/  IMAD.MOV.U32 R83, RZ, RZ, R198 ;  /* 0x000000ffff537224 */ /* 0x000fc400078e00c6 */
[----:B------:R-:W-:Y:S01]  /*4cb30*/  IMAD.MOV.U32 R110, RZ, RZ, R190 ;  /* 0x000000ffff6e7224 */ /* 0x000fe200078e00be */
[C---:B--2---:R-:W-:Y:S01]  /*4cb40*/  IADD3 R176, P0, R14.reuse, R8, RZ ;  /* 0x000000080eb07210 */ /* 0x044fe20007f1e0ff */
[----:B------:R-:W-:Y:S01]  /*4cb50*/  IMAD.MOV.U32 R232, RZ, RZ, R200 ;  /* 0x000000ffffe87224 */ /* 0x000fe200078e00c8 */
[C---:B------:R-:W-:Y:S01]  /*4cb60*/  IADD3 R168, P5, R14.reuse, R18, RZ ;  /* 0x000000120ea87210 */ /* 0x040fe20007fbe0ff */
[----:B------:R-:W-:Y:S01]  /*4cb70*/  IMAD.X R103, R11, 0x1, R7, P1 ;  /* 0x000000010b677824 */ /* 0x000fe200008e0607 */
[----:B------:R-:W2:Y:S01]  /*4cb80*/  LDC R37, c[0x0][0x248] ;  /* 0x00009200ff257b82 */ /* 0x000ea20000000800 */
[----:B-1----:R-:W-:Y:S02]  /*4cb90*/  IADD3 R78, P6, R14, R10, RZ ;  /* 0x0000000a0e4e7210 */ /* 0x002fe40007fde0ff */
[C---:B------:R-:W-:Y:S01]  /*4cba0*/  IMAD.X R169, R9.reuse, 0x1, R13, P5 ;  /* 0x0000000109a97824 */ /* 0x040fe200028e060d */
[----:B------:R-:W-:Y:S02]  /*4cbb0*/  STL.64 [R1+0xba0], R102 ;  /* 0x000ba06601007387 */ /* 0x000fe40000100a00 */
[----:B------:R-:W-:-:S02]  /*4cbc0*/  IMAD.X R79, R9, 0x1, R3, P6 ;  /* 0x00000001094f7824 */ /* 0x000fc400030e0603 */
[----:B------:R1:W-:Y:S01]  /*4cbd0*/  STL.64 [R1+0xb98], R168 ;  /* 0x000b98a801007387 */ /* 0x0003e20000100a00 */
[----:B------:R-:W-:Y:S01]  /*4cbe0*/  IMAD.IADD R12, R14, 0x1, R19 ;  /* 0x000000010e0c7824 */ /* 0x000fe200078e0213 */
[----:B------:R-:W-:Y:S01]  /*4cbf0*/  PRMT R38, R38, 0x3340, R1 ;  /* 0x0000334026267816 */ /* 0x000fe20000000001 */
[----:B------:R-:W-:Y:S01]  /*4cc00*/  IMAD.X R177, R9, 0x1, R5, P0 ;  /* 0x0000000109b17824 */ /* 0x000fe200000e0605 */
[----:B------:R-:W-:Y:S01]  /*4cc10*/  PRMT R42, R42, 0x3340, R1 ;  /* 0x000033402a2a7816 */ /* 0x000fe20000000001 */
[----:B------:R-:W-:Y:S01]  /*4cc20*/  IMAD.MOV.U32 R250, RZ, RZ, R109 ;  /* 0x000000fffffa7224 */ /* 0x000fe200078e006d */
[----:B------:R-:W-:Y:S01]  /*4cc30*/  SHF.R.U32.HI R241, RZ, 0x8, R241 ;  /* 0x00000008fff17819 */ /* 0x000fe200000116f1 */
[----:B------:R-:W-:Y:S01]  /*4cc40*/  IMAD.MOV.U32 R248, RZ, RZ, R216 ;  /* 0x000000fffff87224 */ /* 0x000fe200078e00d8 */
[----:B------:R-:W-:Y:S01]  /*4cc50*/  SHF.R.U32.HI R204, RZ, 0x8, R204 ;  /* 0x00000008ffcc7819 */ /* 0x000fe200000116cc */
[----:B------:R-:W-:Y:S01]  /*4cc60*/  IMAD.MOV.U32 R228, RZ, RZ, R192 ;  /* 0x000000ffffe47224 */ /* 0x000fe200078e00c0 */
[----:B------:R-:W-:Y:S01]  /*4cc70*/  SHF.R.U32.HI R144, RZ, 0x8, R144 ;  /* 0x00000008ff907819 */ /* 0x000fe20000011690 */
[----:B------:R-:W-:Y:S01]  /*4cc80*/  IMAD.MOV.U32 R219, RZ, RZ, R202 ;  /* 0x000000ffffdb7224 */ /* 0x000fe200078e00ca */
[----:B-1----:R-:W2:Y:S01]  /*4cc90*/  LDL.LU.64 R168, [R1+0x22a0] ;  /* 0x0022a00001a87983 */ /* 0x002ea20000300a00 */
[----:B------:R-:W-:Y:S01]  /*4cca0*/  IADD3 R102, P1, R14, R6, RZ ;  /* 0x000000060e667210 */ /* 0x000fe20007f3e0ff */
[C---:B------:R-:W-:Y:S01]  /*4ccb0*/  IMAD.IADD R11, R12.reuse, 0x1, R20 ;  /* 0x000000010c0b7824 */ /* 0x040fe200078e0214 */
[----:B------:R-:W-:Y:S01]  /*4ccc0*/  SHF.R.U32.HI R238, RZ, 0x8, R238 ;  /* 0x00000008ffee7819 */ /* 0x000fe200000116ee */
[----:B------:R1:W-:Y:S01]  /*4ccd0*/  STL.64 [R1+0xb90], R78 ;  /* 0x000b904e01007387 */ /* 0x0003e20000100a00 */
[----:B------:R-:W-:Y:S01]  /*4cce0*/  IMAD.MOV.U32 R148, RZ, RZ, R233 ;  /* 0x000000ffff947224 */ /* 0x000fe200078e00e9 */
[----:B------:R-:W-:Y:S01]  /*4ccf0*/  PRMT R47, R47, 0x3340, R1 ;  /* 0x000033402f2f7816 */ /* 0x000fe20000000001 */
[----:B------:R-:W-:Y:S01]  /*4cd00*/  IMAD.MOV.U32 R218, RZ, RZ, R197 ;  /* 0x000000ffffda7224 */ /* 0x000fe200078e00c5 */
[----:B------:R-:W-:Y:S01]  /*4cd10*/  PRMT R49, R49, 0x3340, R1 ;  /* 0x0000334031317816 */ /* 0x000fe20000000001 */
[----:B------:R-:W-:Y:S01]  /*4cd20*/  IMAD.MOV.U32 R236, RZ, RZ, R205 ;  /* 0x000000ffffec7224 */ /* 0x000fe200078e00cd */
[----:B------:R-:W2:Y:S01]  /*4cd30*/  LDC R50, c[0x0][0x248] ;  /* 0x00009200ff327b82 */ /* 0x000ea20000000800 */
[----:B-1----:R-:W3:Y:S01]  /*4cd40*/  LDL.LU R79, [R1+0x2298] ;  /* 0x00229800014f7983 */ /* 0x002ee20000300800 */
[----:B------:R-:W-:Y:S01]  /*4cd50*/  IMAD.X R103, R9, 0x1, R7, P1 ;  /* 0x0000000109677824 */ /* 0x000fe200008e0607 */
[----:B------:R-:W-:Y:S01]  /*4cd60*/  IADD3 R78, P0, R12, R18, RZ ;  /* 0x000000120c4e7210 */ /* 0x000fe20007f1e0ff */
[----:B------:R-:W-:Y:S01]  /*4cd70*/  IMAD.MOV.U32 R233, RZ, RZ, R201 ;  /* 0x000000ffffe97224 */ /* 0x000fe200078e00c9 */
[----:B------:R1:W-:Y:S01]  /*4cd80*/  STL.64 [R1+0xb80], R176 ;  /* 0x000b80b001007387 */ /* 0x0003e20000100a00 */
[----:B------:R-:W-:Y:S01]  /*4cd90*/  SHF.R.S32.HI R9, RZ, 0x1f, R12 ;  /* 0x0000001fff097819 */ /* 0x000fe2000001140c */
[----:B------:R-:W-:Y:S01]  /*4cda0*/  IMAD.MOV.U32 R149, RZ, RZ, R220 ;  /* 0x000000ffff957224 */ /* 0x000fe200078e00dc */
[----:B------:R-:W-:Y:S01]  /*4cdb0*/  PRMT R75, R75, 0x3340, R1 ;  /* 0x000033404b4b7816 */ /* 0x000fe20000000001 */
[----:B------:R0:W-:Y:S01]  /*4cdc0*/  STL.64 [R1+0xb60], R102 ;  /* 0x000b606601007387 */ /* 0x0001e20000100a00 */
[----:B------:R-:W-:Y:S01]  /*4cdd0*/  IMAD.MOV.U32 R20, RZ, RZ, R78 ;  /* 0x000000ffff147224 */ /* 0x000fe200078e004e */
[----:B------:R-:W-:Y:S01]  /*4cde0*/  SHF.R.U32.HI R217, RZ, 0x8, R217 ;  /* 0x00000008ffd97819 */ /* 0x000fe200000116d9 */
[----:B------:R-:W-:Y:S01]  /*4cdf0*/  IMAD.MOV.U32 R229, RZ, RZ, R209 ;  /* 0x000000ffffe57224 */ /* 0x000fe200078e00d1 */
[----:B------:R4:W-:Y:S01]  /*4ce00*/  STL [R1+0xb58], R78 ;  /* 0x000b584e01007387 */ /* 0x0009e20000100800 */
[----:B------:R-:W-:Y:S01]  /*4ce10*/  IMAD.MOV.U32 R216, RZ, RZ, R203 ;  /* 0x000000ffffd87224 */ /* 0x000fe200078e00cb */
[----:B------:R-:W-:Y:S01]  /*4ce20*/  PRMT R40, R40, 0x3340, R1 ;  /* 0x0000334028287816 */ /* 0x000fe20000000001 */
[----:B------:R-:W-:Y:S01]  /*4ce30*/  IMAD.MOV.U32 R237, RZ, RZ, R207 ;  /* 0x000000ffffed7224 */ /* 0x000fe200078e00cf */
[C---:B-1----:R-:W-:Y:S01]  /*4ce40*/  IADD3 R176, P1, R12.reuse, R10, RZ ;  /* 0x0000000a0cb07210 */ /* 0x042fe20007f3e0ff */
[----:B------:R-:W-:Y:S01]  /*4ce50*/  IMAD.MOV.U32 R220, RZ, RZ, R199 ;  /* 0x000000ffffdc7224 */ /* 0x000fe200078e00c7 */
[----:B------:R-:W-:Y:S01]  /*4ce60*/  PRMT R152, R39, 0x5410, R38 ;  /* 0x0000541027987816 */ /* 0x000fe20000000026 */
[----:B------:R-:W1:Y:S01]  /*4ce70*/  LDC R44, c[0x0][0x248] ;  /* 0x00009200ff2c7b82 */ /* 0x000e620000000800 */
[----:B0-----:R-:W-:-:S02]  /*4ce80*/  IADD3 R102, P5, R12, R8, RZ ;  /* 0x000000080c667210 */ /* 0x001fc40007fbe0ff */
[----:B----4-:R-:W-:Y:S01]  /*4ce90*/  IADD3 R78, P6, R12, R6, RZ ;  /* 0x000000060c4e7210 */ /* 0x010fe20007fde0ff */
[C---:B------:R-:W-:Y:S02]  /*4cea0*/  IMAD.X R177, R9.reuse, 0x1, R3, P1 ;  /* 0x0000000109b17824 */ /* 0x040fe400008e0603 */
[----:B------:R-:W-:Y:S02]  /*4ceb0*/  IMAD.X R103, R9, 0x1, R5, P5 ;  /* 0x0000000109677824 */ /* 0x000fe400028e0605 */
[----:B------:R-:W-:Y:S01]  /*4cec0*/  IMAD.IADD R12, R11, 0x1, R22 ;  /* 0x000000010b0c7824 */ /* 0x000fe200078e0216 */
[----:B------:R-:W0:Y:S08]  /*4ced0*/  LDC R38, c[0x0][0x248] ;  /* 0x00009200ff267b82 */ /* 0x000e300000000800 */
[----:B------:R-:W4:Y:S01]  /*4cee0*/  LDC R39, c[0x0][0x248] ;  /* 0x00009200ff277b82 */ /* 0x000f220000000800 */
[----:B------:R-:W-:-:S07]  /*4cef0*/  PRMT R154, R41, 0x5410, R40 ;  /* 0x00005410299a7816 */ /* 0x000fce0000000028 */
[----:B------:R-:W1:Y:S08]  /*4cf00*/  LDC R40, c[0x0][0x248] ;  /* 0x00009200ff287b82 */ /* 0x000e700000000800 */
[----:B------:R-:W1:Y:S01]  /*4cf10*/  LDC R41, c[0x0][0x248] ;  /* 0x00009200ff297b82 */ /* 0x000e620000000800 */
[----:B------:R-:W-:Y:S02]  /*4cf20*/  PRMT R155, R46, 0x5410, R42 ;  /* 0x000054102e9b7816 */ /* 0x000fe4000000002a */
[----:B------:R-:W-:-:S05]  /*4cf30*/  LOP3.LUT R241, R241, 0xffff, RZ, 0xc0, !PT ;  /* 0x0000fffff1f17812 */ /* 0x000fca00078ec0ff */
[----:B------:R-:W1:Y:S01]  /*4cf40*/  LDC R42, c[0x0][0x248] ;  /* 0x00009200ff2a7b82 */ /* 0x000e620000000800 */
[----:B------:R-:W-:Y:S02]  /*4cf50*/  LOP3.LUT R204, R204, 0xffff, RZ, 0xc0, !PT ;  /* 0x0000ffffcccc7812 */ /* 0x000fe400078ec0ff */
[----:B------:R-:W-:Y:S02]  /*4cf60*/  LOP3.LUT R144, R144, 0xffff, RZ, 0xc0, !PT ;  /* 0x0000ffff90907812 */ /* 0x000fe400078ec0ff */
[----:B------:R-:W-:Y:S02]  /*4cf70*/  LOP3.LUT R238, R238, 0xffff, RZ, 0xc0, !PT ;  /* 0x0000ffffeeee7812 */ /* 0x000fe400078ec0ff */
[----:B------:R-:W-:Y:S01]  /*4cf80*/  PRMT R146, R51, 0x5410, R49 ;  /* 0x0000541033927816 */ /* 0x000fe20000000031 */
[----:B------:R-:W1:Y:S08]  /*4cf90*/  LDC R46, c[0x0][0x248] ;  /* 0x00009200ff2e7b82 */ /* 0x000e700000000800 */
[----:B------:R-:W1:Y:S01]  /*4cfa0*/  LDC R85, c[0x0][0x248] ;  /* 0x00009200ff557b82 */ /* 0x000e620000000800 */
[----:B------:R-:W-:-:S07]  /*4cfb0*/  SHF.R.U32.HI R120, RZ, 0x8, R120 ;  /* 0x00000008ff787819 */ /* 0x000fce0000011678 */
[----:B------:R-:W1:Y:S08]  /*4cfc0*/  LDC R86, c[0x0][0x248] ;  /* 0x00009200ff567b82 */ /* 0x000e700000000800 */
[----:B------:R-:W1:Y:S08]  /*4cfd0*/  LDC R94, c[0x0][0x248] ;  /* 0x00009200ff5e7b82 */ /* 0x000e700000000800 */
[----:B------:R-:W1:Y:S08]  /*4cfe0*/  LDC R98, c[0x0][0x248] ;  /* 0x00009200ff627b82 */ /* 0x000e700000000800 */
[----:B------:R-:W1:Y:S08]  /*4cff0*/  LDC R100, c[0x0][0x248] ;  /* 0x00009200ff647b82 */ /* 0x000e700000000800 */
[----:B------:R-:W1:Y:S01]  /*4d000*/  LDC R116, c[0x0][0x248] ;  /* 0x00009200ff747b82 */ /* 0x000e620000000800 */
[----:B------:R-:W-:-:S07]  /*4d010*/  PRMT R106, R125, 0x5410, R187 ;  /* 0x000054107d6a7816 */ /* 0x000fce00000000bb */
[----:B------:R-:W1:Y:S08]  /*4d020*/  LDC R131, c[0x0][0x248] ;  /* 0x00009200ff837b82 */ /* 0x000e700000000800 */
[----:B------:R-:W1:Y:S08]  /*4d030*/  LDC R134, c[0x0][0x248] ;  /* 0x00009200ff867b82 */ /* 0x000e700000000800 */
[----:B------:R-:W1:Y:S08]  /*4d040*/  LDC R141, c[0x0][0x248] ;  /* 0x00009200ff8d7b82 */ /* 0x000e700000000800 */
[----:B------:R-:W1:Y:S08]  /*4d050*/  LDC R142, c[0x0][0x248] ;  /* 0x00009200ff8e7b82 */ /* 0x000e700000000800 */
[----:B------:R-:W1:Y:S08]  /*4d060*/  LDC R143, c[0x0][0x248] ;  /* 0x00009200ff8f7b82 */ /* 0x000e700000000800 */
[----:B------:R-:W1:Y:S01]  /*4d070*/  LDC R151, c[0x0][0x248] ;  /* 0x00009200ff977b82 */ /* 0x000e620000000800 */
[----:B------:R-:W-:-:S07]  /*4d080*/  LOP3.LUT R157, R157, 0xffff, RZ, 0xc0, !PT ;  /* 0x0000ffff9d9d7812 */ /* 0x000fce00078ec0ff */
[----:B------:R-:W1:Y:S08]  /*4d090*/  LDC R156, c[0x0][0x248] ;  /* 0x00009200ff9c7b82 */ /* 0x000e700000000800 */
[----:B------:R-:W1:Y:S08]  /*4d0a0*/  LDC R158, c[0x0][0x248] ;  /* 0x00009200ff9e7b82 */ /* 0x000e700000000800 */
[----:B------:R-:W1:Y:S08]  /*4d0b0*/  LDC R159, c[0x0][0x248] ;  /* 0x00009200ff9f7b82 */ /* 0x000e700000000800 */
[----:B------:R-:W1:Y:S08]  /*4d0c0*/  LDC R164, c[0x0][0x248] ;  /* 0x00009200ffa47b82 */ /* 0x000e700000000800 */
[----:B------:R-:W1:Y:S01]  /*4d0d0*/  LDC R165, c[0x0][0x248] ;  /* 0x00009200ffa57b82 */ /* 0x000e620000000800 */
[----:B------:R-:W-:-:S02]  /*4d0e0*/  SHF.R.U32.HI R123, RZ, 0x8, R123 ;  /* 0x00000008ff7b7819 */ /* 0x000fc4000001167b */
[----:B------:R-:W-:-:S05]  /*4d0f0*/  PRMT R167, R167, 0x3340, R1 ;  /* 0x00003340a7a77816 */ /* 0x000fca0000000001 */
        /* <DEDUP_REMOVED lines=8> */
[----:B------:R-:W1:Y:S08]  /*4d180*/  LDC R188, c[0x0][0x248] ;  /* 0x00009200ffbc7b82 */ /* 0x000e700000000800 */
[----:B------:R-:W1:Y:S08]  /*4d190*/  LDC R190, c[0x0][0x248] ;  /* 0x00009200ffbe7b82 */ /* 0x000e700000000800 */
[----:B------:R-:W1:Y:S08]  /*4d1a0*/  LDC R192, c[0x0][0x248] ;  /* 0x00009200ffc07b82 */ /* 0x000e700000000800 */
[----:B------:R-:W1:Y:S01]  /*4d1b0*/  LDC R197, c[0x0][0x248] ;  /* 0x00009200ffc57b82 */ /* 0x000e620000000800 */
[----:B---3--:R-:W-:Y:S01]  /*4d1c0*/  IMAD.MOV.U32 R21, RZ, RZ, R79 ;  /* 0x000000ffff157224 */ /* 0x008fe200078e004f */
[----:B------:R-:W-:Y:S01]  /*4d1d0*/  PRMT R241, R241, 0x3340, R1 ;  /* 0x00003340f1f17816 */ /* 0x000fe20000000001 */
[C---:B------:R-:W-:Y:S01]  /*4d1e0*/  IMAD.X R21, R9.reuse, 0x1, R13, P0 ;  /* 0x0000000109157824 */ /* 0x040fe200000e060d */
[----:B------:R-:W-:Y:S01]  /*4d1f0*/  PRMT R204, R204, 0x3340, R1 ;  /* 0x00003340cccc7816 */ /* 0x000fe20000000001 */
[----:B------:R-:W-:Y:S01]  /*4d200*/  IMAD.X R79, R9, 0x1, R7, P6 ;  /* 0x00000001094f7824 */ /* 0x000fe200030e0607 */
[----:B------:R-:W-:-:S02]  /*4d210*/  SHF.R.S32.HI R9, RZ, 0x1f, R11 ;  /* 0x0000001fff097819 */ /* 0x000fc4000001140b */
[----:B------:R-:W3:Y:S01]  /*4d220*/  LDC R49, c[0x0][0x248] ;  /* 0x00009200ff317b82 */ /* 0x000ee20000000800 */
[----:B------:R-:W-:Y:S04]  /*4d230*/  STL [R1+0xb5c], R21 ;  /* 0x000b5c1501007387 */ /* 0x000fe80000100800 */
[----:B------:R0:W-:Y:S01]  /*4d240*/  STL.64 [R1+0xb50], R176 ;  /* 0x000b50b001007387 */ /* 0x0001e20000100a00 */
[----:B------:R-:W-:Y:S02]  /*4d250*/  PRMT R113, R144, 0x3340, R238 ;  /* 0x0000334090717816 */ /* 0x000fe400000000ee */
[----:B------:R-:W3:Y:S01]  /*4d260*/  LDC R51, c[0x0][0x248] ;  /* 0x00009200ff337b82 */ /* 0x000ee20000000800 */
[----:B------:R4:W-:Y:S04]  /*4d270*/  STL.64 [R1+0xb48], R102 ;  /* 0x000b486601007387 */ /* 0x0009e80000100a00 */
[----:B------:R2:W-:Y:S01]  /*4d280*/  STL.64 [R1+0xb38], R78 ;  /* 0x000b384e01007387 */ /* 0x0005e20000100a00 */
[----:B------:R-:W-:-:S02]  /*4d290*/  PRMT R129, R77, 0x5410, R75 ;  /* 0x000054104d817816 */ /* 0x000fc4000000004b */
[----:B------:R-:W-:Y:S01]  /*4d2a0*/  LOP3.LUT R217, R217, 0xffff, RZ, 0xc0, !PT ;  /* 0x0000ffffd9d97812 */ /* 0x000fe200078ec0ff */
[----:B------:R-:W3:Y:S01]  /*4d2b0*/  LDC R75, c[0x0][0x248] ;  /* 0x00009200ff4b7b82 */ /* 0x000ee20000000800 */
[C---:B0-----:R-:W-:Y:S02]  /*4d2c0*/  IADD3 R176, P0, R11.reuse, R18, RZ ;  /* 0x000000120bb07210 */ /* 0x041fe40007f1e0ff */
[C---:B----4-:R-:W-:Y:S02]  /*4d2d0*/  IADD3 R102, P1, R11.reuse, R10, RZ ;  /* 0x0000000a0b667210 */ /* 0x050fe40007f3e0ff */
[----:B--2---:R-:W-:Y:S01]  /*4d2e0*/  IADD3 R78, P5, R11, R8, RZ ;  /* 0x000000080b4e7210 */ /* 0x004fe20007fbe0ff */
[----:B------:R-:W-:Y:S01]  /*4d2f0*/  IMAD.X R177, R9, 0x1, R13, P0 ;  /* 0x0000000109b17824 */ /* 0x000fe200000e060d */
[----:B------:R-:W-:Y:S01]  /*4d300*/  IADD3 R20, P6, R11, R6, RZ ;  /* 0x000000060b147210 */ /* 0x000fe20007fde0ff */
[----:B------:R-:W-:Y:S01]  /*4d310*/  IMAD.X R103, R9, 0x1, R3, P1 ;  /* 0x0000000109677824 */ /* 0x000fe200008e0603 */
[----:B------:R-:W-:Y:S01]  /*4d320*/  PRMT R160, R43, 0x5410, R241 ;  /* 0x000054102ba07816 */ /* 0x000fe200000000f1 */
[C---:B------:R-:W-:Y:S01]  /*4d330*/  IMAD.X R79, R9.reuse, 0x1, R5, P5 ;  /* 0x00000001094f7824 */ /* 0x040fe200028e0605 */
[----:B------:R0:W-:Y:S01]  /*4d340*/  STL.64 [R1+0xb30], R176 ;  /* 0x000b30b001007387 */ /* 0x0001e20000100a00 */
[----:B------:R-:W-:Y:S01]  /*4d350*/  IMAD.X R21, R9, 0x1, R7, P6 ;  /* 0x0000000109157824 */ /* 0x000fe200030e0607 */
[----:B------:R-:W-:Y:S01]  /*4d360*/  SHF.R.S32.HI R9, RZ, 0x1f, R12 ;  /* 0x0000001fff097819 */ /* 0x000fe2000001140c */
[C---:B------:R-:W-:Y:S01]  /*4d370*/  IMAD.IADD R11, R12.reuse, 0x1, R23 ;  /* 0x000000010c0b7824 */ /* 0x040fe200078e0217 */
[----:B------:R2:W-:Y:S01]  /*4d380*/  STL.64 [R1+0xb28], R102 ;  /* 0x000b286601007387 */ /* 0x0005e20000100a00 */
[----:B------:R-:W4:Y:S03]  /*4d390*/  LDC R43, c[0x0][0x248] ;  /* 0x00009200ff2b7b82 */ /* 0x000f260000000800 */
[----:B------:R1:W-:Y:S01]  /*4d3a0*/  STL.64 [R1+0xb08], R78 ;  /* 0x000b084e01007387 */ /* 0x0003e20000100a00 */
[----:B0-----:R-:W-:-:S03]  /*4d3b0*/  IADD3 R176, P0, R12, R18, RZ ;  /* 0x000000120cb07210 */ /* 0x001fc60007f1e0ff */
[----:B------:R0:W-:Y:S01]  /*4d3c0*/  STL.64 [R1+0xb00], R20 ;  /* 0x000b001401007387 */ /* 0x0001e20000100a00 */
[----:B------:R-:W-:Y:S01]  /*4d3d0*/  PRMT R162, R45, 0x5410, R204 ;  /* 0x000054102da27816 */ /* 0x000fe200000000cc */
[----:B------:R-:W3:Y:S01]  /*4d3e0*/  LDC R77, c[0x0][0x248] ;  /* 0x00009200ff4d7b82 */ /* 0x000ee20000000800 */
[C---:B--2---:R-:W-:Y:S01]  /*4d3f0*/  IADD3 R102, P1, R12.reuse, R10, RZ ;  /* 0x0000000a0c667210 */ /* 0x044fe20007f3e0ff */
[----:B------:R-:W-:Y:S01]  /*4d400*/  IMAD.X R177, R9, 0x1, R13, P0 ;  /* 0x0000000109b17824 */ /* 0x000fe200000e060d */
[----:B-1----:R-:W-:-:S03]  /*4d410*/  IADD3 R78, P5, R12, R8, RZ ;  /* 0x000000080c4e7210 */ /* 0x002fc60007fbe0ff */
[C---:B------:R-:W-:Y:S01]  /*4d420*/  IMAD.X R103, R9.reuse, 0x1, R3, P1 ;  /* 0x0000000109677824 */ /* 0x040fe200008e0603 */
[----:B------:R-:W-:Y:S01]  /*4d430*/  PRMT R144, R48, 0x5410, R47 ;  /* 0x0000541030907816 */ /* 0x000fe2000000002f */
[----:B------:R-:W1:Y:S01]  /*4d440*/  LDC R125, c[0x0][0x248] ;  /* 0x00009200ff7d7b82 */ /* 0x000e620000000800 */
[----:B0-----:R-:W-:Y:S01]  /*4d450*/  IADD3 R20, P6, R12, R6, RZ ;  /* 0x000000060c147210 */ /* 0x001fe20007fde0ff */
[C---:B------:R-:W-:Y:S01]  /*4d460*/  IMAD.X R79, R9.reuse, 0x1, R5, P5 ;  /* 0x00000001094f7824 */ /* 0x040fe200028e0605 */
[----:B------:R0:W-:Y:S03]  /*4d470*/  STL.64 [R1+0xaf8], R176 ;  /* 0x000af8b001007387 */ /* 0x0001e60000100a00 */
[----:B------:R-:W-:Y:S01]  /*4d480*/  IMAD.X R21, R9, 0x1, R7, P6 ;  /* 0x0000000109157824 */ /* 0x000fe200030e0607 */
[----:B------:R2:W-:Y:S01]  /*4d490*/  STL.64 [R1+0xaf0], R102 ;  /* 0x000af06601007387 */ /* 0x0005e20000100a00 */
[----:B------:R-:W-:Y:S01]  /*4d4a0*/  SHF.R.S32.HI R9, RZ, 0x1f, R11 ;  /* 0x0000001fff097819 */ /* 0x000fe2000001140b */
[----:B------:R-:W3:Y:S02]  /*4d4b0*/  LDC R45, c[0x0][0x248] ;  /* 0x00009200ff2d7b82 */ /* 0x000ee40000000800 */
[----:B------:R2:W-:Y:S01]  /*4d4c0*/  STL.64 [R1+0xae0], R78 ;  /* 0x000ae04e01007387 */ /* 0x0005e20000100a00 */
[----:B0-----:R-:W-:-:S03]  /*4d4d0*/  IADD3 R176, P0, R11, R18, RZ ;  /* 0x000000120bb07210 */ /* 0x001fc60007f1e0ff */
[----:B------:R0:W-:Y:S02]  /*4d4e0*/  STL.64 [R1+0xac0], R20 ;  /* 0x000ac01401007387 */ /* 0x0001e40000100a00 */
[----:B------:R-:W1:Y:S01]  /*4d4f0*/  LDC R47, c[0x0][0x248] ;  /* 0x00009200ff2f7b82 */ /* 0x000e620000000800 */
[----:B--2---:R-:W-:Y:S01]  /*4d500*/  IADD3 R102, P5, R11, R8, RZ ;  /* 0x000000080b667210 */ /* 0x004fe20007fbe0ff */
[----:B------:R-:W-:Y:S01]  /*4d510*/  IMAD.X R177, R9, 0x1, R13, P0 ;  /* 0x0000000109b17824 */ /* 0x000fe200000e060d */
[C---:B------:R-:W-:Y:S01]  /*4d520*/  IADD3 R78, P1, R11.reuse, R10, RZ ;  /* 0x0000000a0b4e7210 */ /* 0x040fe20007f3e0ff */
[----:B------:R-:W-:-:S04]  /*4d530*/  IMAD.IADD R12, R11, 0x1, R24 ;  /* 0x000000010b0c7824 */ /* 0x000fc800078e0218 */
[----:B------:R-:W2:Y:S01]  /*4d540*/  LDC R48, c[0x0][0x248] ;  /* 0x00009200ff307b82 */ /* 0x000ea20000000800 */
[----:B0-----:R-:W-:Y:S01]  /*4d550*/  IADD3 R20, P6, R11, R6, RZ ;  /* 0x000000060b147210 */ /* 0x001fe20007fde0ff */
[C---:B------:R-:W-:Y:S01]  /*4d560*/  IMAD.X R79, R9.reuse, 0x1, R3, P1 ;  /* 0x00000001094f7824 */ /* 0x040fe200008e0603 */
[----:B------:R0:W-:Y:S01]  /*4d570*/  STL.64 [R1+0xab8], R176 ;  /* 0x000ab8b001007387 */ /* 0x0001e20000100a00 */
[C---:B------:R-:W-:Y:S02]  /*4d580*/  IMAD.X R103, R9.reuse, 0x1, R5, P5 ;  /* 0x0000000109677824 */ /* 0x040fe400028e0605 */
[----:B------:R-:W-:Y:S01]  /*4d590*/  IMAD.X R21, R9, 0x1, R7, P6 ;  /* 0x0000000109157824 */ /* 0x000fe200030e0607 */
[----:B------:R-:W-:Y:S01]  /*4d5a0*/  SHF.R.S32.HI R9, RZ, 0x1f, R12 ;  /* 0x0000001fff097819 */ /* 0x000fe2000001140c */
[----:B------:R-:W2:Y:S01]  /*4d5b0*/  LDC R175, c[0x0][0x248] ;  /* 0x00009200ffaf7b82 */ /* 0x000ea20000000800 */
[C---:B------:R-:W-:Y:S01]  /*4d5c0*/  IADD3 R16, P0, R12.reuse, R18, RZ ;  /* 0x000000120c107210 */ /* 0x040fe20007f1e0ff */
[----:B0-----:R-:W2:Y:S01]  /*4d5d0*/  LDL.LU.64 R176, [R1+0x2290] ;  /* 0x0022900001b07983 */ /* 0x001ea20000300a00 */
[----:B------:R-:W-:Y:S01]  /*4d5e0*/  PRMT R87, R217, 0x3340, R1 ;  /* 0x00003340d9577816 */ /* 0x000fe20000000001 */
[----:B------:R-:W-:Y:S01]  /*4d5f0*/  IMAD.IADD R11, R12, 0x1, R25 ;  /* 0x000000010c0b7824 */ /* 0x000fe200078e0219 */
[----:B------:R-:W-:Y:S01]  /*4d600*/  LOP3.LUT R115, R120, 0xffff, RZ, 0xc0, !PT ;  /* 0x0000ffff78737812 */ /* 0x000fe200078ec0ff */
[----:B------:R0:W-:Y:S01]  /*4d610*/  STL.64 [R1+0xab0], R78 ;  /* 0x000ab04e01007387 */ /* 0x0001e20000100a00 */
[----:B------:R-:W-:Y:S01]  /*4d620*/  IMAD.MOV.U32 R25, RZ, RZ, R17 ;  /* 0x000000ffff197224 */ /* 0x000fe200078e0011 */
[----:B------:R-:W-:Y:S01]  /*4d630*/  PRMT R157, R157, 0x3340, R1 ;  /* 0x000033409d9d7816 */ /* 0x000fe20000000001 */
[----:B------:R-:W-:Y:S01]  /*4d640*/  IMAD.MOV.U32 R24, RZ, RZ, R16 ;  /* 0x000000ffff187224 */ /* 0x000fe200078e0010 */
[----:B------:R-:W-:Y:S01]  /*4d650*/  LOP3.LUT R123, R123, 0xffff, RZ, 0xc0, !PT ;  /* 0x0000ffff7b7b7812 */ /* 0x000fe200078ec0ff */
[----:B------:R-:W-:Y:S01]  /*4d660*/  IMAD.X R25, R9, 0x1, R13, P0 ;  /* 0x0000000109197824 */ /* 0x000fe200000e060d */
[----:B------:R-:W2:Y:S01]  /*4d670*/  LDC R179, c[0x0][0x248] ;  /* 0x00009200ffb37b82 */ /* 0x000ea20000000800 */
[----:B0-----:R-:W2:Y:S07]  /*4d680*/  LDL.LU.64 R78, [R1+0x2288] ;  /* 0x00228800014e7983 */ /* 0x001eae0000300a00 */
[----:B------:R-:W0:Y:S01]  /*4d690*/  LDC R187, c[0x0][0x248] ;  /* 0x00009200ffbb7b82 */ /* 0x000e220000000800 */
[----:B------:R4:W-:Y:S04]  /*4d6a0*/  STL.64 [R1+0xaa8], R102 ;  /* 0x000aa86601007387 */ /* 0x0009e80000100a00 */
[----:B------:R3:W-:Y:S03]  /*4d6b0*/  STL.64 [R1+0xa90], R20 ;  /* 0x000a901401007387 */ /* 0x0007e60000100a00 */
[----:B------:R-:W0:Y:S01]  /*4d6c0*/  LDC R198, c[0x0][0x248] ;  /* 0x00009200ffc67b82 */ /* 0x000e220000000800 */
[----:B------:R1:W-:Y:S01]  /*4d6d0*/  STL [R1+0xa88], R16 ;  /* 0x000a881001007387 */ /* 0x0003e20000100800 */
[----:B----4-:R-:W-:-:S06]  /*4d6e0*/  IADD3 R102, P1, R12, R10, RZ ;  /* 0x0000000a0c667210 */ /* 0x010fcc0007f3e0ff */
[----:B------:R-:W4:Y:S01]  /*4d6f0*/  LDC R199, c[0x0][0x248] ;  /* 0x00009200ffc77b82 */ /* 0x000f220000000800 */
[C---:B---3--:R-:W-:Y:S01]  /*4d700*/  IADD3 R20, P5, R12.reuse, R8, RZ ;  /* 0x000000080c147210 */ /* 0x048fe20007fbe0ff */
[C---:B------:R-:W-:Y:S01]  /*4d710*/  IMAD.X R103, R9.reuse, 0x1, R3, P1 ;  /* 0x0000000109677824 */ /* 0x040fe200008e0603 */
[----:B-1----:R-:W-:Y:S01]  /*4d720*/  IADD3 R16, P6, R12, R6, RZ ;  /* 0x000000060c107210 */ /* 0x002fe20007fde0ff */
[----:B------:R-:W-:Y:S02]  /*4d730*/  STL [R1+0xa8c], R25 ;  /* 0x000a8c1901007387 */ /* 0x000fe40000100800 */
[C---:B------:R-:W-:Y:S02]  /*4d740*/  IMAD.X R21, R9.reuse, 0x1, R5, P5 ;  /* 0x0000000109157824 */ /* 0x040fe400028e0605 */
[----:B------:R-:W1:Y:S01]  /*4d750*/  LDC R200, c[0x0][0x248] ;  /* 0x00009200ffc87b82 */ /* 0x000e620000000800 */
[----:B------:R3:W-:Y:S01]  /*4d760*/  STL.64 [R1+0xa80], R102 ;  /* 0x000a806601007387 */ /* 0x0007e20000100a00 */
[----:B------:R-:W-:Y:S01]  /*4d770*/  IMAD.X R17, R9, 0x1, R7, P6 ;  /* 0x0000000109117824 */ /* 0x000fe200030e0607 */
[----:B------:R-:W-:-:S02]  /*4d780*/  SHF.R.S32.HI R9, RZ, 0x1f, R11 ;  /* 0x0000001fff097819 */ /* 0x000fc4000001140b */
[----:B------:R3:W-:Y:S01]  /*4d790*/  STL.64 [R1+0xa60], R20 ;  /* 0x000a601401007387 */ /* 0x0007e20000100a00 */
[C---:B------:R-:W-:Y:S01]  /*4d7a0*/  IADD3 R24, P1, R11.reuse, R10, RZ ;  /* 0x0000000a0b187210 */ /* 0x040fe20007f3e0ff */
[C---:B------:R-:W-:Y:S01]  /*4d7b0*/  IMAD.IADD R12, R11.reuse, 0x1, R26 ;  /* 0x000000010b0c7824 */ /* 0x040fe200078e021a */
[----:B------:R-:W1:Y:S01]  /*4d7c0*/  LDC R201, c[0x0][0x248] ;  /* 0x00009200ffc97b82 */ /* 0x000e620000000800 */
[----:B------:R0:W-:Y:S01]  /*4d7d0*/  STL.64 [R1+0xa58], R16 ;  /* 0x000a581001007387 */ /* 0x0001e20000100a00 */
[----:B---3--:R-:W-:-:S06]  /*4d7e0*/  IADD3 R102, P0, R11, R18, RZ ;  /* 0x000000120b667210 */ /* 0x008fcc0007f1e0ff */
[----:B------:R-:W3:Y:S01]  /*4d7f0*/  LDC R202, c[0x0][0x248] ;  /* 0x00009200ffca7b82 */ /* 0x000ee20000000800 */
[----:B------:R-:W-:Y:S01]  /*4d800*/  IADD3 R20, P5, R11, R8, RZ ;  /* 0x000000080b147210 */ /* 0x000fe20007fbe0ff */
[C---:B------:R-:W-:Y:S02]  /*4d810*/  IMAD.X R103, R9.reuse, 0x1, R13, P0 ;  /* 0x0000000109677824 */ /* 0x040fe400000e060d */
[----:B------:R-:W-:Y:S01]  /*4d820*/  IMAD.X R25, R9, 0x1, R3, P1 ;  /* 0x0000000109197824 */ /* 0x000fe200008e0603 */
[----:B0-----:R-:W-:Y:S01]  /*4d830*/  IADD3 R16, P6, R11, R6, RZ ;  /* 0x000000060b107210 */ /* 0x001fe20007fde0ff */
[C---:B------:R-:W-:Y:S01]  /*4d840*/  IMAD.X R21, R9.reuse, 0x1, R5, P5 ;  /* 0x0000000109157824 */ /* 0x040fe200028e0605 */
[----:B------:R0:W-:Y:S01]  /*4d850*/  STL.64 [R1+0xa50], R102 ;  /* 0x000a506601007387 */ /* 0x0001e20000100a00 */
[----:B------:R-:W3:Y:S02]  /*4d860*/  LDC R203, c[0x0][0x248] ;  /* 0x00009200ffcb7b82 */ /* 0x000ee40000000800 */
[----:B------:R-:W-:Y:S01]  /*4d870*/  IMAD.X R17, R9, 0x1, R7, P6 ;  /* 0x0000000109117824 */ /* 0x000fe200030e0607 */
[----:B------:R4:W-:Y:S01]  /*4d880*/  STL.64 [R1+0xa48], R24 ;  /* 0x000a481801007387 */ /* 0x0009e20000100a00 */
[----:B------:R-:W-:-:S03]  /*4d890*/  SHF.R.S32.HI R9, RZ, 0x1f, R12 ;  /* 0x0000001fff097819 */ /* 0x000fc6000001140c */
[----:B------:R4:W-:Y:S01]  /*4d8a0*/  STL.64 [R1+0xa38], R20 ;  /* 0x000a381401007387 */ /* 0x0009e20000100a00 */
[----:B------:R-:W3:Y:S01]  /*4d8b0*/  LDC R204, c[0x0][0x248] ;  /* 0x00009200ffcc7b82 */ /* 0x000ee20000000800 */
[C---:B0-----:R-:W-:Y:S02]  /*4d8c0*/  IADD3 R102, P0, R12.reuse, R18, RZ ;  /* 0x000000120c667210 */ /* 0x041fe40007f1e0ff */
[----:B----4-:R-:W-:-:S03]  /*4d8d0*/  IADD3 R24, P1, R12, R10, RZ ;  /* 0x0000000a0c187210 */ /* 0x010fc60007f3e0ff */
[C---:B------:R-:W-:Y:S02]  /*4d8e0*/  IMAD.X R103, R9.reuse, 0x1, R13, P0 ;  /* 0x0000000109677824 */ /* 0x040fe400000e060d */
[----:B------:R-:W0:Y:S01]  /*4d8f0*/  LDC R205, c[0x0][0x248] ;  /* 0x00009200ffcd7b82 */ /* 0x000e220000000800 */
[C---:B------:R-:W-:Y:S01]  /*4d900*/  IADD3 R20, P5, R12.reuse, R8, RZ ;  /* 0x000000080c147210 */ /* 0x040fe20007fbe0ff */
[----:B------:R4:W-:Y:S01]  /*4d910*/  STL.64 [R1+0xa18], R16 ;  /* 0x000a181001007387 */ /* 0x0009e20000100a00 */
[C---:B------:R-:W-:Y:S02]  /*4d920*/  IMAD.X R25, R9.reuse, 0x1, R3, P1 ;  /* 0x0000000109197824 */ /* 0x040fe400008e0603 */
[C---:B------:R-:W-:Y:S02]  /*4d930*/  IMAD.IADD R11, R12.reuse, 0x1, R27 ;  /* 0x000000010c0b7824 */ /* 0x040fe400078e021b */
[----:B------:R-:W-:Y:S01]  /*4d940*/  IMAD.X R21, R9, 0x1, R5, P5 ;  /* 0x0000000109157824 */ /* 0x000fe200028e0605 */
[----:B------:R1:W-:Y:S01]  /*4d950*/  STL.64 [R1+0xa10], R102 ;  /* 0x000a106601007387 */ /* 0x0003e20000100a00 */
[----:B------:R-:W0:Y:S01]  /*4d960*/  LDC R206, c[0x0][0x248] ;  /* 0x00009200ffce7b82 */ /* 0x000e220000000800 */
[----:B----4-:R-:W-:-:S02]  /*4d970*/  IADD3 R16, P6, R12, R6, RZ ;  /* 0x000000060c107210 */ /* 0x010fc40007fde0ff */
[----:B------:R4:W-:Y:S05]  /*4d980*/  STL.64 [R1+0xa08], R24 ;  /* 0x000a081801007387 */ /* 0x0009ea0000100a00 */
[----:B------:R-:W0:Y:S01]  /*4d990*/  LDC R207, c[0x0][0x248] ;  /* 0x00009200ffcf7b82 */ /* 0x000e220000000800 */
[----:B------:R3:W-:Y:S01]  /*4d9a0*/  STL.64 [R1+0xa00], R20 ;  /* 0x000a001401007387 */ /* 0x0007e20000100a00 */
[----:B------:R-:W-:Y:S01]  /*4d9b0*/  IMAD.X R17, R9, 0x1, R7, P6 ;  /* 0x0000000109117824 */ /* 0x000fe200030e0607 */
[----:B------:R-:W-:Y:S02]  /*4d9c0*/  SHF.R.S32.HI R9, RZ, 0x1f, R11 ;  /* 0x0000001fff097819 */ /* 0x000fe4000001140b */
[----:B-1----:R-:W-:-:S02]  /*4d9d0*/  IADD3 R102, P0, R11, R18, RZ ;  /* 0x000000120b667210 */ /* 0x002fc40007f1e0ff */
[----:B------:R1:W-:Y:S01]  /*4d9e0*/  STL.64 [R1+0x9f0], R16 ;  /* 0x0009f01001007387 */ /* 0x0003e20000100a00 */
[----:B------:R-:W0:Y:S01]  /*4d9f0*/  LDC R209, c[0x0][0x248] ;  /* 0x00009200ffd17b82 */ /* 0x000e220000000800 */
[C---:B----4-:R-:W-:Y:S01]  /*4da00*/  IADD3 R24, P5, R11.reuse, R8, RZ ;  /* 0x000000080b187210 */ /* 0x050fe20007fbe0ff */
[----:B---3--:R-:W-:Y:S02]  /*4da10*/  IMAD.MOV.U32 R21, RZ, RZ, R249 ;  /* 0x000000ffff157224 */ /* 0x008fe400078e00f9 */
[----:B------:R-:W-:Y:S01]  /*4da20*/  IMAD.MOV.U32 R249, RZ, RZ, R108 ;  /* 0x000000fffff97224 */ /* 0x000fe200078e006c */
[----:B------:R-:W-:Y:S01]  /*4da30*/  IADD3 R108, P1, R11, R10, RZ ;  /* 0x0000000a0b6c7210 */ /* 0x000fe20007f3e0ff */
[----:B------:R-:W-:Y:S02]  /*4da40*/  IMAD.X R103, R9, 0x1, R13, P0 ;  /* 0x0000000109677824 */ /* 0x000fe400000e060d */
[----:B------:R-:W3:Y:S01]  /*4da50*/  LDC R211, c[0x0][0x248] ;  /* 0x00009200ffd37b82 */ /* 0x000ee20000000800 */
[----:B-1----:R-:W-:Y:S01]  /*4da60*/  IADD3 R16, P6, R11, R6, RZ ;  /* 0x000000060b107210 */ /* 0x002fe20007fde0ff */
[C---:B------:R-:W-:Y:S01]  /*4da70*/  IMAD.X R109, R9.reuse, 0x1, R3, P1 ;  /* 0x00000001096d7824 */ /* 0x040fe200008e0603 */
[----:B------:R1:W-:Y:S01]  /*4da80*/  STL.64 [R1+0x9e8], R102 ;  /* 0x0009e86601007387 */ /* 0x0003e20000100a00 */
[----:B------:R-:W-:-:S02]  /*4da90*/  IMAD.X R25, R9, 0x1, R5, P5 ;  /* 0x0000000109197824 */ /* 0x000fc400028e0605 */
[----:B------:R-:W-:Y:S02]  /*4daa0*/  IMAD.IADD R12, R11, 0x1, R28 ;  /* 0x000000010b0c7824 */ /* 0x000fe400078e021c */
[----:B------:R-:W4:Y:S01]  /*4dab0*/  LDC R213, c[0x0][0x248] ;  /* 0x00009200ffd57b82 */ /* 0x000f220000000800 */
[----:B------:R-:W-:Y:S02]  /*4dac0*/  IMAD.X R17, R9, 0x1, R7, P6 ;  /* 0x0000000109117824 */ /* 0x000fe400030e0607 */
[C---:B------:R-:W-:Y:S01]  /*4dad0*/  IADD3 R14, P0, R12.reuse, R18, RZ ;  /* 0x000000120c0e7210 */ /* 0x040fe20007f1e0ff */
[----:B-1----:R-:W4:Y:S04]  /*4dae0*/  LDL.LU.64 R102, [R1+0x2280] ;  /* 0x0022800001667983 */ /* 0x002f280000300a00 */
[----:B------:R-:W1:Y:S01]  /*4daf0*/  LDC R214, c[0x0][0x248] ;  /* 0x00009200ffd67b82 */ /* 0x000e620000000800 */
[----:B------:R0:W-:Y:S01]  /*4db00*/  STL.64 [R1+0x9e0], R108 ;  /* 0x0009e06c01007387 */ /* 0x0001e20000100a00 */
[----:B------:R-:W-:Y:S01]  /*4db10*/  SHF.R.S32.HI R9, RZ, 0x1f, R12 ;  /* 0x0000001fff097819 */ /* 0x000fe2000001140c */
[----:B------:R-:W-:-:S02]  /*4db20*/  IMAD.IADD R11, R12, 0x1, R29 ;  /* 0x000000010c0b7824 */ /* 0x000fc400078e021d */
[----:B------:R-:W-:-:S03]  /*4db30*/  IMAD.MOV.U32 R28, RZ, RZ, R14 ;  /* 0x000000ffff1c7224 */ /* 0x000fc600078e000e */
[----:B------:R-:W1:Y:S01]  /*4db40*/  LDC R230, c[0x0][0x248] ;  /* 0x00009200ffe67b82 */ /* 0x000e620000000800 */
[----:B0-----:R-:W4:Y:S07]  /*4db50*/  LDL.LU.64 R108, [R1+0x2278] ;  /* 0x00227800016c7983 */ /* 0x001f2e0000300a00 */
[----:B------:R-:W0:Y:S01]  /*4db60*/  LDC R222, c[0x0][0x248] ;  /* 0x00009200ffde7b82 */ /* 0x000e220000000800 */
[----:B------:R3:W-:Y:S04]  /*4db70*/  STL.64 [R1+0x9c0], R24 ;  /* 0x0009c01801007387 */ /* 0x0007e80000100a00 */
[----:B------:R3:W-:Y:S01]  /*4db80*/  STL.64 [R1+0x9b8], R16 ;  /* 0x0009b81001007387 */ /* 0x0007e20000100a00 */
[----:B------:R-:W-:-:S02]  /*4db90*/  IMAD.MOV.U32 R29, RZ, RZ, R15 ;  /* 0x000000ffff1d7224 */ /* 0x000fc400078e000f */
[----:B------:R-:W0:Y:S01]  /*4dba0*/  LDC R215, c[0x0][0x248] ;  /* 0x00009200ffd77b82 */ /* 0x000e220000000800 */
[----:B------:R3:W-:Y:S01]  /*4dbb0*/  STL [R1+0x9b0], R14 ;  /* 0x0009b00e01007387 */ /* 0x0007e20000100800 */
[----:B------:R-:W-:Y:S01]  /*4dbc0*/  IMAD.X R29, R9, 0x1, R13, P0 ;  /* 0x00000001091d7824 */ /* 0x000fe200000e060d */
[----:B---3--:R-:W-:-:S05]  /*4dbd0*/  IADD3 R24, P5, R12, R8, RZ ;  /* 0x000000080c187210 */ /* 0x008fca0007fbe0ff */
[----:B------:R-:W3:Y:S01]  /*4dbe0*/  LDC R217, c[0x0][0x248] ;  /* 0x00009200ffd97b82 */ /* 0x000ee20000000800 */
[----:B------:R-:W-:Y:S02]  /*4dbf0*/  IMAD.MOV.U32 R16, RZ, RZ, R249 ;  /* 0x000000ffff107224 */ /* 0x000fe400078e00f9 */
[----:B------:R-:W-:Y:S01]  /*4dc00*/  IMAD.MOV.U32 R249, RZ, RZ, R82 ;  /* 0x000000fffff97224 */ /* 0x000fe200078e0052 */
[C---:B------:R-:W-:Y:S01]  /*4dc10*/  IADD3 R82, P1, R12.reuse, R10, RZ ;  /* 0x0000000a0c527210 */ /* 0x040fe20007f3e0ff */
[----:B------:R-:W-:Y:S01]  /*4dc20*/  IMAD.MOV.U32 R17, RZ, RZ, R251 ;  /* 0x000000ffff117224 */ /* 0x000fe200078e00fb */
[----:B------:R-:W-:Y:S01]  /*4dc30*/  IADD3 R14, P6, R12, R6, RZ ;  /* 0x000000060c0e7210 */ /* 0x000fe20007fde0ff */
[----:B------:R-:W-:Y:S01]  /*4dc40*/  IMAD.MOV.U32 R251, RZ, RZ, R250 ;  /* 0x000000fffffb7224 */ /* 0x000fe200078e00fa */
[----:B------:R-:W3:Y:S01]  /*4dc50*/  LDC R238, c[0x0][0x248] ;  /* 0x00009200ffee7b82 */ /* 0x000ee20000000800 */
[----:B------:R-:W-:Y:S02]  /*4dc60*/  IMAD.MOV.U32 R250, RZ, RZ, R83 ;  /* 0x000000fffffa7224 */ /* 0x000fe400078e0053 */
[----:B------:R-:W-:-:S02]  /*4dc70*/  IMAD.X R83, R9, 0x1, R3, P1 ;  /* 0x0000000109537824 */ /* 0x000fc400008e0603 */
[C---:B------:R-:W-:Y:S01]  /*4dc80*/  IMAD.X R25, R9.reuse, 0x1, R5, P5 ;  /* 0x0000000109197824 */ /* 0x040fe200028e0605 */
[----:B------:R-:W-:Y:S01]  /*4dc90*/  STL [R1+0x9b4], R29 ;  /* 0x0009b41d01007387 */ /* 0x000fe20000100800 */
[----:B------:R-:W-:Y:S01]  /*4dca0*/  IMAD.X R15, R9, 0x1, R7, P6 ;  /* 0x00000001090f7824 */ /* 0x000fe200030e0607 */
[----:B------:R-:W-:Y:S01]  /*4dcb0*/  SHF.R.S32.HI R9, RZ, 0x1f, R11 ;  /* 0x0000001fff097819 */ /* 0x000fe2000001140b */
[----:B------:R-:W-:Y:S01]  /*4dcc0*/  IMAD.MOV.U32 R20, RZ, RZ, R110 ;  /* 0x000000ffff147224 */ /* 0x000fe200078e006e */
[----:B------:R1:W-:Y:S01]  /*4dcd0*/  STL.64 [R1+0x9a8], R82 ;  /* 0x0009a85201007387 */ /* 0x0003e20000100a00 */
[----:B------:R-:W-:Y:S01]  /*4dce0*/  IMAD.MOV.U32 R19, RZ, RZ, R249 ;  /* 0x000000ffff137224 */ /* 0x000fe200078e00f9 */
[C---:B------:R-:W-:Y:S01]  /*4dcf0*/  IADD3 R110, P0, R11.reuse, R18, RZ ;  /* 0x000000120b6e7210 */ /* 0x040fe20007f1e0ff */
[----:B------:R-:W-:Y:S01]  /*4dd00*/  IMAD.MOV.U32 R249, RZ, RZ, R80 ;  /* 0x000000fffff97224 */ /* 0x000fe200078e0050 */
[C---:B------:R-:W-:Y:S01]  /*4dd10*/  IADD3 R80, P1, R11.reuse, R10, RZ ;  /* 0x0000000a0b507210 */ /* 0x040fe20007f3e0ff */
[----:B------:R-:W3:Y:S01]  /*4dd20*/  LDC R239, c[0x0][0x248] ;  /* 0x00009200ffef7b82 */ /* 0x000ee20000000800 */
[C---:B------:R-:W-:Y:S01]  /*4dd30*/  IADD3 R28, P5, R11.reuse, R8, RZ ;  /* 0x000000080b1c7210 */ /* 0x040fe20007fbe0ff */
[----:B-1----:R-:W3:Y:S06]  /*4dd40*/  LDL.LU.64 R82, [R1+0x2270] ;  /* 0x0022700001527983 */ /* 0x002eec0000300a00 */
[----:B------:R-:W1:Y:S01]  /*4dd50*/  LDC R240, c[0x0][0x248] ;  /* 0x00009200fff07b82 */ /* 0x000e620000000800 */
[----:B------:R0:W-:Y:S04]  /*4dd60*/  STL.64 [R1+0x998], R24 ;  /* 0x0009981801007387 */ /* 0x0001e80000100a00 */
[----:B------:R0:W-:Y:S01]  /*4dd70*/  STL.64 [R1+0x978], R14 ;  /* 0x0009780e01007387 */ /* 0x0001e20000100a00 */
[----:B------:R-:W-:-:S02]  /*4dd80*/  IMAD.IADD R12, R11, 0x1, R30 ;  /* 0x000000010b0c7824 */ /* 0x000fc400078e021e */
[----:B------:R-:W1:Y:S01]  /*4dd90*/  LDC R241, c[0x0][0x248] ;  /* 0x00009200fff17b82 */ /* 0x000e620000000800 */
[----:B------:R-:W-:Y:S01]  /*4dda0*/  IMAD.X R29, R9, 0x1, R5, P5 ;  /* 0x00000001091d7824 */ /* 0x000fe200028e0605 */
[----:B0-----:R-:W-:-:S06]  /*4ddb0*/  IADD3 R24, P6, R11, R6, RZ ;  /* 0x000000060b187210 */ /* 0x001fcc0007fde0ff */
[----:B------:R-:W0:Y:S01]  /*4ddc0*/  LDC R245, c[0x0][0x248] ;  /* 0x00009200fff57b82 */ /* 0x000e220000000800 */
[----:B------:R-:W-:Y:S02]  /*4ddd0*/  IMAD.MOV.U32 R15, RZ, RZ, R251 ;  /* 0x000000ffff0f7224 */ /* 0x000fe400078e00fb */
[----:B------:R-:W-:Y:S02]  /*4dde0*/  IMAD.MOV.U32 R251, RZ, RZ, R111 ;  /* 0x000000fffffb7224 */ /* 0x000fe400078e006f */
[----:B------:R-:W-:Y:S02]  /*4ddf0*/  IMAD.MOV.U32 R14, RZ, RZ, R250 ;  /* 0x000000ffff0e7224 */ /* 0x000fe400078e00fa */
[C---:B------:R-:W-:Y:S01]  /*4de00*/  IMAD.X R111, R9.reuse, 0x1, R13, P0 ;  /* 0x00000001096f7824 */ /* 0x040fe200000e060d */
[----:B------:R-:W0:Y:S01]  /*4de10*/  LDC R252, c[0x0][0x248] ;  /* 0x00009200fffc7b82 */ /* 0x000e220000000800 */
[----:B------:R-:W-:Y:S02]  /*4de20*/  IMAD.MOV.U32 R250, RZ, RZ, R81 ;  /* 0x000000fffffa7224 */ /* 0x000fe400078e0051 */
[C---:B------:R-:W-:Y:S01]  /*4de30*/  IMAD.X R81, R9.reuse, 0x1, R3, P1 ;  /* 0x0000000109517824 */ /* 0x040fe200008e0603 */
[----:B------:R1:W-:Y:S01]  /*4de40*/  STL.64 [R1+0x970], R110 ;  /* 0x0009706e01007387 */ /* 0x0003e20000100a00 */
[----:B------:R-:W-:Y:S01]  /*4de50*/  IMAD.X R25, R9, 0x1, R7, P6 ;  /* 0x0000000109197824 */ /* 0x000fe200030e0607 */
[----:B------:R-:W-:-:S02]  /*4de60*/  IADD3 R22, P0, R12, R18, RZ ;  /* 0x000000120c167210 */ /* 0x000fc40007f1e0ff */
[----:B------:R-:W-:Y:S01]  /*4de70*/  SHF.R.S32.HI R9, RZ, 0x1f, R12 ;  /* 0x0000001fff097819 */ /* 0x000fe2000001140c */
[C---:B------:R-:W-:Y:S02]  /*4de80*/  IMAD.IADD R11, R12.reuse, 0x1, R31 ;  /* 0x000000010c0b7824 */ /* 0x040fe400078e021f */
[----:B------:R-:W-:Y:S01]  /*4de90*/  IMAD.MOV.U32 R30, RZ, RZ, R22 ;  /* 0x000000ffff1e7224 */ /* 0x000fe200078e0016 */
[----:B-1----:R-:W3:Y:S04]  /*4dea0*/  LDL.LU.64 R110, [R1+0x2268] ;  /* 0x00226800016e7983 */ /* 0x002ee80000300a00 */
[----:B------:R1:W-:Y:S01]  /*4deb0*/  STL.64 [R1+0x968], R80 ;  /* 0x0009685001007387 */ /* 0x0003e20000100a00 */
[----:B------:R-:W-:Y:S02]  /*4dec0*/  IMAD.MOV.U32 R31, RZ, RZ, R23 ;  /* 0x000000ffff1f7224 */ /* 0x000fe400078e0017 */
[----:B------:R-:W-:Y:S01]  /*4ded0*/  IMAD.X R31, R9, 0x1, R13, P0 ;  /* 0x00000001091f7824 */ /* 0x000fe200000e060d */
[----:B-1----:R-:W3:Y:S04]  /*4dee0*/  LDL.LU.64 R80, [R1+0x2260] ;  /* 0x0022600001507983 */ /* 0x002ee80000300a00 */
[----:B------:R1:W-:Y:S04]  /*4def0*/  STL.64 [R1+0x958], R28 ;  /* 0x0009581c01007387 */ /* 0x0003e80000100a00 */
[----:B------:R0:W-:Y:S04]  /*4df00*/  STL.64 [R1+0x948], R24 ;  /* 0x0009481801007387 */ /* 0x0001e80000100a00 */
[----:B------:R0:W-:Y:S01]  /*4df10*/  STL [R1+0x940], R22 ;  /* 0x0009401601007387 */ /* 0x0001e20000100800 */
[----:B-1----:R-:W-:-:S02]  /*4df20*/  IADD3 R28, P1, R12, R10, RZ ;  /* 0x0000000a0c1c7210 */ /* 0x002fc40007f3e0ff */
[C---:B0-----:R-:W-:Y:S02]  /*4df30*/  IADD3 R24, P5, R12.reuse, R8, RZ ;  /* 0x000000080c187210 */ /* 0x041fe40007fbe0ff */
[----:B------:R-:W-:Y:S01]  /*4df40*/  IADD3 R22, P6, R12, R6, RZ ;  /* 0x000000060c167210 */ /* 0x000fe20007fde0ff */
[C---:B------:R-:W-:Y:S02]  /*4df50*/  IMAD.X R29, R9.reuse, 0x1, R3, P1 ;  /* 0x00000001091d7824 */ /* 0x040fe400008e0603 */
[C---:B------:R-:W-:Y:S02]  /*4df60*/  IMAD.X R25, R9.reuse, 0x1, R5, P5 ;  /* 0x0000000109197824 */ /* 0x040fe400028e0605 */
[----:B------:R-:W-:Y:S01]  /*4df70*/  IMAD.X R23, R9, 0x1, R7, P6 ;  /* 0x0000000109177824 */ /* 0x000fe200030e0607 */
[----:B------:R-:W-:Y:S04]  /*4df80*/  STL [R1+0x944], R31 ;  /* 0x0009441f01007387 */ /* 0x000fe80000100800 */
[----:B------:R-:W-:Y:S04]  /*4df90*/  STL.64 [R1+0x938], R28 ;  /* 0x0009381c01007387 */ /* 0x000fe80000100a00 */
[----:B------:R-:W-:Y:S04]  /*4dfa0*/  STL.64 [R1+0x918], R24 ;  /* 0x0009181801007387 */ /* 0x000fe80000100a00 */
[----:B------:R0:W-:Y:S01]  /*4dfb0*/  STL.64 [R1+0x910], R22 ;  /* 0x0009101601007387 */ /* 0x0001e20000100a00 */
[----:B------:R-:W-:Y:S01]  /*4dfc0*/  SHF.R.S32.HI R9, RZ, 0x1f, R11 ;  /* 0x0000001fff097819 */ /* 0x000fe2000001140b */
[----:B0-----:R-:W-:-:S02]  /*4dfd0*/  IMAD.MOV.U32 R22, RZ, RZ, R248 ;  /* 0x000000ffff167224 */ /* 0x001fc400078e00f8 */
        /* <DEDUP_REMOVED lines=8> */
[----:B------:R-:W-:Y:S01]  /*4e060*/  IMAD.MOV.U32 R251, RZ, RZ, R148 ;  /* 0x000000fffffb7224 */ /* 0x000fe200078e0094 */
[----:B------:R-:W-:Y:S01]  /*4e070*/  IADD3 R148, P0, R11, R18, RZ ;  /* 0x000000120b947210 */ /* 0x000fe20007f1e0ff */
[----:B------:R-:W-:Y:S02]  /*4e080*/  IMAD.MOV.U32 R219, RZ, RZ, R223 ;  /* 0x000000ffffdb7224 */ /* 0x000fe400078e00df */
[----:B------:R-:W-:Y:S02]  /*4e090*/  IMAD.MOV.U32 R224, RZ, RZ, R218 ;  /* 0x000000ffffe07224 */ /* 0x000fe400078e00da */
[----:B------:R-:W-:-:S02]  /*4e0a0*/  IMAD.MOV.U32 R223, RZ, RZ, R226 ;  /* 0x000000ffffdf7224 */ /* 0x000fc400078e00e2 */
[----:B------:R-:W-:Y:S02]  /*4e0b0*/  IMAD.MOV.U32 R218, RZ, RZ, R233 ;  /* 0x000000ffffda7224 */ /* 0x000fe400078e00e9 */
[----:B------:R-:W-:Y:S02]  /*4e0c0*/  IMAD.MOV.U32 R226, RZ, RZ, R225 ;  /* 0x000000ffffe27224 */ /* 0x000fe400078e00e1 */
[----:B------:R-:W-:Y:S01]  /*4e0d0*/  IMAD.MOV.U32 R233, RZ, RZ, R236 ;  /* 0x000000ffffe97224 */ /* 0x000fe200078e00ec */
[C---:B------:R-:W-:Y:S01]  /*4e0e0*/  IADD3 R236, P1, R11.reuse, R10, RZ ;  /* 0x0000000a0bec7210 */ /* 0x040fe20007f3e0ff */
[----:B------:R-:W-:Y:S01]  /*4e0f0*/  IMAD.MOV.U32 R225, RZ, RZ, R227 ;  /* 0x000000ffffe17224 */ /* 0x000fe200078e00e3 */
[C---:B------:R-:W-:Y:S01]  /*4e100*/  IADD3 R30, P5, R11.reuse, R8, RZ ;  /* 0x000000080b1e7210 */ /* 0x040fe20007fbe0ff */
[----:B------:R-:W-:Y:S02]  /*4e110*/  IMAD.MOV.U32 R24, RZ, RZ, R249 ;  /* 0x000000ffff187224 */ /* 0x000fe400078e00f9 */
[----:B------:R-:W-:Y:S01]  /*4e120*/  IMAD.MOV.U32 R227, RZ, RZ, R229 ;  /* 0x000000ffffe37224 */ /* 0x000fe200078e00e5 */
[----:B------:R-:W-:Y:S01]  /*4e130*/  IADD3 R28, P6, R11, R6, RZ ;  /* 0x000000060b1c7210 */ /* 0x000fe20007fde0ff */
[----:B------:R-:W-:-:S02]  /*4e140*/  IMAD.MOV.U32 R249, RZ, RZ, R149 ;  /* 0x000000fffff97224 */ /* 0x000fc400078e0095 */
[----:B------:R-:W-:Y:S02]  /*4e150*/  IMAD.MOV.U32 R229, RZ, RZ, R220 ;  /* 0x000000ffffe57224 */ /* 0x000fe400078e00dc */
[----:B------:R-:W-:Y:S02]  /*4e160*/  IMAD.MOV.U32 R220, RZ, RZ, R216 ;  /* 0x000000ffffdc7224 */ /* 0x000fe400078e00d8 */
[----:B------:R-:W-:Y:S02]  /*4e170*/  IMAD.X R149, R9, 0x1, R13, P0 ;  /* 0x0000000109957824 */ /* 0x000fe400000e060d */
[----:B------:R-:W-:Y:S02]  /*4e180*/  IMAD.MOV.U32 R216, RZ, RZ, R237 ;  /* 0x000000ffffd87224 */ /* 0x000fe400078e00ed */
[----:B------:R-:W-:Y:S02]  /*4e190*/  IMAD.IADD R12, R11, 0x1, R32 ;  /* 0x000000010b0c7824 */ /* 0x000fe400078e0220 */
[C---:B------:R-:W-:Y:S01]  /*4e1a0*/  IMAD.X R237, R9.reuse, 0x1, R3, P1 ;  /* 0x0000000109ed7824 */ /* 0x040fe200008e0603 */
[----:B------:R0:W-:Y:S01]  /*4e1b0*/  STL.64 [R1+0x908], R148 ;  /* 0x0009089401007387 */ /* 0x0001e20000100a00 */
[C---:B------:R-:W-:Y:S01]  /*4e1c0*/  IMAD.X R31, R9.reuse, 0x1, R5, P5 ;  /* 0x00000001091f7824 */ /* 0x040fe200028e0605 */
[C---:B------:R-:W-:Y:S01]  /*4e1d0*/  IADD3 R26, P0, R12.reuse, R18, RZ ;  /* 0x000000120c1a7210 */ /* 0x040fe20007f1e0ff */
[----:B------:R-:W-:Y:S01]  /*4e1e0*/  IMAD.X R29, R9, 0x1, R7, P6 ;  /* 0x00000001091d7824 */ /* 0x000fe200030e0607 */
[----:B------:R-:W-:Y:S01]  /*4e1f0*/  SHF.R.S32.HI R9, RZ, 0x1f, R12 ;  /* 0x0000001fff097819 */ /* 0x000fe2000001140c */
[----:B------:R-:W-:-:S02]  /*4e200*/  IMAD.IADD R11, R12, 0x1, R33 ;  /* 0x000000010c0b7824 */ /* 0x000fc400078e0221 */
[----:B------:R-:W-:Y:S01]  /*4e210*/  IMAD.MOV.U32 R32, RZ, RZ, R26 ;  /* 0x000000ffff207224 */ /* 0x000fe200078e001a */
[----:B0-----:R-:W3:Y:S04]  /*4e220*/  LDL.LU.64 R148, [R1+0x2258] ;  /* 0x0022580001947983 */ /* 0x001ee80000300a00 */
[----:B------:R0:W-:Y:S01]  /*4e230*/  STL.64 [R1+0x900], R236 ;  /* 0x000900ec01007387 */ /* 0x0001e20000100a00 */
[----:B------:R-:W-:Y:S02]  /*4e240*/  IMAD.MOV.U32 R33, RZ, RZ, R27 ;  /* 0x000000ffff217224 */ /* 0x000fe400078e001b */
[----:B------:R-:W-:Y:S01]  /*4e250*/  IMAD.X R33, R9, 0x1, R13, P0 ;  /* 0x0000000109217824 */ /* 0x000fe200000e060d */
[----:B0-----:R-:W3:Y:S04]  /*4e260*/  LDL.LU.64 R236, [R1+0x2250] ;  /* 0x0022500001ec7983 */ /* 0x001ee80000300a00 */
[----:B------:R0:W-:Y:S04]  /*4e270*/  STL.64 [R1+0x8f0], R30 ;  /* 0x0008f01e01007387 */ /* 0x0001e80000100a00 */
[----:B------:R1:W-:Y:S04]  /*4e280*/  STL.64 [R1+0x8d0], R28 ;  /* 0x0008d01c01007387 */ /* 0x0003e80000100a00 */
[----:B------:R2:W-:Y:S01]  /*4e290*/  STL [R1+0x8c8], R26 ;  /* 0x0008c81a01007387 */ /* 0x0005e20000100800 */
[----:B0-----:R-:W-:-:S02]  /*4e2a0*/  IADD3 R30, P1, R12, R10, RZ ;  /* 0x0000000a0c1e7210 */ /* 0x001fc40007f3e0ff */
[C---:B-1----:R-:W-:Y:S02]  /*4e2b0*/  IADD3 R28, P5, R12.reuse, R8, RZ ;  /* 0x000000080c1c7210 */ /* 0x042fe40007fbe0ff */
[----:B--2---:R-:W-:Y:S01]  /*4e2c0*/  IADD3 R26, P6, R12, R6, RZ ;  /* 0x000000060c1a7210 */ /* 0x004fe20007fde0ff */
[C---:B------:R-:W-:Y:S02]  /*4e2d0*/  IMAD.X R31, R9.reuse, 0x1, R3, P1 ;  /* 0x00000001091f7824 */ /* 0x040fe400008e0603 */
[C---:B------:R-:W-:Y:S02]  /*4e2e0*/  IMAD.X R29, R9.reuse, 0x1, R5, P5 ;  /* 0x00000001091d7824 */ /* 0x040fe400028e0605 */
[----:B------:R-:W-:Y:S01]  /*4e2f0*/  IMAD.X R27, R9, 0x1, R7, P6 ;  /* 0x00000001091b7824 */ /* 0x000fe200030e0607 */
[----:B------:R-:W-:Y:S01]  /*4e300*/  STL [R1+0x8cc], R33 ;  /* 0x0008cc2101007387 */ /* 0x000fe20000100800 */
[----:B------:R-:W-:Y:S02]  /*4e310*/  SHF.R.S32.HI R9, RZ, 0x1f, R11 ;  /* 0x0000001fff097819 */ /* 0x000fe4000001140b */
[C---:B------:R-:W-:Y:S01]  /*4e320*/  IADD3 R32, P0, R11.reuse, R18, RZ ;  /* 0x000000120b207210 */ /* 0x040fe20007f1e0ff */
[----:B------:R0:W-:Y:S04]  /*4e330*/  STL.64 [R1+0x8c0], R30 ;  /* 0x0008c01e01007387 */ /* 0x0001e80000100a00 */
[----:B------:R1:W-:Y:S04]  /*4e340*/  STL.64 [R1+0x8b8], R28 ;  /* 0x0008b81c01007387 */ /* 0x0003e80000100a00 */
[----:B------:R2:W-:Y:S01]  /*4e350*/  STL.64 [R1+0x8a8], R26 ;  /* 0x0008a81a01007387 */ /* 0x0005e20000100a00 */
[----:B0-----:R-:W-:Y:S01]  /*4e360*/  IADD3 R30, P1, R11, R10, RZ ;  /* 0x0000000a0b1e7210 */ /* 0x001fe20007f3e0ff */
[----:B------:R-:W-:Y:S01]  /*4e370*/  IMAD.X R33, R9, 0x1, R13, P0 ;  /* 0x0000000109217824 */ /* 0x000fe200000e060d */
[C---:B-1----:R-:W-:Y:S01]  /*4e380*/  IADD3 R28, P5, R11.reuse, R8, RZ ;  /* 0x000000080b1c7210 */ /* 0x042fe20007fbe0ff */
[C---:B------:R-:W-:Y:S01]  /*4e390*/  IMAD.IADD R12, R11.reuse, 0x1, R34 ;  /* 0x000000010b0c7824 */ /* 0x040fe200078e0222 */
[----:B--2---:R-:W-:Y:S01]  /*4e3a0*/  IADD3 R26, P6, R11, R6, RZ ;  /* 0x000000060b1a7210 */ /* 0x004fe20007fde0ff */
[----:B------:R-:W-:-:S02]  /*4e3b0*/  IMAD.X R31, R9, 0x1, R3, P1 ;  /* 0x00000001091f7824 */ /* 0x000fc400008e0603 */
[C---:B------:R-:W-:Y:S02]  /*4e3c0*/  IMAD.X R29, R9.reuse, 0x1, R5, P5 ;  /* 0x00000001091d7824 */ /* 0x040fe400028e0605 */
[----:B------:R-:W-:Y:S01]  /*4e3d0*/  IMAD.X R27, R9, 0x1, R7, P6 ;  /* 0x00000001091b7824 */ /* 0x000fe200030e0607 */
[----:B------:R0:W-:Y:S01]  /*4e3e0*/  STL.64 [R1+0x8a0], R32 ;  /* 0x0008a02001007387 */ /* 0x0001e20000100a00 */
[----:B------:R-:W-:-:S03]  /*4e3f0*/  SHF.R.S32.HI R9, RZ, 0x1f, R12 ;  /* 0x0000001fff097819 */ /* 0x000fc6000001140c */
[----:B------:R1:W-:Y:S04]  /*4e400*/  STL.64 [R1+0x898], R30 ;  /* 0x0008981e01007387 */ /* 0x0003e80000100a00 */
[----:B------:R2:W-:Y:S01]  /*4e410*/  STL.64 [R1+0x878], R28 ;  /* 0x0008781c01007387 */ /* 0x0005e20000100a00 */
[----:B0-----:R-:W-:-:S03]  /*4e420*/  IADD3 R32, P0, R12, R18, RZ ;  /* 0x000000120c207210 */ /* 0x001fc60007f1e0ff */
[----:B------:R0:W-:Y:S01]  /*4e430*/  STL.64 [R1+0x870], R26 ;  /* 0x0008701a01007387 */ /* 0x0001e20000100a00 */
[C---:B-1----:R-:W-:Y:S01]  /*4e440*/  IADD3 R30, P1, R12.reuse, R10, RZ ;  /* 0x0000000a0c1e7210 */ /* 0x042fe20007f3e0ff */
[C---:B------:R-:W-:Y:S01]  /*4e450*/  IMAD.X R33, R9.reuse, 0x1, R13, P0 ;  /* 0x0000000109217824 */ /* 0x040fe200000e060d */
[C---:B--2---:R-:W-:Y:S01]  /*4e460*/  IADD3 R28, P5, R12.reuse, R8, RZ ;  /* 0x000000080c1c7210 */ /* 0x044fe20007fbe0ff */
[C---:B------:R-:W-:Y:S01]  /*4e470*/  IMAD.IADD R11, R12.reuse, 0x1, R35 ;  /* 0x000000010c0b7824 */ /* 0x040fe200078e0223 */
[----:B0-----:R-:W-:Y:S01]  /*4e480*/  IADD3 R26, P6, R12, R6, RZ ;  /* 0x000000060c1a7210 */ /* 0x001fe20007fde0ff */
[C---:B------:R-:W-:Y:S02]  /*4e490*/  IMAD.X R31, R9.reuse, 0x1, R3, P1 ;  /* 0x00000001091f7824 */ /* 0x040fe400008e0603 */
        /* <DEDUP_REMOVED lines=8> */
[----:B-1----:R-:W-:Y:S01]  /*4e520*/  IADD3 R30, P1, R11, R10, RZ ;  /* 0x0000000a0b1e7210 */ /* 0x002fe20007f3e0ff */
[----:B------:R-:W-:Y:S01]  /*4e530*/  IMAD.X R33, R9, 0x1, R13, P0 ;  /* 0x0000000109217824 */ /* 0x000fe200000e060d */
        /* <DEDUP_REMOVED lines=302> */
[----:B------:R1:W-:Y:S01]  /*4f820*/  STL.64 [R1+0x3d8], R30 ;  /* 0x0003d81e01007387 */ /* 0x0003e20000100a00 */
[----:B------:R-:W-:Y:S02]  /*4f830*/  PRMT R120, R150, 0x5410, R87 ;  /* 0x0000541096787816 */ /* 0x000fe40000000057 */
[----:B------:R-:W2:Y:S01]  /*4f840*/  LDC R87, c[0x0][0x248] ;  /* 0x00009200ff577b82 */ /* 0x000ea20000000800 */
[----:B------:R4:W-:Y:S01]  /*4f850*/  STL.64 [R1+0x3d0], R28 ;  /* 0x0003d01c01007387 */ /* 0x0009e20000100a00 */
[----:B0-----:R-:W-:-:S03]  /*4f860*/  IADD3 R32, P0, R11, R18, RZ ;  /* 0x000000120b207210 */ /* 0x001fc60007f1e0ff */
[----:B------:R0:W-:Y:S01]  /*4f870*/  STL.64 [R1+0x3c8], R26 ;  /* 0x0003c81a01007387 */ /* 0x0001e20000100a00 */
[C---:B------:R-:W-:Y:S02]  /*4f880*/  IMAD.IADD R12, R11.reuse, 0x1, R85 ;  /* 0x000000010b0c7824 */ /* 0x040fe400078e0255 */
[----:B------:R-:W3:Y:S01]  /*4f890*/  LDC R150, c[0x0][0x248] ;  /* 0x00009200ff967b82 */ /* 0x000ee20000000800 */
[----:B-1----:R-:W-:Y:S01]  /*4f8a0*/  IADD3 R30, P1, R11, R10, RZ ;  /* 0x0000000a0b1e7210 */ /* 0x002fe20007f3e0ff */
[----:B------:R-:W-:Y:S01]  /*4f8b0*/  IMAD.X R33, R9, 0x1, R13, P0 ;  /* 0x0000000109217824 */ /* 0x000fe200000e060d */
[----:B----4-:R-:W-:-:S03]  /*4f8c0*/  IADD3 R28, P5, R11, R8, RZ ;  /* 0x000000080b1c7210 */ /* 0x010fc60007fbe0ff */
[----:B------:R-:W-:Y:S01]  /*4f8d0*/  IMAD.X R31, R9, 0x1, R3, P1 ;  /* 0x00000001091f7824 */ /* 0x000fe200008e0603 */
[----:B0-----:R-:W-:Y:S01]  /*4f8e0*/  IADD3 R26, P6, R11, R6, RZ ;  /* 0x000000060b1a7210 */ /* 0x001fe20007fde0ff */
[C---:B------:R-:W-:Y:S01]  /*4f8f0*/  IMAD.X R29, R9.reuse, 0x1, R5, P5 ;  /* 0x00000001091d7824 */ /* 0x040fe200028e0605 */
[----:B------:R0:W-:Y:S03]  /*4f900*/  STL.64 [R1+0x3c0], R32 ;  /* 0x0003c02001007387 */ /* 0x0001e60000100a00 */
[----:B------:R-:W-:Y:S01]  /*4f910*/  IMAD.X R27, R9, 0x1, R7, P6 ;  /* 0x00000001091b7824 */ /* 0x000fe200030e0607 */
[----:B------:R1:W-:Y:S01]  /*4f920*/  STL.64 [R1+0x3b8], R30 ;  /* 0x0003b81e01007387 */ /* 0x0003e20000100a00 */
[----:B------:R-:W-:-:S03]  /*4f930*/  SHF.R.S32.HI R9, RZ, 0x1f, R12 ;  /* 0x0000001fff097819 */ /* 0x000fc6000001140c */
[----:B------:R4:W-:Y:S01]  /*4f940*/  STL.64 [R1+0x3b0], R28 ;  /* 0x0003b01c01007387 */ /* 0x0009e20000100a00 */
[----:B0-----:R-:W-:-:S03]  /*4f950*/  IADD3 R32, P0, R12, R18, RZ ;  /* 0x000000120c207210 */ /* 0x001fc60007f1e0ff */
[----:B------:R0:W-:Y:S01]  /*4f960*/  STL.64 [R1+0x3a8], R26 ;  /* 0x0003a81a01007387 */ /* 0x0001e20000100a00 */
[C---:B-1----:R-:W-:Y:S01]  /*4f970*/  IADD3 R30, P1, R12.reuse, R10, RZ ;  /* 0x0000000a0c1e7210 */ /* 0x042fe20007f3e0ff */
[C---:B------:R-:W-:Y:S01]  /*4f980*/  IMAD.X R33, R9.reuse, 0x1, R13, P0 ;  /* 0x0000000109217824 */ /* 0x040fe200000e060d */
[C---:B----4-:R-:W-:Y:S01]  /*4f990*/  IADD3 R28, P5, R12.reuse, R8, RZ ;  /* 0x000000080c1c7210 */ /* 0x050fe20007fbe0ff */
        /* <DEDUP_REMOVED lines=13> */
[C---:B----4-:R-:W-:Y:S01]  /*4fa70*/  IADD3 R28, P5, R11.reuse, R8, RZ ;  /* 0x000000080b1c7210 */ /* 0x050fe20007fbe0ff */
[C---:B--2---:R-:W-:Y:S01]  /*4fa80*/  IMAD.IADD R12, R11.reuse, 0x1, R87 ;  /* 0x000000010b0c7824 */ /* 0x044fe200078e0257 */
        /* <DEDUP_REMOVED lines=211> */
[C---:B------:R-:W-:Y:S01]  /*507c0*/  IMAD.X R31, R9.reuse, 0x1, R3, P1 ;  /* 0x00000001091f7824 */ /* 0x040fe200008e0603 */
[----:B------:R0:W-:Y:S01]  /*507d0*/  STL.64 [R1+0x1a0], R32 ;  /* 0x0001a02001007387 */ /* 0x0001e20000100a00 */
[----:B------:R-:W-:Y:S01]  /*507e0*/  IMAD.X R29, R9, 0x1, R5, P5 ;  /* 0x00000001091d7824 */ /* 0x000fe200028e0605 */
[----:B------:R-:W-:Y:S01]  /*507f0*/  PRMT R121, R163, 0x5410, R157 ;  /* 0x00005410a3797816 */ /* 0x000fe2000000009d */
[----:B------:R-:W-:Y:S01]  /*50800*/  IMAD.X R27, R9, 0x1, R7, P6 ;  /* 0x00000001091b7824 */ /* 0x000fe200030e0607 */
[----:B------:R1:W-:Y:S01]  /*50810*/  STL.64 [R1+0x198], R30 ;  /* 0x0001981e01007387 */ /* 0x0003e20000100a00 */
[----:B------:R-:W-:Y:S01]  /*50820*/  SHF.R.S32.HI R9, RZ, 0x1f, R11 ;  /* 0x0000001fff097819 */ /* 0x000fe2000001140b */
[C---:B------:R-:W-:Y:S01]  /*50830*/  IMAD.IADD R12, R11.reuse, 0x1, R131 ;  /* 0x000000010b0c7824 */ /* 0x040fe200078e0283 */
[----:B------:R-:W2:Y:S01]  /*50840*/  LDC R157, c[0x0][0x248] ;  /* 0x00009200ff9d7b82 */ /* 0x000ea20000000800 */
[----:B------:R4:W-:Y:S01]  /*50850*/  STL.64 [R1+0x190], R28 ;  /* 0x0001901c01007387 */ /* 0x0009e20000100a00 */
[----:B0-----:R-:W-:-:S03]  /*50860*/  IADD3 R32, P0, R11, R18, RZ ;  /* 0x000000120b207210 */ /* 0x001fc60007f1e0ff */
[----:B------:R0:W-:Y:S03]  /*50870*/  STL.64 [R1+0x188], R26 ;  /* 0x0001881a01007387 */ /* 0x0001e60000100a00 */
[----:B------:R-:W2:Y:S01]  /*50880*/  LDC R163, c[0x0][0x248] ;  /* 0x00009200ffa37b82 */ /* 0x000ea20000000800 */
[----:B-1----:R-:W-:Y:S01]  /*50890*/  IADD3 R30, P1, R11, R10, RZ ;  /* 0x0000000a0b1e7210 */ /* 0x002fe20007f3e0ff */
[----:B------:R-:W-:Y:S01]  /*508a0*/  IMAD.X R33, R9, 0x1, R13, P0 ;  /* 0x0000000109217824 */ /* 0x000fe200000e060d */
[----:B----4-:R-:W-:-:S03]  /*508b0*/  IADD3 R28, P5, R11, R8, RZ ;  /* 0x000000080b1c7210 */ /* 0x010fc60007fbe0ff */
[----:B------:R-:W-:Y:S01]  /*508c0*/  IMAD.X R31, R9, 0x1, R3, P1 ;  /* 0x00000001091f7824 */ /* 0x000fe200008e0603 */
[----:B------:R-:W-:Y:S01]  /*508d0*/  PRMT R115, R115, 0x3340, R123 ;  /* 0x0000334073737816 */ /* 0x000fe2000000007b */
[----:B------:R-:W-:Y:S01]  /*508e0*/  IMAD.MOV.U32 R96, RZ, RZ, R248 ;  /* 0x000000ffff607224 */ /* 0x000fe200078e00f8 */
[----:B------:R-:W1:Y:S01]  /*508f0*/  LDC R126, c[0x0][0x248] ;  /* 0x00009200ff7e7b82 */ /* 0x000e620000000800 */
        /* <DEDUP_REMOVED lines=9> */
[C---:B----4-:R-:W-:Y:S01]  /*50990*/  IADD3 R30, P1, R12.reuse, R10, RZ ;  /* 0x0000000a0c1e7210 */ /* 0x050fe20007f3e0ff */
[C---:B------:R-:W-:Y:S01]  /*509a0*/  IMAD.X R33, R9.reuse, 0x1, R13, P0 ;  /* 0x0000000109217824 */ /* 0x040fe200000e060d */
[C---:B---3--:R-:W-:Y:S01]  /*509b0*/  IADD3 R28, P5, R12.reuse, R8, RZ ;  /* 0x000000080c1c7210 */ /* 0x048fe20007fbe0ff */
        /* <DEDUP_REMOVED lines=11> */
[C---:B---3--:R-:W-:Y:S01]  /*50a70*/  IADD3 R30, P1, R11.reuse, R10, RZ ;  /* 0x0000000a0b1e7210 */ /* 0x048fe20007f3e0ff */
        /* <DEDUP_REMOVED lines=167> */
[C---:B--2---:R-:W-:Y:S01]  /*514f0*/  IADD3 R30, P1, R11.reuse, R10, RZ ;  /* 0x0000000a0b1e7210 */ /* 0x044fe20007f3e0ff */
        /* <DEDUP_REMOVED lines=53> */
[----:B------:R-:W3:Y:S01]  /*51850*/  LDC R167, c[0x0][0x248] ;  /* 0x00009200ffa77b82 */ /* 0x000ee20000000800 */
[----:B------:R4:W-:Y:S01]  /*51860*/  STL.64 [R1+0x9d8], R28 ;  /* 0x0009d81c01007387 */ /* 0x0009e20000100a00 */
[----:B0-----:R-:W-:-:S03]  /*51870*/  IADD3 R32, P0, R11, R18, RZ ;  /* 0x000000120b207210 */ /* 0x001fc60007f1e0ff */
[----:B------:R0:W-:Y:S01]  /*51880*/  STL.64 [R1+0x9d0], R26 ;  /* 0x0009d01a01007387 */ /* 0x0001e20000100a00 */
[C---:B--2---:R-:W-:Y:S01]  /*51890*/  IADD3 R30, P1, R11.reuse, R10, RZ ;  /* 0x0000000a0b1e7210 */ /* 0x044fe20007f3e0ff */
        /* <DEDUP_REMOVED lines=30> */
[C---:B---3--:R-:W-:Y:S01]  /*51a80*/  IMAD.IADD R9, R11.reuse, 0x1, R167 ;  /* 0x000000010b097824 */ /* 0x048fe200078e02a7 */
        /* <DEDUP_REMOVED lines=26> */
[C---:B------:R-:W-:Y:S02]  /*51c30*/  IMAD.IADD R9, R11.reuse, 0x1, R175 ;  /* 0x000000010b097824 */ /* 0x040fe400078e02af */
[----:B------:R-:W1:Y:S01]  /*51c40*/  LDC R185, c[0x0][0x248] ;  /* 0x00009200ffb97b82 */ /* 0x000e620000000800 */
[C---:B--2---:R-:W-:Y:S01]  /*51c50*/  IADD3 R30, P1, R11.reuse, R10, RZ ;  /* 0x0000000a0b1e7210 */ /* 0x044fe20007f3e0ff */
[----:B------:R-:W-:Y:S01]  /*51c60*/  IMAD.X R33, R12, 0x1, R13, P0 ;  /* 0x000000010c217824 */ /* 0x000fe200000e060d */
[----:B----4-:R-:W-:-:S03]  /*51c70*/  IADD3 R28, P5, R11, R8, RZ ;  /* 0x000000080b1c7210 */ /* 0x010fc60007fbe0ff */
[C---:B------:R-:W-:Y:S01]  /*51c80*/  IMAD.X R31, R12.reuse, 0x1, R3, P1 ;  /* 0x000000010c1f7824 */ /* 0x040fe200008e0603 */
        /* <DEDUP_REMOVED lines=96> */
[C---:B-1----:R-:W-:Y:S01]  /*52290*/  IMAD.IADD R11, R9.reuse, 0x1, R185 ;  /* 0x00000001090b7824 */ /* 0x042fe200078e02b9 */
        /* <DEDUP_REMOVED lines=362> */
[----:B--2---:R-:W-:-:S03]  /*53940*/  IADD3 R28, P5, R11, R8, RZ ;  /* 0x000000080b1c7210 */ /* 0x004fc60007fbe0ff */
[----:B------:R-:W-:Y:S01]  /*53950*/  IMAD.X R31, R9, 0x1, R3, P1 ;  /* 0x00000001091f7824 */ /* 0x000fe200008e0603 */
[----:B0-----:R-:W-:Y:S01]  /*53960*/  IADD3 R26, P6, R11, R6, RZ ;  /* 0x000000060b1a7210 */ /* 0x001fe20007fde0ff */
[C---:B------:R-:W-:Y:S01]  /*53970*/  IMAD.X R29, R9.reuse, 0x1, R5, P5 ;  /* 0x00000001091d7824 */ /* 0x040fe200028e0605 */
[----:B------:R-:W-:Y:S03]  /*53980*/  STL.64 [R1+0x18], R32 ;  /* 0x0000182001007387 */ /* 0x000fe60000100a00 */
[----:B------:R-:W-:Y:S01]  /*53990*/  IMAD.X R27, R9, 0x1, R7, P6 ;  /* 0x00000001091b7824 */ /* 0x000fe200030e0607 */
[----:B------:R0:W-:Y:S01]  /*539a0*/  STL.64 [R1+0x10], R30 ;  /* 0x0000101e01007387 */ /* 0x0001e20000100a00 */
[----:B------:R-:W-:-:S03]  /*539b0*/  IMAD.MOV.U32 R140, RZ, RZ, R195 ;  /* 0x000000ffff8c7224 */ /* 0x000fc600078e00c3 */
[----:B------:R1:W-:Y:S04]  /*539c0*/  STL.64 [R1+0x8], R28 ;  /* 0x0000081c01007387 */ /* 0x0003e80000100a00 */
[----:B------:R2:W-:Y:S04]  /*539d0*/  STL.64 [R1], R26 ;  /* 0x0000001a01007387 */ /* 0x0005e80000100a00 */
[----:B------:R-:W3:Y:S01]  /*539e0*/  LDL.LU R195, [R1+0x2248] ;  /* 0x0022480001c37983 */ /* 0x000ee20000300800 */
[----:B------:R-:W-:Y:S02]  /*539f0*/  IMAD.MOV.U32 R119, RZ, RZ, R221 ;  /* 0x000000ffff777224 */ /* 0x000fe400078e00dd */
        /* <DEDUP_REMOVED lines=28> */
[----:B------:R-:W4:Y:S01]  /*53bc0*/  LDL.LU R89, [R1+0xe9c] ;  /* 0x000e9c0001597983 */ /* 0x000f220000300800 */
        /* <DEDUP_REMOVED lines=21> */
[----:B------:R-:W4:Y:S01]  /*53d20*/  LDL.LU R76, [R1+0xf0c] ;  /* 0x000f0c00014c7983 */ /* 0x000f220000300800 */
        /* <DEDUP_REMOVED lines=14> */
[----:B---3--:R-:W-:Y:S02]  /*53e10*/  IMAD.MOV.U32 R86, RZ, RZ, R195 ;  /* 0x000000ffff567224 */ /* 0x008fe400078e00c3 */
[----:B------:R-:W3:Y:S02]  /*53e20*/  LDL.LU R195, [R1+0x2244] ;  /* 0x0022440001c37983 */ /* 0x000ee40000300800 */
[----:B------:R-:W-:Y:S02]  /*53e30*/  IMAD.MOV.U32 R90, RZ, RZ, R86 ;  /* 0x000000ffff5a7224 */ /* 0x000fe400078e0056 */
[----:B------:R-:W-:Y:S02]  /*53e40*/  IMAD.MOV.U32 R86, RZ, RZ, R75 ;  /* 0x000000ffff567224 */ /* 0x000fe400078e004b */
[----:B------:R-:W3:Y:S04]  /*53e50*/  LDL.LU R75, [R1+0xf6c] ;  /* 0x000f6c00014b7983 */ /* 0x000ee80000300800 */
[----:B------:R-:W3:Y:S04]  /*53e60*/  LDL.LU R157, [R1+0xf1c] ;  /* 0x000f1c00019d7983 */ /* 0x000ee80000300800 */
[----:B------:R-:W3:Y:S01]  /*53e70*/  LDL.LU R165, [R1+0xe78] ;  /* 0x000e780001a57983 */ /* 0x000ee20000300800 */
[----:B------:R-:W-:-:S02]  /*53e80*/  IMAD.IADD R230, R11, 0x1, R230 ;  /* 0x000000010be67824 */ /* 0x000fc400078e02e6 */
[----:B------:R-:W-:Y:S02]  /*53e90*/  IMAD.MOV.U32 R94, RZ, RZ, R250 ;  /* 0x000000ffff5e7224 */ /* 0x000fe400078e00fa */
[----:B------:R-:W-:Y:S01]  /*53ea0*/  IMAD.MOV.U32 R98, RZ, RZ, R232 ;  /* 0x000000ffff627224 */ /* 0x000fe200078e00e8 */
[----:B------:R-:W-:Y:S01]  /*53eb0*/  SHF.R.S32.HI R9, RZ, 0x1f, R230 ;  /* 0x0000001fff097819 */ /* 0x000fe200000114e6 */
[C---:B------:R-:W-:Y:S01]  /*53ec0*/  IMAD.IADD R222, R230.reuse, 0x1, R222 ;  /* 0x00000001e6de7824 */ /* 0x040fe200078e02de */
[C---:B------:R-:W-:Y:S02]  /*53ed0*/  IADD3 R250, P0, R230.reuse, R18, RZ ;  /* 0x00000012e6fa7210 */ /* 0x040fe40007f1e0ff */
[C---:B------:R-:W-:Y:S02]  /*53ee0*/  IADD3 R248, P1, R230.reuse, R10, RZ ;  /* 0x0000000ae6f87210 */ /* 0x040fe40007f3e0ff */
[C---:B------:R-:W-:Y:S02]  /*53ef0*/  IADD3 R232, P5, R230.reuse, R8, RZ ;  /* 0x00000008e6e87210 */ /* 0x040fe40007fbe0ff */
[----:B------:R-:W-:Y:S01]  /*53f00*/  IADD3 R230, P6, R230, R6, RZ ;  /* 0x00000006e6e67210 */ /* 0x000fe20007fde0ff */
[----:B------:R-:W-:-:S02]  /*53f10*/  IMAD.MOV.U32 R77, RZ, RZ, R251 ;  /* 0x000000ffff4d7224 */ /* 0x000fc400078e00fb */
[----:B------:R-:W-:Y:S02]  /*53f20*/  IMAD.MOV.U32 R85, RZ, RZ, R249 ;  /* 0x000000ffff557224 */ /* 0x000fe400078e00f9 */
[----:B------:R-:W-:Y:S02]  /*53f30*/  IMAD.MOV.U32 R124, RZ, RZ, R226 ;  /* 0x000000ffff7c7224 */ /* 0x000fe400078e00e2 */
[C---:B------:R-:W-:Y:S01]  /*53f40*/  IMAD.X R251, R9.reuse, 0x1, R13, P0 ;  /* 0x0000000109fb7824 */ /* 0x040fe200000e060d */
[C---:B------:R-:W-:Y:S01]  /*53f50*/  IADD3 R228, P0, R222.reuse, R18, RZ ;  /* 0x00000012dee47210 */ /* 0x040fe20007f1e0ff */
[C---:B------:R-:W-:Y:S01]  /*53f60*/  IMAD.X R249, R9.reuse, 0x1, R3, P1 ;  /* 0x0000000109f97824 */ /* 0x040fe200008e0603 */
[C---:B------:R-:W-:Y:S01]  /*53f70*/  IADD3 R226, P1, R222.reuse, R10, RZ ;  /* 0x0000000adee27210 */ /* 0x040fe20007f3e0ff */
[C---:B------:R-:W-:Y:S01]  /*53f80*/  IMAD.X R233, R9.reuse, 0x1, R5, P5 ;  /* 0x0000000109e97824 */ /* 0x040fe200028e0605 */
[C---:B------:R-:W-:Y:S01]  /*53f90*/  IADD3 R224, P5, R222.reuse, R8, RZ ;  /* 0x00000008dee07210 */ /* 0x040fe20007fbe0ff */
[----:B------:R-:W-:Y:S01]  /*53fa0*/  IMAD.X R231, R9, 0x1, R7, P6 ;  /* 0x0000000109e77824 */ /* 0x000fe200030e0607 */
[----:B------:R-:W-:Y:S01]  /*53fb0*/  SHF.R.S32.HI R9, RZ, 0x1f, R222 ;  /* 0x0000001fff097819 */ /* 0x000fe200000114de */
[C---:B------:R-:W-:Y:S01]  /*53fc0*/  IMAD.IADD R214, R222.reuse, 0x1, R215 ;  /* 0x00000001ded67824 */ /* 0x040fe200078e02d7 */
[----:B------:R-:W-:Y:S01]  /*53fd0*/  IADD3 R222, P6, R222, R6, RZ ;  /* 0x00000006dede7210 */ /* 0x000fe20007fde0ff */
[----:B------:R-:W-:-:S02]  /*53fe0*/  IMAD.MOV.U32 R116, RZ, RZ, R223 ;  /* 0x000000ffff747224 */ /* 0x000fc400078e00df */
        /* <DEDUP_REMOVED lines=20> */
[----:B------:R-:W-:-:S03]  /*54130*/  IADD3 R206, P6, R206, R6, RZ ;  /* 0x00000006cece7210 */ /* 0x000fc60007fde0ff */
        /* <DEDUP_REMOVED lines=38> */
[C---:B0-----:R-:W-:Y:S01]  /*543a0*/  IMAD.IADD R30, R38.reuse, 0x1, R244 ;  /* 0x00000001261e7824 */ /* 0x041fe200078e02f4 */
        /* <DEDUP_REMOVED lines=13> */
[C---:B-1----:R-:W-:Y:S01]  /*54480*/  IADD3 R28, P0, R22.reuse, R18, RZ ;  /* 0x00000012161c7210 */ /* 0x042fe20007f1e0ff */
[C---:B------:R-:W-:Y:S01]  /*54490*/  IMAD.X R35, R9.reuse, 0x1, R3, P1 ;  /* 0x0000000109237824 */ /* 0x040fe200008e0603 */
[C---:B--2---:R-:W-:Y:S01]  /*544a0*/  IADD3 R26, P1, R22.reuse, R10, RZ ;  /* 0x0000000a161a7210 */ /* 0x044fe20007f3e0ff */
[C---:B------:R-:W-:Y:S01]  /*544b0*/  IMAD.X R33, R9.reuse, 0x1, R5, P5 ;  /* 0x0000000109217824 */ /* 0x040fe200028e0605 */
[C---:B------:R-:W-:Y:S01]  /*544c0*/  IADD3 R24, P5, R22.reuse, R8, RZ ;  /* 0x0000000816187210 */ /* 0x040fe20007fbe0ff */
[----:B------:R-:W-:Y:S01]  /*544d0*/  IMAD.X R31, R9, 0x1, R7, P6 ;  /* 0x00000001091f7824 */ /* 0x000fe200030e0607 */
[----:B------:R-:W-:Y:S01]  /*544e0*/  SHF.R.S32.HI R9, RZ, 0x1f, R22 ;  /* 0x0000001fff097819 */ /* 0x000fe20000011416 */
[C---:B------:R-:W-:Y:S01]  /*544f0*/  IMAD.IADD R12, R22.reuse, 0x1, R252 ;  /* 0x00000001160c7824 */ /* 0x040fe200078e02fc */
[----:B------:R-:W-:Y:S01]  /*54500*/  IADD3 R22, P6, R22, R6, RZ ;  /* 0x0000000616167210 */ /* 0x000fe20007fde0ff */
[----:B------:R-:W-:-:S02]  /*54510*/  IMAD.MOV.U32 R74, RZ, RZ, R25 ;  /* 0x000000ffff4a7224 */ /* 0x000fc400078e0019 */
[----:B------:R-:W-:Y:S02]  /*54520*/  IMAD.IADD R11, R12, 0x1, R126 ;  /* 0x000000010c0b7824 */ /* 0x000fe400078e027e */
[----:B------:R-:W-:Y:S02]  /*54530*/  IMAD.MOV.U32 R126, RZ, RZ, R99 ;  /* 0x000000ffff7e7224 */ /* 0x000fe400078e0063 */
[----:B------:R-:W-:Y:S02]  /*54540*/  IMAD.MOV.U32 R73, RZ, RZ, R23 ;  /* 0x000000ffff497224 */ /* 0x000fe400078e0017 */
[----:B------:R-:W-:Y:S02]  /*54550*/  IMAD.MOV.U32 R99, RZ, RZ, R94 ;  /* 0x000000ffff637224 */ /* 0x000fe400078e005e */
[----:B------:R-:W-:Y:S02]  /*54560*/  IMAD.MOV.U32 R131, RZ, RZ, R85 ;  /* 0x000000ffff837224 */ /* 0x000fe400078e0055 */
[----:B------:R-:W-:-:S02]  /*54570*/  IMAD.MOV.U32 R94, RZ, RZ, R20 ;  /* 0x000000ffff5e7224 */ /* 0x000fc400078e0014 */
[C---:B------:R-:W-:Y:S01]  /*54580*/  IMAD.X R23, R9.reuse, 0x1, R7, P6 ;  /* 0x0000000109177824 */ /* 0x040fe200030e0607 */
[-C--:B------:R-:W-:Y:S01]  /*54590*/  IADD3 R20, P6, R12, R18.reuse, RZ ;  /* 0x000000120c147210 */ /* 0x080fe20007fde0ff */
[----:B------:R-:W-:Y:S01]  /*545a0*/  IMAD.MOV.U32 R85, RZ, RZ, R74 ;  /* 0x000000ffff557224 */ /* 0x000fe200078e004a */
[----:B------:R-:W-:Y:S01]  /*545b0*/  SHF.R.S32.HI R74, RZ, 0x1f, R11 ;  /* 0x0000001fff4a7819 */ /* 0x000fe2000001140b */
[----:B------:R-:W-:Y:S01]  /*545c0*/  IMAD.X R27, R9, 0x1, R3, P1 ;  /* 0x00000001091b7824 */ /* 0x000fe200008e0603 */
[----:B------:R-:W-:Y:S01]  /*545d0*/  IADD3 R18, P1, R11, R18, RZ ;  /* 0x000000120b127210 */ /* 0x000fe20007f3e0ff */
[----:B------:R-:W-:Y:S02]  /*545e0*/  IMAD.MOV.U32 R135, RZ, RZ, R19 ;  /* 0x000000ffff877224 */ /* 0x000fe400078e0013 */
[----:B------:R-:W-:Y:S02]  /*545f0*/  IMAD.MOV.U32 R119, RZ, RZ, R14 ;  /* 0x000000ffff777224 */ /* 0x000fe400078e000e */
[----:B------:R-:W-:-:S02]  /*54600*/  IMAD.MOV.U32 R96, RZ, RZ, R16 ;  /* 0x000000ffff607224 */ /* 0x000fc400078e0010 */
[C---:B------:R-:W-:Y:S01]  /*54610*/  IMAD.X R29, R9.reuse, 0x1, R13, P0 ;  /* 0x00000001091d7824 */ /* 0x040fe200000e060d */
[----:B------:R-:W-:Y:S01]  /*54620*/  IADD3 R16, P0, R12, R10, RZ ;  /* 0x0000000a0c107210 */ /* 0x000fe20007f1e0ff */
[----:B------:R-:W-:Y:S01]  /*54630*/  IMAD.X R25, R9, 0x1, R5, P5 ;  /* 0x0000000109197824 */ /* 0x000fe200028e0605 */
[----:B------:R-:W-:Y:S01]  /*54640*/  SHF.R.S32.HI R9, RZ, 0x1f, R12 ;  /* 0x0000001fff097819 */ /* 0x000fe2000001140c */
[----:B------:R-:W-:Y:S01]  /*54650*/  IMAD.X R19, R74, 0x1, R13, P1 ;  /* 0x000000014a137824 */ /* 0x000fe200008e060d */
[----:B------:R-:W-:Y:S01]  /*54660*/  IADD3 R14, P1, R12, R8, RZ ;  /* 0x000000080c0e7210 */ /* 0x000fe20007f3e0ff */
[----:B------:R-:W-:Y:S01]  /*54670*/  IMAD.MOV.U32 R125, RZ, RZ, R116 ;  /* 0x000000ffff7d7224 */ /* 0x000fe200078e0074 */
[----:B------:R-:W-:Y:S01]  /*54680*/  LOP3.LUT R77, R77, 0xffff, RZ, 0xc0, !PT ;  /* 0x0000ffff4d4d7812 */ /* 0x000fe200078ec0ff */
[----:B------:R-:W-:Y:S01]  /*54690*/  IMAD.MOV.U32 R142, RZ, RZ, R15 ;  /* 0x000000ffff8e7224 */ /* 0x000fe200078e000f */
[----:B----4-:R-:W-:Y:S01]  /*546a0*/  LOP3.LUT R89, R89, 0xffff, RZ, 0xc0, !PT ;  /* 0x0000ffff59597812 */ /* 0x010fe200078ec0ff */
[----:B------:R-:W-:Y:S01]  /*546b0*/  IMAD.MOV.U32 R116, RZ, RZ, R17 ;  /* 0x000000ffff747224 */ /* 0x000fe200078e0011 */
[----:B------:R-:W-:Y:S01]  /*546c0*/  LOP3.LUT R76, R76, 0xffff, RZ, 0xc0, !PT ;  /* 0x0000ffff4c4c7812 */ /* 0x000fe200078ec0ff */
[C---:B------:R-:W-:Y:S01]  /*546d0*/  IMAD.X R21, R9.reuse, 0x1, R13, P6 ;  /* 0x0000000109157824 */ /* 0x040fe200030e060d */
[----:B------:R-:W-:Y:S01]  /*546e0*/  IADD3 R12, P5, R12, R6, RZ ;  /* 0x000000060c0c7210 */ /* 0x000fe20007fbe0ff */
[----:B------:R-:W-:Y:S01]  /*546f0*/  IMAD.X R17, R9, 0x1, R3, P0 ;  /* 0x0000000109117824 */ /* 0x000fe200000e0603 */
[----:B------:R-:W-:Y:S01]  /*54700*/  IADD3 R10, P6, R11, R10, RZ ;  /* 0x0000000a0b0a7210 */ /* 0x000fe20007fde0ff */
[----:B------:R-:W-:Y:S01]  /*54710*/  IMAD.X R15, R9, 0x1, R5, P1 ;  /* 0x00000001090f7824 */ /* 0x000fe200008e0605 */
[----:B------:R-:W-:-:S02]  /*54720*/  IADD3 R8, P0, R11, R8, RZ ;  /* 0x000000080b087210 */ /* 0x000fc40007f1e0ff */
[----:B------:R-:W-:Y:S02]  /*54730*/  IADD3 R6, P1, R11, R6, RZ ;  /* 0x000000060b067210 */ /* 0x000fe40007f3e0ff */
[----:B------:R-:W-:Y:S02]  /*54740*/  PRMT R11, R89, 0x3340, R1 ;  /* 0x00003340590b7816 */ /* 0x000fe40000000001 */
[----:B------:R-:W-:Y:S02]  /*54750*/  PRMT R87, R77, 0x3340, R76 ;  /* 0x000033404d577816 */ /* 0x000fe4000000004c */
[----:B------:R-:W-:Y:S02]  /*54760*/  LOP3.LUT R85, R85, 0xffff, RZ, 0xc0, !PT ;  /* 0x0000ffff55557812 */ /* 0x000fe400078ec0ff */
[----:B------:R-:W-:Y:S01]  /*54770*/  PRMT R87, R87, 0x5410, R11 ;  /* 0x0000541057577816 */ /* 0x000fe2000000000b */
[----:B------:R-:W-:Y:S01]  /*54780*/  IMAD.MOV.U32 R163, RZ, RZ, R141 ;  /* 0x000000ffffa37224 */ /* 0x000fe200078e008d */
[----:B------:R-:W-:Y:S01]  /*54790*/  PRMT R11, R85, 0x3340, R1 ;  /* 0x00003340550b7816 */ /* 0x000fe20000000001 */
[----:B------:R-:W-:-:S02]  /*547a0*/  IMAD.MOV.U32 R158, RZ, RZ, R156 ;  /* 0x000000ffff9e7224 */ /* 0x000fc400078e009c */
[----:B------:R-:W-:Y:S02]  /*547b0*/  IMAD.MOV.U32 R141, RZ, RZ, R92 ;  /* 0x000000ffff8d7224 */ /* 0x000fe400078e005c */
[----:B------:R-:W-:Y:S02]  /*547c0*/  IMAD.MOV.U32 R156, RZ, RZ, R133 ;  /* 0x000000ffff9c7224 */ /* 0x000fe400078e0085 */
[----:B------:R-:W-:Y:S02]  /*547d0*/  IMAD.MOV.U32 R92, RZ, RZ, R90 ;  /* 0x000000ffff5c7224 */ /* 0x000fe400078e005a */
[----:B------:R-:W-:Y:S01]  /*547e0*/  IMAD.MOV.U32 R133, RZ, RZ, R91 ;  /* 0x000000ffff857224 */ /* 0x000fe200078e005b */
[----:B------:R-:W-:Y:S01]  /*547f0*/  SHF.R.U32.HI R91, RZ, 0x8, R76 ;  /* 0x00000008ff5b7819 */ /* 0x000fe2000001164c */
[----:B------:R-:W-:Y:S02]  /*54800*/  IMAD.MOV.U32 R164, RZ, RZ, R93 ;  /* 0x000000ffffa47224 */ /* 0x000fe400078e005d */
[----:B------:R-:W-:Y:S01]  /*54810*/  IMAD.MOV.U32 R159, RZ, RZ, R150 ;  /* 0x000000ffff9f7224 */ /* 0x000fe200078e0096 */
[----:B------:R-:W-:-:S02]  /*54820*/  LOP3.LUT R91, R91, 0xffff, RZ, 0xc0, !PT ;  /* 0x0000ffff5b5b7812 */ /* 0x000fc400078ec0ff */
[----:B---3--:R-:W-:Y:S02]  /*54830*/  LOP3.LUT R75, R75, 0xffff, RZ, 0xc0, !PT ;  /* 0x0000ffff4b4b7812 */ /* 0x008fe400078ec0ff */
[----:B------:R-:W-:Y:S01]  /*54840*/  LOP3.LUT R13, R157, 0xffff, RZ, 0xc0, !PT ;  /* 0x0000ffff9d0d7812 */ /* 0x000fe200078ec0ff */
[----:B------:R-:W-:Y:S02]  /*54850*/  IMAD.MOV.U32 R157, RZ, RZ, R140 ;  /* 0x000000ffff9d7224 */ /* 0x000fe400078e008c */
[----:B------:R-:W-:Y:S01]  /*54860*/  IMAD.MOV.U32 R140, RZ, RZ, R86 ;  /* 0x000000ffff8c7224 */ /* 0x000fe200078e0056 */
[----:B------:R-:W-:Y:S02]  /*54870*/  PRMT R86, R75, 0x3340, R13 ;  /* 0x000033404b567816 */ /* 0x000fe4000000000d */
[----:B------:R-:W-:Y:S02]  /*54880*/  SHF.R.U32.HI R75, RZ, 0x8, R75 ;  /* 0x00000008ff4b7819 */ /* 0x000fe4000001164b */
[----:B------:R-:W-:-:S02]  /*54890*/  PRMT R86, R86, 0x5410, R11 ;  /* 0x0000541056567816 */ /* 0x000fc4000000000b */
[----:B------:R-:W-:Y:S02]  /*548a0*/  SHF.R.U32.HI R90, RZ, 0x8, R13 ;  /* 0x00000008ff5a7819 */ /* 0x000fe4000001160d */
[----:B------:R-:W-:Y:S02]  /*548b0*/  SHF.R.U32.HI R11, RZ, 0x8, R77 ;  /* 0x00000008ff0b7819 */ /* 0x000fe4000001164d */
[----:B------:R-:W-:Y:S02]  /*548c0*/  LOP3.LUT R13, R75, 0xffff, RZ, 0xc0, !PT ;  /* 0x0000ffff4b0d7812 */ /* 0x000fe400078ec0ff */
[----:B------:R-:W-:Y:S01]  /*548d0*/  LOP3.LUT R90, R90, 0xffff, RZ, 0xc0, !PT ;  /* 0x0000ffff5a5a7812 */ /* 0x000fe200078ec0ff */
[----:B------:R-:W-:Y:S01]  /*548e0*/  IMAD.MOV.U32 R166, RZ, RZ, R165 ;  /* 0x000000ffffa67224 */ /* 0x000fe200078e00a5 */
[----:B------:R-:W-:Y:S01]  /*548f0*/  LOP3.LUT R11, R11, 0xffff, RZ, 0xc0, !PT ;  /* 0x0000ffff0b0b7812 */ /* 0x000fe200078ec0ff */
[----:B------:R-:W-:Y:S01]  /*54900*/  IMAD.MOV.U32 R165, RZ, RZ, R164 ;  /* 0x000000ffffa57224 */ /* 0x000fe200078e00a4 */
[----:B------:R-:W-:Y:S01]  /*54910*/  PRMT R90, R13, 0x3340, R90 ;  /* 0x000033400d5a7816 */ /* 0x000fe2000000005a */
[----:B------:R-:W-:Y:S01]  /*54920*/  IMAD.X R13, R9, 0x1, R7, P5 ;  /* 0x00000001090d7824 */ /* 0x000fe200028e0607 */
[----:B------:R-:W-:Y:S01]  /*54930*/  PRMT R91, R11, 0x3340, R91 ;  /* 0x000033400b5b7816 */ /* 0x000fe2000000005b */
[----:B------:R-:W-:-:S02]  /*54940*/  IMAD.MOV.U32 R164, RZ, RZ, R163 ;  /* 0x000000ffffa47224 */ /* 0x000fc400078e00a3 */
[C---:B------:R-:W-:Y:S01]  /*54950*/  IMAD.X R11, R74.reuse, 0x1, R3, P6 ;  /* 0x000000014a0b7824 */ /* 0x040fe200030e0603 */
[----:B------:R-:W-:Y:S01]  /*54960*/  LOP3.LUT R3, R195, 0xffff, RZ, 0xc0, !PT ;  /* 0x0000ffffc3037812 */ /* 0x000fe200078ec0ff */
[----:B------:R-:W-:Y:S01]  /*54970*/  IMAD.X R9, R74, 0x1, R5, P0 ;  /* 0x000000014a097824 */ /* 0x000fe200000e0605 */
[----:B------:R-:W-:Y:S01]  /*54980*/  LOP3.LUT R5, R166, 0xffff, RZ, 0xc0, !PT ;  /* 0x0000ffffa6057812 */ /* 0x000fe200078ec0ff */
[----:B------:R-:W-:Y:S01]  /*54990*/  IMAD.MOV.U32 R163, RZ, RZ, R159 ;  /* 0x000000ffffa37224 */ /* 0x000fe200078e009f */
[----:B------:R-:W0:Y:S01]  /*549a0*/  LDC.64 R194, c[0x0][0x228] ;  /* 0x00008a00ffc27b82 */ /* 0x000e220000000a00 */
[----:B------:R-:W-:Y:S02]  /*549b0*/  IMAD.MOV.U32 R159, RZ, RZ, R158 ;  /* 0x000000ffff9f7224 */ /* 0x000fe400078e009e */
[----:B------:R-:W-:Y:S02]  /*549c0*/  IMAD.MOV.U32 R158, RZ, RZ, R151 ;  /* 0x000000ffff9e7224 */ /* 0x000fe400078e0097 */
[----:B------:R-:W-:-:S02]  /*549d0*/  IMAD.MOV.U32 R166, RZ, RZ, R165 ;  /* 0x000000ffffa67224 */ /* 0x000fc400078e00a5 */
[----:B------:R-:W-:Y:S02]  /*549e0*/  IMAD.MOV.U32 R151, RZ, RZ, R143 ;  /* 0x000000ffff977224 */ /* 0x000fe400078e008f */
[----:B------:R-:W-:Y:S01]  /*549f0*/  IMAD.MOV.U32 R165, RZ, RZ, R164 ;  /* 0x000000ffffa57224 */ /* 0x000fe200078e00a4 */
[--C-:B------:R-:W-:Y:S01]  /*54a00*/  PRMT R140, R140, 0x4210, R3.reuse ;  /* 0x000042108c8c7816 */ /* 0x100fe20000000003 */
[----:B------:R-:W-:Y:S01]  /*54a10*/  IMAD.MOV.U32 R143, RZ, RZ, R142 ;  /* 0x000000ffff8f7224 */ /* 0x000fe200078e008e */
[----:B------:R-:W-:Y:S01]  /*54a20*/  PRMT R144, R144, 0x5210, R3 ;  /* 0x0000521090907816 */ /* 0x000fe20000000003 */
[----:B------:R-:W-:Y:S01]  /*54a30*/  IMAD.MOV.U32 R164, RZ, RZ, R163 ;  /* 0x000000ffffa47224 */ /* 0x000fe200078e00a3 */
[----:B------:R-:W-:Y:S01]  /*54a40*/  LOP3.LUT R3, R189, 0xffff, RZ, 0xc0, !PT ;  /* 0x0000ffffbd037812 */ /* 0x000fe200078ec0ff */
[----:B------:R-:W-:Y:S02]  /*54a50*/  IMAD.MOV.U32 R142, RZ, RZ, R135 ;  /* 0x000000ffff8e7224 */ /* 0x000fe400078e0087 */
[----:B------:R-:W-:-:S02]  /*54a60*/  IMAD.MOV.U32 R93, RZ, RZ, R73 ;  /* 0x000000ffff5d7224 */ /* 0x000fc400078e0049 */
[----:B------:R-:W-:Y:S01]  /*54a70*/  IMAD.MOV.U32 R150, RZ, RZ, R100 ;  /* 0x000000ffff967224 */ /* 0x000fe200078e0064 */
[----:B------:R-:W-:Y:S01]  /*54a80*/  PRMT R133, R133, 0x4210, R5 ;  /* 0x0000421085857816 */ /* 0x000fe20000000005 */
[----:B------:R-:W-:Y:S01]  /*54a90*/  IMAD.MOV.U32 R163, RZ, RZ, R159 ;  /* 0x000000ffffa37224 */ /* 0x000fe200078e009f */
[----:B------:R-:W-:Y:S01]  /*54aa0*/  PRMT R137, R137, 0x5210, R5 ;  /* 0x0000521089897816 */ /* 0x000fe20000000005 */
[----:B------:R-:W-:Y:S01]  /*54ab0*/  IMAD.MOV.U32 R159, RZ, RZ, R158 ;  /* 0x000000ffff9f7224 */ /* 0x000fe200078e009e */
[----:B------:R-:W1:Y:S01]  /*54ac0*/  LDC.64 R188, c[0x0][0x228] ;  /* 0x00008a00ffbc7b82 */ /* 0x000e620000000a00 */
[----:B------:R-:W-:Y:S02]  /*54ad0*/  IMAD.MOV.U32 R135, RZ, RZ, R119 ;  /* 0x000000ffff877224 */ /* 0x000fe400078e0077 */
[----:B------:R-:W-:Y:S02]  /*54ae0*/  IMAD.MOV.U32 R158, RZ, RZ, R151 ;  /* 0x000000ffff9e7224 */ /* 0x000fe400078e0097 */
[----:B------:R-:W-:-:S02]  /*54af0*/  IMAD.MOV.U32 R119, RZ, RZ, R94 ;  /* 0x000000ffff777224 */ /* 0x000fc400078e005e */
[----:B------:R-:W-:Y:S02]  /*54b00*/  IMAD.MOV.U32 R151, RZ, RZ, R143 ;  /* 0x000000ffff977224 */ /* 0x000fe400078e008f */
[----:B------:R-:W-:Y:S02]  /*54b10*/  IMAD.MOV.U32 R94, RZ, RZ, R193 ;  /* 0x000000ffff5e7224 */ /* 0x000fe400078e00c1 */
[----:B------:R-:W-:Y:S01]  /*54b20*/  IMAD.MOV.U32 R143, RZ, RZ, R142 ;  /* 0x000000ffff8f7224 */ /* 0x000fe200078e008e */
[----:B------:R-:W2:Y:S01]  /*54b30*/  LDL.LU R193, [R1+0x2240] ;  /* 0x0022400001c17983 */ /* 0x000ea20000300800 */
[----:B------:R-:W-:-:S03]  /*54b40*/  PRMT R142, R237, 0x4210, R3 ;  /* 0x00004210ed8e7816 */ /* 0x000fc60000000003 */
[----:B------:R-:W3:Y:S01]  /*54b50*/  LDL.LU R237, [R1+0x223c] ;  /* 0x00223c0001ed7983 */ /* 0x000ee20000300800 */
        /* <DEDUP_REMOVED lines=18> */
[----:B------:R-:W-:Y:S01]  /*54c80*/  IMAD.MOV.U32 R159, RZ, RZ, R158 ;  /* 0x000000ffff9f7224 */ /* 0x000fe200078e009e */
[----:B------:R-:W4:Y:S01]  /*54c90*/  LDL.LU R235, [R1+0x2238] ;  /* 0x0022380001eb7983 */ /* 0x000f220000300800 */
[----:B------:R-:W-:Y:S02]  /*54ca0*/  IMAD.MOV.U32 R158, RZ, RZ, R151 ;  /* 0x000000ffff9e7224 */ /* 0x000fe400078e0097 */
[----:B------:R-:W-:Y:S02]  /*54cb0*/  IMAD.MOV.U32 R151, RZ, RZ, R143 ;  /* 0x000000ffff977224 */ /* 0x000fe400078e008f */
[----:B------:R-:W-:Y:S02]  /*54cc0*/  IMAD.MOV.U32 R143, RZ, RZ, R135 ;  /* 0x000000ffff8f7224 */ /* 0x000fe400078e0087 */
[----:B------:R-:W-:Y:S02]  /*54cd0*/  IMAD.MOV.U32 R135, RZ, RZ, R93 ;  /* 0x000000ffff877224 */ /* 0x000fe400078e005d */
[----:B------:R-:W-:Y:S01]  /*54ce0*/  IMAD.MOV.U32 R93, RZ, RZ, R92 ;  /* 0x000000ffff5d7224 */ /* 0x000fe200078e005c */
[----:B------:R-:W-:-:S02]  /*54cf0*/  PRMT R107, R107, 0x3340, R1 ;  /* 0x000033406b6b7816 */ /* 0x000fc40000000001 */
[----:B------:R-:W-:Y:S02]  /*54d00*/  LOP3.LUT R97, R97, 0xffff, RZ, 0xc0, !PT ;  /* 0x0000ffff61617812 */ /* 0x000fe400078ec0ff */
[----:B------:R-:W-:Y:S01]  /*54d10*/  LOP3.LUT R88, R88, 0xffff, RZ, 0xc0, !PT ;  /* 0x0000ffff58587812 */ /* 0x000fe200078ec0ff */
[----:B------:R-:W-:Y:S01]  /*54d20*/  BAR.SYNC.DEFER_BLOCKING 0x0 ;  /* 0x0000000000007b1d */ /* 0x000fe20000010000 */
[----:B---3--:R-:W-:-:S05]  /*54d30*/  IMAD.MOV.U32 R92, RZ, RZ, R237 ;  /* 0x000000ffff5c7224 */ /* 0x008fca00078e00ed */
[----:B------:R-:W3:Y:S01]  /*54d40*/  LDL.LU R237, [R1+0x2234] ;  /* 0x0022340001ed7983 */ /* 0x000ee20000300800 */
[----:B------:R-:W-:Y:S02]  /*54d50*/  PRMT R146, R146, 0x5210, R3 ;  /* 0x0000521092927816 */ /* 0x000fe40000000003 */
[----:B------:R-:W-:Y:S01]  /*54d60*/  LOP3.LUT R3, R172, 0xffff, RZ, 0xc0, !PT ;  /* 0x0000ffffac037812 */ /* 0x000fe200078ec0ff */
        /* <DEDUP_REMOVED lines=26> */
[----:B----4-:R-:W-:Y:S02]  /*54f10*/  IMAD.MOV.U32 R158, RZ, RZ, R235 ;  /* 0x000000ffff9e7224 */ /* 0x010fe400078e00eb */
[----:B---3--:R-:W-:-:S02]  /*54f20*/  IMAD.MOV.U32 R143, RZ, RZ, R237 ;  /* 0x000000ffff8f7224 */ /* 0x008fc400078e00ed */
[----:B------:R-:W3:Y:S04]  /*54f30*/  LDL.LU R237, [R1+0x2230] ;  /* 0x0022300001ed7983 */ /* 0x000ee80000300800 */
[----:B------:R-:W4:Y:S04]  /*54f40*/  LDL.LU R236, [R1+0x222c] ;  /* 0x00222c0001ec7983 */ /* 0x000f280000300800 */
[----:B------:R-:W0:Y:S01]  /*54f50*/  LDL.LU R235, [R1+0x2228] ;  /* 0x0022280001eb7983 */ /* 0x000e220000300800 */
[----:B------:R-:W-:Y:S02]  /*54f60*/  IMAD.MOV.U32 R100, RZ, RZ, R72 ;  /* 0x000000ffff647224 */ /* 0x000fe400078e0048 */
[----:B------:R-:W1:Y:S01]  /*54f70*/  LDC.64 R72, c[0x0][0x228] ;  /* 0x00008a00ff487b82 */ /* 0x000e620000000a00 */
[----:B------:R-:W-:-:S02]  /*54f80*/  PRMT R132, R132, 0x4210, R3 ;  /* 0x0000421084847816 */ /* 0x000fc40000000003 */
[----:B------:R-:W-:Y:S02]  /*54f90*/  PRMT R136, R136, 0x5210, R3 ;  /* 0x0000521088887816 */ /* 0x000fe40000000003 */
[----:B------:R-:W-:Y:S02]  /*54fa0*/  LOP3.LUT R3, R179, 0xffff, RZ, 0xc0, !PT ;  /* 0x0000ffffb3037812 */ /* 0x000fe400078ec0ff */
[----:B------:R-:W-:Y:S02]  /*54fb0*/  LOP3.LUT R5, R191, 0xffff, RZ, 0xc0, !PT ;  /* 0x0000ffffbf057812 */ /* 0x000fe400078ec0ff */
[--C-:B------:R-:W-:Y:S01]  /*54fc0*/  PRMT R124, R124, 0x4210, R3.reuse ;  /* 0x000042107c7c7816 */ /* 0x100fe20000000003 */
[----:B------:R-:W3:Y:S01]  /*54fd0*/  LDC.64 R190, c[0x0][0x228] ;  /* 0x00008a00ffbe7b82 */ /* 0x000ee20000000a00 */
[----:B------:R-:W-:Y:S02]  /*54fe0*/  PRMT R128, R128, 0x5210, R3 ;  /* 0x0000521080807816 */ /* 0x000fe40000000003 */
[----:B--2---:R-:W-:Y:S01]  /*54ff0*/  LOP3.LUT R3, R193, 0xffff, RZ, 0xc0, !PT ;  /* 0x0000ffffc1037812 */ /* 0x004fe200078ec0ff */
[----:B------:R-:W-:-:S04]  /*55000*/  IMAD.X R7, R74, 0x1, R7, P1 ;  /* 0x000000014a077824 */ /* 0x000fc800008e0607 */
[----:B------:R-:W4:Y:S01]  /*55010*/  LDC.64 R192, c[0x0][0x228] ;  /* 0x00008a00ffc07b82 */ /* 0x000f220000000a00 */
[----:B------:R-:W-:Y:S02]  /*55020*/  PRMT R134, R134, 0x4210, R5 ;  /* 0x0000421086867816 */ /* 0x000fe40000000005 */
[----:B-1----:R-:W-:Y:S02]  /*55030*/  ISETP.GE.AND P1, PT, R4, R73, PT ;  /* 0x000000490400720c */ /* 0x002fe40003f26270 */
[----:B------:R-:W-:Y:S02]  /*55040*/  ISETP.GE.AND P0, PT, R234, R72, PT ;  /* 0x00000048ea00720c */ /* 0x000fe40003f06270 */
[----:B------:R-:W-:Y:S02]  /*55050*/  SHF.R.U32.HI R73, RZ, 0x8, R165 ;  /* 0x00000008ff497819 */ /* 0x000fe400000116a5 */
[----:B------:R-:W-:Y:S02]  /*55060*/  SHF.R.U32.HI R72, RZ, 0x8, R164 ;  /* 0x00000008ff487819 */ /* 0x000fe400000116a4 */
[----:B------:R-:W-:-:S02]  /*55070*/  PRMT R138, R138, 0x5210, R5 ;  /* 0x000052108a8a7816 */ /* 0x000fc40000000005 */
[--C-:B------:R-:W-:Y:S02]  /*55080*/  PRMT R126, R126, 0x4210, R3.reuse ;  /* 0x000042107e7e7816 */ /* 0x100fe40000000003 */
[----:B------:R-:W-:Y:S02]  /*55090*/  PRMT R130, R130, 0x5210, R3 ;  /* 0x0000521082827816 */ /* 0x000fe40000000003 */
[----:B------:R-:W-:Y:S02]  /*550a0*/  LOP3.LUT R73, R73, 0xffff, RZ, 0xc0, !PT ;  /* 0x0000ffff49497812 */ /* 0x000fe400078ec0ff */
[----:B------:R-:W-:Y:S02]  /*550b0*/  LOP3.LUT R72, R72, 0xffff, RZ, 0xc0, !PT ;  /* 0x0000ffff48487812 */ /* 0x000fe400078ec0ff */
[----:B------:R-:W-:Y:S02]  /*550c0*/  LOP3.LUT R5, R175, 0xffff, RZ, 0xc0, !PT ;  /* 0x0000ffffaf057812 */ /* 0x000fe400078ec0ff */
[----:B------:R-:W-:-:S02]  /*550d0*/  SHF.R.U32.HI R74, RZ, 0x8, R167 ;  /* 0x00000008ff4a7819 */ /* 0x000fc400000116a7 */
[----:B------:R-:W-:Y:S01]  /*550e0*/  LOP3.LUT R3, R166, 0xffff, RZ, 0xc0, !PT ;  /* 0x0000ffffa6037812 */ /* 0x000fe200078ec0ff */
[----:B------:R-:W-:Y:S01]  /*550f0*/  IMAD.MOV.U32 R166, RZ, RZ, R158 ;  /* 0x000000ffffa67224 */ /* 0x000fe200078e009e */
[----:B------:R-:W-:Y:S01]  /*55100*/  PRMT R73, R73, 0x3340, R1 ;  /* 0x0000334049497816 */ /* 0x000fe20000000001 */
[----:B------:R-:W-:Y:S01]  /*55110*/  IMAD.MOV.U32 R165, RZ, RZ, R131 ;  /* 0x000000ffffa57224 */ /* 0x000fe200078e0083 */
[----:B------:R-:W-:Y:S02]  /*55120*/  PRMT R72, R72, 0x3340, R1 ;  /* 0x0000334048487816 */ /* 0x000fe40000000001 */
[----:B------:R-:W-:Y:S02]  /*55130*/  SHF.R.U32.HI R77, RZ, 0x8, R85 ;  /* 0x00000008ff4d7819 */ /* 0x000fe40000011655 */
[----:B------:R-:W-:Y:S02]  /*55140*/  SHF.R.U32.HI R76, RZ, 0x8, R89 ;  /* 0x00000008ff4c7819 */ /* 0x000fe40000011659 */
[----:B------:R-:W-:-:S02]  /*55150*/  PRMT R125, R125, 0x4210, R5 ;  /* 0x000042107d7d7816 */ /* 0x000fc40000000005 */
[----:B------:R-:W-:Y:S02]  /*55160*/  PRMT R129, R129, 0x5210, R5 ;  /* 0x0000521081817816 */ /* 0x000fe40000000005 */
[----:B------:R-:W-:Y:S02]  /*55170*/  LOP3.LUT R74, R74, 0xffff, RZ, 0xc0, !PT ;  /* 0x0000ffff4a4a7812 */ /* 0x000fe400078ec0ff */
[--C-:B------:R-:W-:Y:S02]  /*55180*/  PRMT R116, R116, 0x4210, R3.reuse ;  /* 0x0000421074747816 */ /* 0x100fe40000000003 */
[----:B------:R-:W-:Y:S01]  /*55190*/  PRMT R120, R120, 0x5210, R3 ;  /* 0x0000521078787816 */ /* 0x000fe20000000003 */
[----:B------:R-:W-:Y:S01]  /*551a0*/  IMAD.MOV.U32 R158, RZ, RZ, R147 ;  /* 0x000000ffff9e7224 */ /* 0x000fe200078e0093 */
[----:B------:R-:W-:Y:S02]  /*551b0*/  SHF.R.U32.HI R75, RZ, 0x8, R172 ;  /* 0x00000008ff4b7819 */ /* 0x000fe400000116ac */
[----:B------:R-:W-:-:S02]  /*551c0*/  SHF.R.U32.HI R5, RZ, 0x8, R163 ;  /* 0x00000008ff057819 */ /* 0x000fc400000116a3 */
[----:B------:R-:W-:Y:S01]  /*551d0*/  SHF.R.U32.HI R3, RZ, 0x8, R159 ;  /* 0x00000008ff037819 */ /* 0x000fe2000001169f */
[----:B------:R-:W-:Y:S01]  /*551e0*/  IMAD.MOV.U32 R164, RZ, RZ, R99 ;  /* 0x000000ffffa47224 */ /* 0x000fe200078e0063 */
[----:B------:R-:W-:Y:S01]  /*551f0*/  PRMT R131, R148, 0x5410, R73 ;  /* 0x0000541094837816 */ /* 0x000fe20000000049 */
[----:B------:R-:W-:Y:S01]  /*55200*/  IMAD.MOV.U32 R159, RZ, RZ, R98 ;  /* 0x000000ffff9f7224 */ /* 0x000fe200078e0062 */
[----:B------:R-:W-:Y:S01]  /*55210*/  PRMT R147, R149, 0x5410, R72 ;  /* 0x0000541095937816 */ /* 0x000fe20000000048 */
[----:B------:R-:W-:Y:S01]  /*55220*/  IMAD.MOV.U32 R163, RZ, RZ, R96 ;  /* 0x000000ffffa37224 */ /* 0x000fe200078e0060 */
[----:B------:R-:W-:Y:S02]  /*55230*/  LOP3.LUT R77, R77, 0xffff, RZ, 0xc0, !PT ;  /* 0x0000ffff4d4d7812 */ /* 0x000fe400078ec0ff */
[----:B------:R-:W-:Y:S02]  /*55240*/  LOP3.LUT R76, R76, 0xffff, RZ, 0xc0, !PT ;  /* 0x0000ffff4c4c7812 */ /* 0x000fe400078ec0ff */
[----:B------:R-:W-:-:S02]  /*55250*/  PRMT R74, R74, 0x3340, R1 ;  /* 0x000033404a4a7816 */ /* 0x000fc40000000001 */
[----:B------:R-:W-:Y:S02]  /*55260*/  LOP3.LUT R73, R166, 0xffff, RZ, 0xc0, !PT ;  /* 0x0000ffffa6497812 */ /* 0x000fe400078ec0ff */
[----:B------:R-:W-:Y:S02]  /*55270*/  LOP3.LUT R72, R165, 0xffff, RZ, 0xc0, !PT ;  /* 0x0000ffffa5487812 */ /* 0x000fe400078ec0ff */
[----:B------:R-:W-:Y:S02]  /*55280*/  LOP3.LUT R75, R75, 0xffff, RZ, 0xc0, !PT ;  /* 0x0000ffff4b4b7812 */ /* 0x000fe400078ec0ff */
[----:B------:R-:W-:Y:S02]  /*55290*/  LOP3.LUT R5, R5, 0xffff, RZ, 0xc0, !PT ;  /* 0x0000ffff05057812 */ /* 0x000fe400078ec0ff */
[----:B------:R-:W-:Y:S02]  /*552a0*/  LOP3.LUT R3, R3, 0xffff, RZ, 0xc0, !PT ;  /* 0x0000ffff03037812 */ /* 0x000fe400078ec0ff */
[----:B------:R-:W-:-:S02]  /*552b0*/  PRMT R107, R118, 0x5410, R107 ;  /* 0x00005410766b7816 */ /* 0x000fc4000000006b */
[----:B------:R-:W-:Y:S02]  /*552c0*/  PRMT R80, R115, 0x5410, R80 ;  /* 0x0000541073507816 */ /* 0x000fe40000000050 */
[----:B------:R-:W-:Y:S02]  /*552d0*/  PRMT R81, R117, 0x5410, R81 ;  /* 0x0000541075517816 */ /* 0x000fe40000000051 */
[--C-:B------:R-:W-:Y:S02]  /*552e0*/  PRMT R97, R97, 0x3340, R1.reuse ;  /* 0x0000334061617816 */ /* 0x100fe40000000001 */
[--C-:B------:R-:W-:Y:S02]  /*552f0*/  PRMT R77, R77, 0x3340, R1.reuse ;  /* 0x000033404d4d7816 */ /* 0x100fe40000000001 */
[----:B------:R-:W-:Y:S02]  /*55300*/  PRMT R76, R76, 0x3340, R1 ;  /* 0x000033404c4c7816 */ /* 0x000fe40000000001 */
[----:B------:R-:W-:-:S02]  /*55310*/  PRMT R96, R108, 0x5410, R84 ;  /* 0x000054106c607816 */ /* 0x000fc40000000054 */
[----:B------:R-:W-:Y:S02]  /*55320*/  PRMT R115, R127, 0x5410, R74 ;  /* 0x000054107f737816 */ /* 0x000fe4000000004a */
[--C-:B------:R-:W-:Y:S02]  /*55330*/  PRMT R117, R164, 0x4210, R73.reuse ;  /* 0x00004210a4757816 */ /* 0x100fe40000000049 */
[----:B------:R-:W-:Y:S02]  /*55340*/  PRMT R121, R121, 0x5210, R73 ;  /* 0x0000521079797816 */ /* 0x000fe40000000049 */
[--C-:B------:R-:W-:Y:S02]  /*55350*/  PRMT R118, R159, 0x4210, R72.reuse ;  /* 0x000042109f767816 */ /* 0x100fe40000000048 */
[----:B------:R-:W-:Y:S02]  /*55360*/  PRMT R122, R122, 0x5210, R72 ;  /* 0x000052107a7a7816 */ /* 0x000fe40000000048 */
[----:B------:R-:W-:-:S02]  /*55370*/  PRMT R88, R88, 0x3340, R1 ;  /* 0x0000334058587816 */ /* 0x000fc40000000001 */
[--C-:B------:R-:W-:Y:S02]  /*55380*/  PRMT R75, R75, 0x3340, R1.reuse ;  /* 0x000033404b4b7816 */ /* 0x100fe40000000001 */
[--C-:B------:R-:W-:Y:S02]  /*55390*/  PRMT R5, R5, 0x3340, R1.reuse ;  /* 0x0000334005057816 */ /* 0x100fe40000000001 */
[----:B------:R-:W-:Y:S02]  /*553a0*/  PRMT R3, R3, 0x3340, R1 ;  /* 0x0000334003037816 */ /* 0x000fe40000000001 */
        /* <DEDUP_REMOVED lines=13> */
[----:B------:R-:W-:Y:S02]  /*55480*/  ISETP.LT.AND P0, PT, R4, R189, !P0 ;  /* 0x000000bd0400720c */ /* 0x000fe40004701270 */
[----:B------:R-:W-:-:S02]  /*55490*/  PRMT R83, R111, 0x5410, R83 ;  /* 0x000054106f537816 */ /* 0x000fc40000000053 */
[----:B------:R-:W-:Y:S02]  /*554a0*/  PRMT R88, R95, 0x5410, R88 ;  /* 0x000054105f587816 */ /* 0x000fe40000000058 */
[----:B------:R-:W-:Y:S02]  /*554b0*/  PRMT R99, R102, 0x5410, R75 ;  /* 0x0000541066637816 */ /* 0x000fe4000000004b */
[----:B------:R-:W-:Y:S02]  /*554c0*/  PRMT R5, R173, 0x5410, R5 ;  /* 0x00005410ad057816 */ /* 0x000fe40000000005 */
[----:B------:R-:W-:Y:S02]  /*554d0*/  PRMT R3, R174, 0x5410, R3 ;  /* 0x00005410ae037816 */ /* 0x000fe40000000003 */
[--C-:B------:R-:W-:Y:S02]  /*554e0*/  PRMT R108, R156, 0x4210, R73.reuse ;  /* 0x000042109c6c7816 */ /* 0x100fe40000000049 */
[----:B------:R-:W-:-:S02]  /*554f0*/  PRMT R112, R112, 0x5210, R73 ;  /* 0x0000521070707816 */ /* 0x000fc40000000049 */
[--C-:B------:R-:W-:Y:S02]  /*55500*/  PRMT R109, R151, 0x4210, R72.reuse ;  /* 0x00004210976d7816 */ /* 0x100fe40000000048 */
[----:B------:R-:W-:Y:S02]  /*55510*/  PRMT R113, R113, 0x5210, R72 ;  /* 0x0000521071717816 */ /* 0x000fe40000000048 */
[--C-:B------:R-:W-:Y:S02]  /*55520*/  PRMT R110, R150, 0x4210, R74.reuse ;  /* 0x00004210966e7816 */ /* 0x100fe4000000004a */
[----:B------:R-:W-:Y:S02]  /*55530*/  PRMT R114, R114, 0x5210, R74 ;  /* 0x0000521072727816 */ /* 0x000fe4000000004a */
[----:B------:R-:W-:Y:S02]  /*55540*/  PRMT R76, R135, 0x4210, R84 ;  /* 0x00004210874c7816 */ /* 0x000fe40000000054 */
[----:B------:R-:W-:-:S02]  /*55550*/  PRMT R77, R119, 0x4210, R85 ;  /* 0x00004210774d7816 */ /* 0x000fc40000000055 */
[--C-:B------:R-:W-:Y:S02]  /*55560*/  PRMT R78, R100, 0x4210, R92.reuse ;  /* 0x00004210644e7816 */ /* 0x100fe4000000005c */
[----:B------:R-:W-:Y:S02]  /*55570*/  PRMT R79, R94, 0x4210, R93 ;  /* 0x000042105e4f7816 */ /* 0x000fe4000000005d */
[----:B---3--:R-:W-:Y:S02]  /*55580*/  ISETP.LT.AND P5, PT, R237, R190, !P1 ;  /* 0x000000beed00720c */ /* 0x008fe40004fa1270 */
[----:B----4-:R-:W-:Y:S02]  /*55590*/  ISETP.LT.AND P6, PT, R236, R192, !P1 ;  /* 0x000000c0ec00720c */ /* 0x010fe40004fc1270 */
[----:B0-----:R-:W-:Y:S01]  /*555a0*/  ISETP.LT.AND P1, PT, R235, R194, !P1 ;  /* 0x000000c2eb00720c */ /* 0x001fe20004f21270 */
[----:B------:R-:W2:Y:S04]  /*555b0*/  LDL.LU R143, [R1+0xee0] ;  /* 0x000ee000018f7983 */ /* 0x000ea80000300800 */
[----:B------:R-:W3:Y:S04]  /*555c0*/  LDL.LU R141, [R1+0xedc] ;  /* 0x000edc00018d7983 */ /* 0x000ee80000300800 */
[----:B------:R-:W4:Y:S04]  /*555d0*/  LDL.LU R94, [R1+0xea4] ;  /* 0x000ea400015e7983 */ /* 0x000f280000300800 */
[----:B------:R-:W4:Y:S04]  /*555e0*/  LDL.LU R135, [R1+0xea0] ;  /* 0x000ea00001877983 */ /* 0x000f280000300800 */
[----:B------:R-:W4:Y:S04]  /*555f0*/  LDL.LU R100, [R1+0xf48] ;  /* 0x000f480001647983 */ /* 0x000f280000300800 */
[----:B------:R-:W4:Y:S01]  /*55600*/  LDL.LU R119, [R1+0xf50] ;  /* 0x000f500001777983 */ /* 0x000f220000300800 */
[----:B------:R-:W-:-:S02]  /*55610*/  PRMT R82, R82, 0x5210, R92 ;  /* 0x0000521052527816 */ /* 0x000fc4000000005c */
[----:B------:R-:W-:Y:S01]  /*55620*/  PRMT R80, R80, 0x5210, R84 ;  /* 0x0000521050507816 */ /* 0x000fe20000000054 */
[----:B------:R0:W-:Y:S01]  /*55630*/  STL.64 [R1+0x2250], R14 ;  /* 0x0022500e01007387 */ /* 0x0001e20000100a00 */
[----:B------:R-:W-:Y:S02]  /*55640*/  PRMT R83, R83, 0x5210, R93 ;  /* 0x0000521053537816 */ /* 0x000fe4000000005d */
[----:B------:R-:W-:Y:S01]  /*55650*/  PRMT R81, R81, 0x5210, R85 ;  /* 0x0000521051517816 */ /* 0x000fe20000000055 */
[----:B------:R1:W-:Y:S04]  /*55660*/  STL.64 [R1+0x2248], R12 ;  /* 0x0022480c01007387 */ /* 0x0003e80000100a00 */
[----:B------:R-:W-:Y:S04]  /*55670*/  STL.64 [R1+0x2240], R18 ;  /* 0x0022401201007387 */ /* 0x000fe80000100a00 */
[----:B------:R-:W-:Y:S04]  /*55680*/  STL.64 [R1+0x2238], R10 ;  /* 0x0022380a01007387 */ /* 0x000fe80000100a00 */
[----:B------:R-:W-:Y:S04]  /*55690*/  STL.64 [R1+0x2230], R8 ;  /* 0x0022300801007387 */ /* 0x000fe80000100a00 */
[----:B------:R1:W-:Y:S04]  /*556a0*/  STL.64 [R1+0x2228], R6 ;  /* 0x0022280601007387 */ /* 0x0003e80000100a00 */
[----:B------:R-:W1:Y:S01]  /*556b0*/  LDS.128 R72, [R2] ;  /* 0x0000000002487984 */ /* 0x000e620000000c00 */
[----:B------:R-:W-:Y:S06]  /*556c0*/  BAR.SYNC.DEFER_BLOCKING 0x0 ;  /* 0x0000000000007b1d */ /* 0x000fec0000010000 */
[----:B------:R-:W-:Y:S02]  /*556d0*/  STSM.16.M88.4 [R0], R76 ;  /* 0x0000004c00007844 */ /* 0x000fe40000000200 */
[----:B------:R-:W-:Y:S06]  /*556e0*/  BAR.SYNC.DEFER_BLOCKING 0x0 ;  /* 0x0000000000007b1d */ /* 0x000fec0000010000 */
[----:B------:R-:W1:Y:S02]  /*556f0*/  LDS.128 R76, [R2] ;  /* 0x00000000024c7984 */ /* 0x000e640000000c00 */
[----:B------:R-:W-:Y:S01]  /*55700*/  BAR.SYNC.DEFER_BLOCKING 0x0 ;  /* 0x0000000000007b1d */ /* 0x000fe20000010000 */
[----:B--2---:R-:W-:-:S02]  /*55710*/  LOP3.LUT R92, R143, 0xffff, RZ, 0xc0, !PT ;  /* 0x0000ffff8f5c7812 */ /* 0x004fc400078ec0ff */
[----:B---3--:R-:W-:Y:S02]  /*55720*/  LOP3.LUT R93, R141, 0xffff, RZ, 0xc0, !PT ;  /* 0x0000ffff8d5d7812 */ /* 0x008fe400078ec0ff */
[----:B----4-:R-:W-:Y:S02]  /*55730*/  LOP3.LUT R94, R94, 0xffff, RZ, 0xc0, !PT ;  /* 0x0000ffff5e5e7812 */ /* 0x010fe400078ec0ff */
[----:B------:R-:W-:Y:S02]  /*55740*/  LOP3.LUT R95, R135, 0xffff, RZ, 0xc0, !PT ;  /* 0x0000ffff875f7812 */ /* 0x000fe400078ec0ff */
[----:B------:R-:W-:Y:S02]  /*55750*/  PRMT R84, R100, 0x4210, R92 ;  /* 0x0000421064547816 */ /* 0x000fe4000000005c */
[----:B------:R-:W2:Y:S04]  /*55760*/  LDL.LU R100, [R1+0xef0] ;  /* 0x000ef00001647983 */ /* 0x000ea80000300800 */
[----:B------:R-:W3:Y:S04]  /*55770*/  LDL.LU R167, [R1+0xeec] ;  /* 0x000eec0001a77983 */ /* 0x000ee80000300800 */
[----:B------:R-:W4:Y:S04]  /*55780*/  LDL.LU R166, [R1+0xeb4] ;  /* 0x000eb40001a67983 */ /* 0x000f280000300800 */
[----:B------:R-:W4:Y:S04]  /*55790*/  LDL.LU R165, [R1+0xeb0] ;  /* 0x000eb00001a57983 */ /* 0x000f280000300800 */
[----:B------:R-:W4:Y:S01]  /*557a0*/  LDL.LU R164, [R1+0xf68] ;  /* 0x000f680001a47983 */ /* 0x000f220000300800 */
[----:B------:R-:W-:-:S03]  /*557b0*/  PRMT R85, R119, 0x4210, R93 ;  /* 0x0000421077557816 */ /* 0x000fc6000000005d */
        /* <DEDUP_REMOVED lines=11> */
[----:B------:R-:W-:-:S02]  /*55870*/  PRMT R87, R87, 0x4210, R95 ;  /* 0x0000421057577816 */ /* 0x000fc4000000005f */
[----:B------:R-:W-:Y:S01]  /*55880*/  PRMT R91, R91, 0x5210, R95 ;  /* 0x000052105b5b7816 */ /* 0x000fe2000000005f */
[----:B------:R-:W-:Y:S01]  /*55890*/  STSM.16.M88.4 [R0], R80 ;  /* 0x0000005000007844 */ /* 0x000fe20000000200 */
[----:B------:R-:W-:Y:S02]  /*558a0*/  PRMT R86, R86, 0x4210, R94 ;  /* 0x0000421056567816 */ /* 0x000fe4000000005e */
[----:B------:R-:W-:Y:S01]  /*558b0*/  PRMT R88, R88, 0x5210, R92 ;  /* 0x0000521058587816 */ /* 0x000fe2000000005c */
[----:B------:R-:W-:Y:S01]  /*558c0*/  BAR.SYNC.DEFER_BLOCKING 0x0 ;  /* 0x0000000000007b1d */ /* 0x000fe20000010000 */
[----:B------:R-:W-:Y:S02]  /*558d0*/  PRMT R90, R90, 0x5210, R94 ;  /* 0x000052105a5a7816 */ /* 0x000fe4000000005e */
[----:B------:R-:W-:-:S03]  /*558e0*/  PRMT R89, R89, 0x5210, R93 ;  /* 0x0000521059597816 */ /* 0x000fc6000000005d */
[----:B------:R-:W1:Y:S02]  /*558f0*/  LDS.128 R80, [R2] ;  /* 0x0000000002507984 */ /* 0x000e640000000c00 */
[----:B------:R-:W-:Y:S06]  /*55900*/  BAR.SYNC.DEFER_BLOCKING 0x0 ;  /* 0x0000000000007b1d */ /* 0x000fec0000010000 */
[----:B------:R-:W-:Y:S02]  /*55910*/  STSM.16.M88.4 [R0], R84 ;  /* 0x0000005400007844 */ /* 0x000fe40000000200 */
[----:B------:R-:W-:Y:S06]  /*55920*/  BAR.SYNC.DEFER_BLOCKING 0x0 ;  /* 0x0000000000007b1d */ /* 0x000fec0000010000 */
[----:B------:R-:W1:Y:S02]  /*55930*/  LDS.128 R84, [R2] ;  /* 0x0000000002547984 */ /* 0x000e640000000c00 */
[----:B------:R-:W-:Y:S01]  /*55940*/  BAR.SYNC.DEFER_BLOCKING 0x0 ;  /* 0x0000000000007b1d */ /* 0x000fe20000010000 */
[----:B--2---:R-:W-:-:S04]  /*55950*/  LOP3.LUT R100, R100, 0xffff, RZ, 0xc0, !PT ;  /* 0x0000ffff64647812 */ /* 0x004fc800078ec0ff */
[--C-:B------:R-:W-:Y:S02]  /*55960*/  PRMT R96, R96, 0x5210, R100.reuse ;  /* 0x0000521060607816 */ /* 0x100fe40000000064 */
[----:B---3--:R-:W-:Y:S02]  /*55970*/  LOP3.LUT R101, R167, 0xffff, RZ, 0xc0, !PT ;  /* 0x0000ffffa7657812 */ /* 0x008fe400078ec0ff */
[----:B----4-:R-:W-:Y:S02]  /*55980*/  LOP3.LUT R102, R166, 0xffff, RZ, 0xc0, !PT ;  /* 0x0000ffffa6667812 */ /* 0x010fe400078ec0ff */
[----:B------:R-:W-:Y:S02]  /*55990*/  LOP3.LUT R103, R165, 0xffff, RZ, 0xc0, !PT ;  /* 0x0000ffffa5677812 */ /* 0x000fe400078ec0ff */
[----:B------:R-:W-:Y:S02]  /*559a0*/  PRMT R92, R164, 0x4210, R100 ;  /* 0x00004210a45c7816 */ /* 0x000fe40000000064 */
[----:B------:R-:W-:-:S02]  /*559b0*/  LOP3.LUT R111, R159, 0xffff, RZ, 0xc0, !PT ;  /* 0x0000ffff9f6f7812 */ /* 0x000fc400078ec0ff */
[----:B------:R-:W-:Y:S02]  /*559c0*/  PRMT R95, R135, 0x4210, R103 ;  /* 0x00004210875f7816 */ /* 0x000fe40000000067 */
[----:B------:R-:W2:Y:S01]  /*559d0*/  LDL.LU R135, [R1+0xec8] ;  /* 0x000ec80001877983 */ /* 0x000ea20000300800 */
[----:B------:R-:W-:Y:S02]  /*559e0*/  PRMT R94, R151, 0x4210, R102 ;  /* 0x00004210975e7816 */ /* 0x000fe40000000066 */
[----:B------:R-:W-:Y:S01]  /*559f0*/  LOP3.LUT R119, R119, 0xffff, RZ, 0xc0, !PT ;  /* 0x0000ffff77777812 */ /* 0x000fe200078ec0ff */
[----:B------:R-:W3:Y:S01]  /*55a00*/  LDL.LU R151, [R1+0xf78] ;  /* 0x000f780001977983 */ /* 0x000ee20000300800 */
[----:B------:R-:W-:Y:S02]  /*55a10*/  LOP3.LUT R127, R158, 0xffff, RZ, 0xc0, !PT ;  /* 0x0000ffff9e7f7812 */ /* 0x000fe400078ec0ff */
[----:B------:R-:W-:Y:S02]  /*55a20*/  PRMT R93, R163, 0x4210, R101 ;  /* 0x00004210a35d7816 */ /* 0x000fe40000000065 */
[----:B------:R-:W-:-:S02]  /*55a30*/  PRMT R100, R150, 0x4210, R111 ;  /* 0x0000421096647816 */ /* 0x000fc4000000006f */
[----:B------:R-:W4:Y:S01]  /*55a40*/  LDL.LU R150, [R1+0xed4] ;  /* 0x000ed40001967983 */ /* 0x000f220000300800 */
[----:B------:R-:W-:-:S03]  /*55a50*/  LOP3.LUT R141, R141, 0xffff, RZ, 0xc0, !PT ;  /* 0x0000ffff8d8d7812 */ /* 0x000fc600078ec0ff */
[----:B------:R-:W4:Y:S01]  /*55a60*/  LDL.LU R159, [R1+0xf70] ;  /* 0x000f7000019f7983 */ /* 0x000f220000300800 */
[----:B------:R-:W-:-:S03]  /*55a70*/  PRMT R99, R99, 0x5210, R103 ;  /* 0x0000521063637816 */ /* 0x000fc60000000067 */
[----:B------:R-:W4:Y:S01]  /*55a80*/  LDL.LU R158, [R1+0xed8] ;  /* 0x000ed800019e7983 */ /* 0x000f220000300800 */
[----:B------:R-:W-:Y:S02]  /*55a90*/  PRMT R97, R97, 0x5210, R101 ;  /* 0x0000521061617816 */ /* 0x000fe40000000065 */
[----:B------:R-:W-:Y:S02]  /*55aa0*/  PRMT R103, R143, 0x4210, R141 ;  /* 0x000042108f677816 */ /* 0x000fe4000000008d */
[----:B------:R-:W-:Y:S01]  /*55ab0*/  PRMT R98, R98, 0x5210, R102 ;  /* 0x0000521062627816 */ /* 0x000fe20000000066 */
[----:B------:R-:W4:Y:S01]  /*55ac0*/  LDL.LU R143, [R1+0xf80] ;  /* 0x000f8000018f7983 */ /* 0x000f220000300800 */
[----:B------:R-:W-:Y:S02]  /*55ad0*/  PRMT R101, R157, 0x4210, R119 ;  /* 0x000042109d657816 */ /* 0x000fe40000000077 */
[----:B------:R-:W-:Y:S01]  /*55ae0*/  PRMT R102, R156, 0x4210, R127 ;  /* 0x000042109c667816 */ /* 0x000fe2000000007f */
[----:B------:R-:W4:Y:S04]  /*55af0*/  LDL.LU R157, [R1+0xee4] ;  /* 0x000ee400019d7983 */ /* 0x000f280000300800 */
[----:B------:R-:W4:Y:S01]  /*55b00*/  LDL.LU R156, [R1+0xf18] ;  /* 0x000f1800019c7983 */ /* 0x000f220000300800 */
[----:B------:R-:W-:-:S02]  /*55b10*/  PRMT R104, R104, 0x5210, R111 ;  /* 0x0000521068687816 */ /* 0x000fc4000000006f */
[----:B------:R-:W-:Y:S01]  /*55b20*/  PRMT R106, R106, 0x5210, R127 ;  /* 0x000052106a6a7816 */ /* 0x000fe2000000007f */
[----:B------:R-:W-:Y:S01]  /*55b30*/  STSM.16.M88.4 [R0], R88 ;  /* 0x0000005800007844 */ /* 0x000fe20000000200 */
[----:B------:R-:W-:Y:S06]  /*55b40*/  BAR.SYNC.DEFER_BLOCKING 0x0 ;  /* 0x0000000000007b1d */ /* 0x000fec0000010000 */
[----:B------:R-:W1:Y:S02]  /*55b50*/  LDS.128 R88, [R2] ;  /* 0x0000000002587984 */ /* 0x000e640000000c00 */
[----:B------:R-:W-:Y:S06]  /*55b60*/  BAR.SYNC.DEFER_BLOCKING 0x0 ;  /* 0x0000000000007b1d */ /* 0x000fec0000010000 */
[----:B------:R-:W-:Y:S02]  /*55b70*/  STSM.16.M88.4 [R0], R92 ;  /* 0x0000005c00007844 */ /* 0x000fe40000000200 */
[----:B------:R-:W-:Y:S06]  /*55b80*/  BAR.SYNC.DEFER_BLOCKING 0x0 ;  /* 0x0000000000007b1d */ /* 0x000fec0000010000 */
[----:B------:R-:W1:Y:S02]  /*55b90*/  LDS.128 R92, [R2] ;  /* 0x00000000025c7984 */ /* 0x000e640000000c00 */
[----:B------:R-:W-:Y:S01]  /*55ba0*/  BAR.SYNC.DEFER_BLOCKING 0x0 ;  /* 0x0000000000007b1d */ /* 0x000fe20000010000 */
[----:B--2---:R-:W-:-:S04]  /*55bb0*/  LOP3.LUT R135, R135, 0xffff, RZ, 0xc0, !PT ;  /* 0x0000ffff87877812 */ /* 0x004fc800078ec0ff */
[----:B---3--:R-:W-:Y:S02]  /*55bc0*/  PRMT R111, R151, 0x4210, R135 ;  /* 0x00004210976f7816 */ /* 0x008fe40000000087 */
[----:B------:R-:W2:Y:S01]  /*55bd0*/  LDL.LU R151, [R1+0xf94] ;  /* 0x000f940001977983 */ /* 0x000ea20000300800 */
[----:B----4-:R-:W-:-:S03]  /*55be0*/  LOP3.LUT R127, R150, 0xffff, RZ, 0xc0, !PT ;  /* 0x0000ffff967f7812 */ /* 0x010fc600078ec0ff */
[----:B------:R-:W3:Y:S04]  /*55bf0*/  LDL.LU R150, [R1+0xee8] ;  /* 0x000ee80001967983 */ /* 0x000ee80000300800 */
[----:B------:R-:W4:Y:S04]  /*55c00*/  LDL.LU R163, [R1+0xfe4] ;  /* 0x000fe40001a37983 */ /* 0x000f280000300800 */
[----:B------:R-:W-:Y:S01]  /*55c10*/  STSM.16.M88.4 [R0], R96 ;  /* 0x0000006000007844 */ /* 0x000fe20000000200 */
[----:B------:R-:W-:Y:S01]  /*55c20*/  BAR.SYNC.DEFER_BLOCKING 0x0 ;  /* 0x0000000000007b1d */ /* 0x000fe20000010000 */
[----:B------:R-:W-:-:S02]  /*55c30*/  PRMT R115, R115, 0x5210, R135 ;  /* 0x0000521073737816 */ /* 0x000fc40000000087 */
[----:B------:R-:W-:Y:S02]  /*55c40*/  LOP3.LUT R135, R158, 0xffff, RZ, 0xc0, !PT ;  /* 0x0000ffff9e877812 */ /* 0x000fe400078ec0ff */
[----:B------:R-:W-:Y:S02]  /*55c50*/  PRMT R105, R105, 0x5210, R119 ;  /* 0x0000521069697816 */ /* 0x000fe40000000077 */
[--C-:B------:R-:W-:Y:S02]  /*55c60*/  PRMT R119, R159, 0x4210, R127.reuse ;  /* 0x000042109f777816 */ /* 0x100fe4000000007f */
[----:B------:R-:W-:Y:S02]  /*55c70*/  PRMT R123, R123, 0x5210, R127 ;  /* 0x000052107b7b7816 */ /* 0x000fe4000000007f */
[----:B------:R-:W-:Y:S02]  /*55c80*/  PRMT R107, R107, 0x5210, R141 ;  /* 0x000052106b6b7816 */ /* 0x000fe4000000008d */
[----:B------:R-:W-:-:S02]  /*55c90*/  PRMT R127, R143, 0x4210, R135 ;  /* 0x000042108f7f7816 */ /* 0x000fc40000000087 */
[----:B------:R-:W4:Y:S04]  /*55ca0*/  LDL.LU R143, [R1+0xfa0] ;  /* 0x000fa000018f7983 */ /* 0x000f280000300800 */
[----:B------:R-:W1:Y:S01]  /*55cb0*/  LDS.128 R96, [R2] ;  /* 0x0000000002607984 */ /* 0x000e620000000c00 */
[----:B------:R-:W-:Y:S01]  /*55cc0*/  BAR.SYNC.DEFER_BLOCKING 0x0 ;  /* 0x0000000000007b1d */ /* 0x000fe20000010000 */
[----:B------:R-:W-:Y:S02]  /*55cd0*/  LOP3.LUT R141, R157, 0xffff, RZ, 0xc0, !PT ;  /* 0x0000ffff9d8d7812 */ /* 0x000fe400078ec0ff */
[----:B------:R-:W-:-:S03]  /*55ce0*/  LOP3.LUT R148, R156, 0xffff, RZ, 0xc0, !PT ;  /* 0x0000ffff9c947812 */ /* 0x000fc600078ec0ff */
[----:B------:R-:W4:Y:S04]  /*55cf0*/  LDL.LU R157, [R1+0xf2c] ;  /* 0x000f2c00019d7983 */ /* 0x000f280000300800 */
[----:B------:R-:W4:Y:S04]  /*55d00*/  LDL.LU R156, [R1+0xf28] ;  /* 0x000f2800019c7983 */ /* 0x000f280000300800 */
[----:B------:R-:W4:Y:S04]  /*55d10*/  LDL.LU R158, [R1+0xef8] ;  /* 0x000ef800019e7983 */ /* 0x000f280000300800 */
[----:B------:R-:W4:Y:S04]  /*55d20*/  LDL.LU R159, [R1+0xef4] ;  /* 0x000ef400019f7983 */ /* 0x000f280000300800 */
[----:B------:R-:W4:Y:S04]  /*55d30*/  LDL.LU R239, [R1+0xff0] ;  /* 0x000ff00001ef7983 */ /* 0x000f280000300800 */
[----:B------:R-:W4:Y:S04]  /*55d40*/  LDL.LU R172, [R1+0xfec] ;  /* 0x000fec0001ac7983 */ /* 0x000f280000300800 */
[----:B------:R-:W-:Y:S01]  /*55d50*/  STSM.16.M88.4 [R0], R100 ;  /* 0x0000006400007844 */ /* 0x000fe20000000200 */
[----:B------:R-:W-:Y:S06]  /*55d60*/  BAR.SYNC.DEFER_BLOCKING 0x0 ;  /* 0x0000000000007b1d */ /* 0x000fec0000010000 */
[----:B------:R-:W1:Y:S02]  /*55d70*/  LDS.128 R100, [R2] ;  /* 0x0000000002647984 */ /* 0x000e640000000c00 */
[----:B------:R-:W-:Y:S06]  /*55d80*/  BAR.SYNC.DEFER_BLOCKING 0x0 ;  /* 0x0000000000007b1d */ /* 0x000fec0000010000 */
[----:B------:R-:W-:Y:S02]  /*55d90*/  STSM.16.M88.4 [R0], R104 ;  /* 0x0000006800007844 */ /* 0x000fe40000000200 */
[----:B------:R-:W-:Y:S01]  /*55da0*/  BAR.SYNC.DEFER_BLOCKING 0x0 ;  /* 0x0000000000007b1d */ /* 0x000fe20000010000 */
[----:B------:R-:W-:-:S02]  /*55db0*/  PRMT R131, R131, 0x5210, R135 ;  /* 0x0000521083837816 */ /* 0x000fc40000000087 */
[----:B------:R-:W-:-:S03]  /*55dc0*/  PRMT R139, R139, 0x5210, R141 ;  /* 0x000052108b8b7816 */ /* 0x000fc6000000008d */
[----:B------:R-:W1:Y:S02]  /*55dd0*/  LDS.128 R104, [R2] ;  /* 0x0000000002687984 */ /* 0x000e640000000c00 */
[----:B------:R-:W-:Y:S06]  /*55de0*/  BAR.SYNC.DEFER_BLOCKING 0x0 ;  /* 0x0000000000007b1d */ /* 0x000fec0000010000 */
[----:B------:R-:W-:Y:S02]  /*55df0*/  STSM.16.M88.4 [R0], R108 ;  /* 0x0000006c00007844 */ /* 0x000fe40000000200 */
[----:B------:R-:W-:Y:S06]  /*55e00*/  BAR.SYNC.DEFER_BLOCKING 0x0 ;  /* 0x0000000000007b1d */ /* 0x000fec0000010000 */
[----:B------:R-:W1:Y:S02]  /*55e10*/  LDS.128 R108, [R2] ;  /* 0x00000000026c7984 */ /* 0x000e640000000c00 */
[----:B------:R-:W-:Y:S01]  /*55e20*/  BAR.SYNC.DEFER_BLOCKING 0x0 ;  /* 0x0000000000007b1d */ /* 0x000fe20000010000 */
[----:B--2---:R-:W-:-:S02]  /*55e30*/  PRMT R135, R151, 0x4210, R141 ;  /* 0x0000421097877816 */ /* 0x004fc4000000008d */
[----:B---3--:R-:W-:-:S03]  /*55e40*/  LOP3.LUT R149, R150, 0xffff, RZ, 0xc0, !PT ;  /* 0x0000ffff96957812 */ /* 0x008fc600078ec0ff */
[----:B------:R-:W2:Y:S01]  /*55e50*/  LDL.LU R150, [R1+0xfe8] ;  /* 0x000fe80001967983 */ /* 0x000ea20000300800 */
[----:B----4-:R-:W-:-:S03]  /*55e60*/  PRMT R141, R163, 0x4210, R148 ;  /* 0x00004210a38d7816 */ /* 0x010fc60000000094 */
[----:B------:R-:W3:Y:S04]  /*55e70*/  LDL.LU R151, [R1+0xf9c] ;  /* 0x000f9c0001977983 */ /* 0x000ee80000300800 */
[----:B------:R-:W4:Y:S04]  /*55e80*/  LDL.LU R163, [R1+0xf34] ;  /* 0x000f340001a37983 */ /* 0x000f280000300800 */
[----:B------:R-:W2:Y:S04]  /*55e90*/  LDL.LU R165, [R1+0xf30] ;  /* 0x000f300001a57983 */ /* 0x000ea80000300800 */
[----:B------:R-:W2:Y:S04]  /*55ea0*/  LDL.LU R164, [R1+0xf08] ;  /* 0x000f080001a47983 */ /* 0x000ea80000300800 */
[----:B------:R-:W2:Y:S04]  /*55eb0*/  LDL.LU R166, [R1+0xf04] ;  /* 0x000f040001a67983 */ /* 0x000ea80000300800 */
[----:B------:R-:W2:Y:S04]  /*55ec0*/  LDL.LU R238, [R1+0xffc] ;  /* 0x000ffc0001ee7983 */ /* 0x000ea80000300800 */
[----:B------:R-:W2:Y:S04]  /*55ed0*/  LDL.LU R179, [R1+0xff8] ;  /* 0x000ff80001b37983 */ /* 0x000ea80000300800 */
[----:B------:R-:W2:Y:S04]  /*55ee0*/  LDL.LU R175, [R1+0xff4] ;  /* 0x000ff40001af7983 */ /* 0x000ea80000300800 */
[----:B------:R-:W2:Y:S04]  /*55ef0*/  LDL.LU R167, [R1+0xfc4] ;  /* 0x000fc40001a77983 */ /* 0x000ea80000300800 */
[----:B------:R-:W-:Y:S01]  /*55f00*/  STSM.16.M88.4 [R0], R112 ;  /* 0x0000007000007844 */ /* 0x000fe20000000200 */
[----:B------:R-:W-:Y:S06]  /*55f10*/  BAR.SYNC.DEFER_BLOCKING 0x0 ;  /* 0x0000000000007b1d */ /* 0x000fec0000010000 */
[----:B------:R-:W1:Y:S02]  /*55f20*/  LDS.128 R112, [R2] ;  /* 0x0000000002707984 */ /* 0x000e640000000c00 */
[----:B------:R-:W-:Y:S06]  /*55f30*/  BAR.SYNC.DEFER_BLOCKING 0x0 ;  /* 0x0000000000007b1d */ /* 0x000fec0000010000 */
[----:B------:R-:W-:Y:S02]  /*55f40*/  STSM.16.M88.4 [R0], R116 ;  /* 0x0000007400007844 */ /* 0x000fe40000000200 */
[----:B------:R-:W-:Y:S06]  /*55f50*/  BAR.SYNC.DEFER_BLOCKING 0x0 ;  /* 0x0000000000007b1d */ /* 0x000fec0000010000 */
[----:B------:R-:W1:Y:S02]  /*55f60*/  LDS.128 R116, [R2] ;  /* 0x0000000002747984 */ /* 0x000e640000000c00 */
[----:B------:R-:W-:Y:S06]  /*55f70*/  BAR.SYNC.DEFER_BLOCKING 0x0 ;  /* 0x0000000000007b1d */ /* 0x000fec0000010000 */
[----:B------:R-:W-:Y:S02]  /*55f80*/  STSM.16.M88.4 [R0], R120 ;  /* 0x0000007800007844 */ /* 0x000fe40000000200 */
[----:B------:R-:W-:Y:S01]  /*55f90*/  BAR.SYNC.DEFER_BLOCKING 0x0 ;  /* 0x0000000000007b1d */ /* 0x000fe20000010000 */
[----:B------:R-:W-:-:S02]  /*55fa0*/  LOP3.LUT R156, R156, 0xffff, RZ, 0xc0, !PT ;  /* 0x0000ffff9c9c7812 */ /* 0x000fc400078ec0ff */
[--C-:B------:R-:W-:Y:S02]  /*55fb0*/  PRMT R143, R143, 0x4210, R149.reuse ;  /* 0x000042108f8f7816 */ /* 0x100fe40000000095 */
[----:B------:R-:W-:Y:S02]  /*55fc0*/  PRMT R147, R147, 0x5210, R149 ;  /* 0x0000521093937816 */ /* 0x000fe40000000095 */
[----:B------:R-:W-:Y:S02]  /*55fd0*/  PRMT R149, R172, 0x4210, R156 ;  /* 0x00004210ac957816 */ /* 0x000fe4000000009c */
[----:B------:R-:W2:Y:S04]  /*55fe0*/  LDL.LU R172, [R1+0xf38] ;  /* 0x000f380001ac7983 */ /* 0x000ea80000300800 */
[----:B------:R-:W1:Y:S01]  /*55ff0*/  LDS.128 R120, [R2] ;  /* 0x0000000002787984 */ /* 0x000e620000000c00 */
[----:B------:R-:W-:Y:S01]  /*56000*/  BAR.SYNC.DEFER_BLOCKING 0x0 ;  /* 0x0000000000007b1d */ /* 0x000fe20000010000 */
[----:B------:R-:W-:-:S02]  /*56010*/  LOP3.LUT R157, R157, 0xffff, RZ, 0xc0, !PT ;  /* 0x0000ffff9d9d7812 */ /* 0x000fc400078ec0ff */
[----:B------:R-:W-:Y:S02]  /*56020*/  LOP3.LUT R159, R159, 0xffff, RZ, 0xc0, !PT ;  /* 0x0000ffff9f9f7812 */ /* 0x000fe400078ec0ff */
[----:B------:R-:W-:Y:S01]  /*56030*/  PRMT R145, R145, 0x5210, R148 ;  /* 0x0000521091917816 */ /* 0x000fe20000000094 */
[----:B------:R-:W2:Y:S04]  /*56040*/  LDL.LU R189, [R1+0xf3c] ;  /* 0x000f3c0001bd7983 */ /* 0x000ea80000300800 */
[----:B------:R-:W-:Y:S01]  /*56050*/  STSM.16.M88.4 [R0], R124 ;  /* 0x0000007c00007844 */ /* 0x000fe20000000200 */
[----:B------:R-:W-:Y:S01]  /*56060*/  BAR.SYNC.DEFER_BLOCKING 0x0 ;  /* 0x0000000000007b1d */ /* 0x000fe20000010000 */
[----:B------:R-:W-:Y:S02]  /*56070*/  PRMT R148, R239, 0x4210, R157 ;  /* 0x00004210ef947816 */ /* 0x000fe4000000009d */
[----:B------:R-:W-:-:S02]  /*56080*/  PRMT R153, R153, 0x5210, R156 ;  /* 0x0000521099997816 */ /* 0x000fc4000000009c */
[--C-:B------:R-:W-:Y:S01]  /*56090*/  PRMT R155, R155, 0x5210, R159.reuse ;  /* 0x000052109b9b7816 */ /* 0x100fe2000000009f */
[----:B------:R-:W2:Y:S04]  /*560a0*/  LDL.LU R194, [R1+0x1000] ;  /* 0x0010000001c27983 */ /* 0x000ea80000300800 */
[----:B------:R-:W2:Y:S04]  /*560b0*/  LDL.LU R192, [R1+0xf14] ;  /* 0x000f140001c07983 */ /* 0x000ea80000300800 */
[----:B------:R-:W2:Y:S04]  /*560c0*/  LDL.LU R190, [R1+0xf10] ;  /* 0x000f100001be7983 */ /* 0x000ea80000300800 */
[----:B------:R-:W2:Y:S04]  /*560d0*/  LDL.LU R239, [R1+0x1008] ;  /* 0x0010080001ef7983 */ /* 0x000ea80000300800 */
[----:B------:R-:W1:Y:S01]  /*560e0*/  LDS.128 R124, [R2] ;  /* 0x00000000027c7984 */ /* 0x000e620000000c00 */
[----:B------:R-:W-:Y:S06]  /*560f0*/  BAR.SYNC.DEFER_BLOCKING 0x0 ;  /* 0x0000000000007b1d */ /* 0x000fec0000010000 */
[----:B------:R-:W-:Y:S02]  /*56100*/  STSM.16.M88.4 [R0], R128 ;  /* 0x0000008000007844 */ /* 0x000fe40000000200 */
[----:B------:R-:W-:Y:S06]  /*56110*/  BAR.SYNC.DEFER_BLOCKING 0x0 ;  /* 0x0000000000007b1d */ /* 0x000fec0000010000 */
[----:B------:R-:W1:Y:S02]  /*56120*/  LDS.128 R128, [R2] ;  /* 0x0000000002807984 */ /* 0x000e640000000c00 */
[----:B------:R-:W-:Y:S01]  /*56130*/  BAR.SYNC.DEFER_BLOCKING 0x0 ;  /* 0x0000000000007b1d */ /* 0x000fe20000010000 */
[----:B---3--:R-:W-:-:S02]  /*56140*/  PRMT R151, R151, 0x4210, R159 ;  /* 0x0000421097977816 */ /* 0x008fc4000000009f */
[----:B----4-:R-:W-:Y:S02]  /*56150*/  LOP3.LUT R163, R163, 0xffff, RZ, 0xc0, !PT ;  /* 0x0000ffffa3a37812 */ /* 0x010fe400078ec0ff */
[----:B--2---:R-:W-:Y:S02]  /*56160*/  LOP3.LUT R166, R166, 0xffff, RZ, 0xc0, !PT ;  /* 0x0000ffffa6a67812 */ /* 0x004fe400078ec0ff */
[----:B------:R-:W-:Y:S02]  /*56170*/  PRMT R156, R238, 0x4210, R163 ;  /* 0x00004210ee9c7816 */ /* 0x000fe400000000a3 */
[----:B------:R-:W2:Y:S01]  /*56180*/  LDL.LU R238, [R1+0x1004] ;  /* 0x0010040001ee7983 */ /* 0x000ea20000300800 */
[----:B------:R-:W-:-:S03]  /*56190*/  PRMT R159, R167, 0x4210, R166 ;  /* 0x00004210a79f7816 */ /* 0x000fc600000000a6 */
[----:B------:R-:W3:Y:S04]  /*561a0*/  LDL.LU R167, [R1+0xfd0] ;  /* 0x000fd00001a77983 */ /* 0x000ee80000300800 */
[----:B------:R-:W4:Y:S04]  /*561b0*/  LDL.LU R252, [R1+0xf44] ;  /* 0x000f440001fc7983 */ /* 0x000f280000300800 */
[----:B------:R-:W-:Y:S01]  /*561c0*/  STSM.16.M88.4 [R0], R132 ;  /* 0x0000008400007844 */ /* 0x000fe20000000200 */
[----:B------:R-:W-:Y:S01]  /*561d0*/  BAR.SYNC.DEFER_BLOCKING 0x0 ;  /* 0x0000000000007b1d */ /* 0x000fe20000010000 */
[----:B------:R-:W-:-:S02]  /*561e0*/  LOP3.LUT R158, R158, 0xffff, RZ, 0xc0, !PT ;  /* 0x0000ffff9e9e7812 */ /* 0x000fc400078ec0ff */
[----:B------:R-:W-:Y:S02]  /*561f0*/  LOP3.LUT R165, R165, 0xffff, RZ, 0xc0, !PT ;  /* 0x0000ffffa5a57812 */ /* 0x000fe400078ec0ff */
[----:B------:R-:W-:Y:S02]  /*56200*/  LOP3.LUT R164, R164, 0xffff, RZ, 0xc0, !PT ;  /* 0x0000ffffa4a47812 */ /* 0x000fe400078ec0ff */
[----:B------:R-:W-:Y:S01]  /*56210*/  PRMT R152, R152, 0x5210, R157 ;  /* 0x0000521098987816 */ /* 0x000fe2000000009d */
[----:B------:R-:W3:Y:S04]  /*56220*/  LDL.LU R245, [R1+0xf40] ;  /* 0x000f400001f57983 */ /* 0x000ee80000300800 */
[----:B------:R-:W3:Y:S01]  /*56230*/  LDS.128 R132, [R2] ;  /* 0x0000000002847984 */ /* 0x000ee20000000c00 */
[----:B------:R-:W-:Y:S06]  /*56240*/  BAR.SYNC.DEFER_BLOCKING 0x0 ;  /* 0x0000000000007b1d */ /* 0x000fec0000010000 */
[----:B------:R-:W-:Y:S02]  /*56250*/  STSM.16.M88.4 [R0], R136 ;  /* 0x0000008800007844 */ /* 0x000fe40000000200 */
[----:B------:R-:W-:Y:S06]  /*56260*/  BAR.SYNC.DEFER_BLOCKING 0x0 ;  /* 0x0000000000007b1d */ /* 0x000fec0000010000 */
[----:B------:R-:W3:Y:S02]  /*56270*/  LDS.128 R136, [R2] ;  /* 0x0000000002887984 */ /* 0x000ee40000000c00 */
[----:B------:R-:W-:Y:S06]  /*56280*/  BAR.SYNC.DEFER_BLOCKING 0x0 ;  /* 0x0000000000007b1d */ /* 0x000fec0000010000 */
[----:B------:R-:W-:Y:S02]  /*56290*/  STSM.16.M88.4 [R0], R140 ;  /* 0x0000008c00007844 */ /* 0x000fe40000000200 */
[----:B------:R-:W-:Y:S06]  /*562a0*/  BAR.SYNC.DEFER_BLOCKING 0x0 ;  /* 0x0000000000007b1d */ /* 0x000fec0000010000 */
[----:B------:R-:W3:Y:S02]  /*562b0*/  LDS.128 R140, [R2] ;  /* 0x00000000028c7984 */ /* 0x000ee40000000c00 */
[----:B------:R-:W-:Y:S06]  /*562c0*/  BAR.SYNC.DEFER_BLOCKING 0x0 ;  /* 0x0000000000007b1d */ /* 0x000fec0000010000 */
[----:B------:R-:W-:Y:S02]  /*562d0*/  STSM.16.M88.4 [R0], R144 ;  /* 0x0000009000007844 */ /* 0x000fe40000000200 */
[----:B------:R-:W-:Y:S01]  /*562e0*/  BAR.SYNC.DEFER_BLOCKING 0x0 ;  /* 0x0000000000007b1d */ /* 0x000fe20000010000 */
[----:B------:R-:W-:-:S02]  /*562f0*/  PRMT R150, R150, 0x4210, R158 ;  /* 0x0000421096967816 */ /* 0x000fc4000000009e */
[----:B------:R-:W-:Y:S02]  /*56300*/  PRMT R154, R154, 0x5210, R158 ;  /* 0x000052109a9a7816 */ /* 0x000fe4000000009e */
[----:B------:R-:W-:Y:S02]  /*56310*/  PRMT R157, R179, 0x4210, R165 ;  /* 0x00004210b39d7816 */ /* 0x000fe400000000a5 */
[--C-:B------:R-:W-:Y:S01]  /*56320*/  PRMT R158, R175, 0x4210, R164.reuse ;  /* 0x00004210af9e7816 */ /* 0x100fe200000000a4 */
[----:B------:R-:W3:Y:S01]  /*56330*/  LDL.LU R179, [R1+0xf24] ;  /* 0x000f240001b37983 */ /* 0x000ee20000300800 */
[----:B------:R-:W-:-:S03]  /*56340*/  PRMT R162, R162, 0x5210, R164 ;  /* 0x00005210a2a27816 */ /* 0x000fc600000000a4 */
[----:B------:R-:W3:Y:S01]  /*56350*/  LDS.128 R144, [R2] ;  /* 0x0000000002907984 */ /* 0x000ee20000000c00 */
[----:B------:R-:W-:Y:S01]  /*56360*/  BAR.SYNC.DEFER_BLOCKING 0x0 ;  /* 0x0000000000007b1d */ /* 0x000fe20000010000 */
[----:B------:R-:W-:-:S05]  /*56370*/  LOP3.LUT R164, R172, 0xffff, RZ, 0xc0, !PT ;  /* 0x0000ffffaca47812 */ /* 0x000fca00078ec0ff */
[----:B------:R-:W3:Y:S04]  /*56380*/  LDL.LU R244, [R1+0xf20] ;  /* 0x000f200001f47983 */ /* 0x000ee80000300800 */
[----:B------:R-:W3:Y:S04]  /*56390*/  LDL.LU R172, [R1+0x1014] ;  /* 0x0010140001ac7983 */ /* 0x000ee80000300800 */
[----:B------:R-:W3:Y:S04]  /*563a0*/  LDL.LU R241, [R1+0x1010] ;  /* 0x0010100001f17983 */ /* 0x000ee80000300800 */
[----:B------:R-:W3:Y:S04]  /*563b0*/  LDL.LU R240, [R1+0x100c] ;  /* 0x00100c0001f07983 */ /* 0x000ee80000300800 */
[----:B------:R-:W3:Y:S04]  /*563c0*/  LDL.LU R175, [R1+0xfe0] ;  /* 0x000fe00001af7983 */ /* 0x000ee80000300800 */
[----:B------:R-:W-:Y:S01]  /*563d0*/  STSM.16.M88.4 [R0], R148 ;  /* 0x0000009400007844 */ /* 0x000fe20000000200 */
[----:B------:R-:W-:Y:S01]  /*563e0*/  BAR.SYNC.DEFER_BLOCKING 0x0 ;  /* 0x0000000000007b1d */ /* 0x000fe20000010000 */
[----:B------:R-:W-:-:S02]  /*563f0*/  PRMT R160, R160, 0x5210, R163 ;  /* 0x00005210a0a07816 */ /* 0x000fc400000000a3 */
[----:B------:R-:W-:Y:S02]  /*56400*/  PRMT R161, R161, 0x5210, R165 ;  /* 0x00005210a1a17816 */ /* 0x000fe400000000a5 */
[----:B------:R-:W-:Y:S01]  /*56410*/  PRMT R169, R169, 0x5210, R164 ;  /* 0x00005210a9a97816 */ /* 0x000fe200000000a4 */
[----:B0-----:R-:W3:Y:S04]  /*56420*/  LDL.LU.64 R14, [R1+0xc50] ;  /* 0x000c5000010e7983 */ /* 0x001ee80000300a00 */
[----:B------:R-:W0:Y:S01]  /*56430*/  LDS.128 R148, [R2] ;  /* 0x0000000002947984 */ /* 0x000e220000000c00 */
[----:B------:R-:W-:Y:S06]  /*56440*/  BAR.SYNC.DEFER_BLOCKING 0x0 ;  /* 0x0000000000007b1d */ /* 0x000fec0000010000 */
[----:B------:R-:W-:Y:S02]  /*56450*/  STSM.16.M88.4 [R0], R152 ;  /* 0x0000009800007844 */ /* 0x000fe40000000200 */
[----:B------:R-:W-:Y:S01]  /*56460*/  BAR.SYNC.DEFER_BLOCKING 0x0 ;  /* 0x0000000000007b1d */ /* 0x000fe20000010000 */
[----:B------:R-:W-:-:S02]  /*56470*/  PRMT R163, R5, 0x5210, R166 ;  /* 0x0000521005a37816 */ /* 0x000fc400000000a6 */
[----:B------:R-:W-:Y:S02]  /*56480*/  LOP3.LUT R5, R189, 0xffff, RZ, 0xc0, !PT ;  /* 0x0000ffffbd057812 */ /* 0x000fe400078ec0ff */
[----:B------:R-:W-:Y:S02]  /*56490*/  PRMT R165, R194, 0x4210, R164 ;  /* 0x00004210c2a57816 */ /* 0x000fe400000000a4 */
[--C-:B------:R-:W-:Y:S02]  /*564a0*/  PRMT R164, R239, 0x4210, R5.reuse ;  /* 0x00004210efa47816 */ /* 0x100fe40000000005 */
[----:B------:R-:W-:Y:S02]  /*564b0*/  PRMT R168, R168, 0x5210, R5 ;  /* 0x00005210a8a87816 */ /* 0x000fe40000000005 */
[----:B----4-:R-:W-:Y:S02]  /*564c0*/  LOP3.LUT R5, R252, 0xffff, RZ, 0xc0, !PT ;  /* 0x0000fffffc057812 */ /* 0x010fe400078ec0ff */
[----:B------:R-:W4:Y:S04]  /*564d0*/  LDL.LU R252, [R1+0xc98] ;  /* 0x000c980001fc7983 */ /* 0x000f280000300800 */
[----:B-1----:R-:W4:Y:S04]  /*564e0*/  LDL.LU.64 R12, [R1+0xc48] ;  /* 0x000c4800010c7983 */ /* 0x002f280000300a00 */
[----:B------:R-:W4:Y:S04]  /*564f0*/  LDL.LU.64 R6, [R1+0xc40] ;  /* 0x000c400001067983 */ /* 0x000f280000300a00 */
[----:B------:R-:W1:Y:S01]  /*56500*/  LDS.128 R152, [R2] ;  /* 0x0000000002987984 */ /* 0x000e620000000c00 */
[----:B------:R-:W-:Y:S06]  /*56510*/  BAR.SYNC.DEFER_BLOCKING 0x0 ;  /* 0x0000000000007b1d */ /* 0x000fec0000010000 */
[----:B------:R-:W4:Y:S04]  /*56520*/  LDL.LU.64 R8, [R1+0xc38] ;  /* 0x000c380001087983 */ /* 0x000f280000300a00 */
[----:B------:R-:W4:Y:S04]  /*56530*/  LDL.LU.64 R10, [R1+0xc28] ;  /* 0x000c2800010a7983 */ /* 0x000f280000300a00 */
[----:B------:R-:W4:Y:S04]  /*56540*/  LDL.LU.64 R18, [R1+0xc08] ;  /* 0x000c080001127983 */ /* 0x000f280000300a00 */
[----:B------:R-:W-:Y:S01]  /*56550*/  STSM.16.M88.4 [R0], R156 ;  /* 0x0000009c00007844 */ /* 0x000fe20000000200 */
[----:B------:R-:W-:Y:S06]  /*56560*/  BAR.SYNC.DEFER_BLOCKING 0x0 ;  /* 0x0000000000007b1d */ /* 0x000fec0000010000 */
[----:B------:R-:W1:Y:S02]  /*56570*/  LDS.128 R156, [R2] ;  /* 0x00000000029c7984 */ /* 0x000e640000000c00 */
[----:B------:R-:W-:Y:S06]  /*56580*/  BAR.SYNC.DEFER_BLOCKING 0x0 ;  /* 0x0000000000007b1d */ /* 0x000fec0000010000 */
[----:B------:R0:W-:Y:S02]  /*56590*/  STSM.16.M88.4 [R0], R160 ;  /* 0x000000a000007844 */ /* 0x0001e40000000200 */
[----:B0-----:R-:W-:-:S02]  /*565a0*/  LOP3.LUT R160, R192, 0xffff, RZ, 0xc0, !PT ;  /* 0x0000ffffc0a07812 */ /* 0x001fc400078ec0ff */
[----:B------:R-:W-:Y:S01]  /*565b0*/  LOP3.LUT R161, R190, 0xffff, RZ, 0xc0, !PT ;  /* 0x0000ffffbea17812 */ /* 0x000fe200078ec0ff */
[----:B------:R-:W0:Y:S01]  /*565c0*/  LDC R192, c[0x0][0x22c] ;  /* 0x00008b00ffc07b82 */ /* 0x000e220000000800 */
[--C-:B--2---:R-:W-:Y:S02]  /*565d0*/  PRMT R166, R238, 0x4210, R160.reuse ;  /* 0x00004210eea67816 */ /* 0x104fe400000000a0 */
[----:B------:R-:W-:Y:S02]  /*565e0*/  PRMT R170, R170, 0x5210, R160 ;  /* 0x00005210aaaa7816 */ /* 0x000fe400000000a0 */
[----:B---3--:R-:W-:-:S03]  /*565f0*/  PRMT R167, R167, 0x4210, R161 ;  /* 0x00004210a7a77816 */ /* 0x008fc600000000a1 */
[----:B------:R-:W-:Y:S01]  /*56600*/  BAR.SYNC.DEFER_BLOCKING 0x0 ;  /* 0x0000000000007b1d */ /* 0x000fe20000010000 */
[----:B------:R-:W-:Y:S02]  /*56610*/  PRMT R171, R171, 0x5210, R161 ;  /* 0x00005210abab7816 */ /* 0x000fe400000000a1 */
[----:B------:R-:W-:-:S05]  /*56620*/  LOP3.LUT R189, R245, 0xffff, RZ, 0xc0, !PT ;  /* 0x0000fffff5bd7812 */ /* 0x000fca00078ec0ff */
[----:B------:R-:W2:Y:S01]  /*56630*/  LDC.64 R238, c[0x0][0x228] ;  /* 0x00008a00ffee7b82 */ /* 0x000ea20000000a00 */
[----:B------:R-:W3:Y:S07]  /*56640*/  LDS.128 R160, [R2] ;  /* 0x0000000002a07984 */ /* 0x000eee0000000c00 */
[----:B------:R-:W-:Y:S06]  /*56650*/  BAR.SYNC.DEFER_BLOCKING 0x0 ;  /* 0x0000000000007b1d */ /* 0x000fec0000010000 */
[----:B------:R-:W-:Y:S02]  /*56660*/  STSM.16.M88.4 [R0], R164 ;  /* 0x000000a400007844 */ /* 0x000fe40000000200 */
[----:B------:R-:W-:Y:S06]  /*56670*/  BAR.SYNC.DEFER_BLOCKING 0x0 ;  /* 0x0000000000007b1d */ /* 0x000fec0000010000 */
[----:B------:R-:W3:Y:S02]  /*56680*/  LDS.128 R164, [R2] ;  /* 0x0000000002a47984 */ /* 0x000ee40000000c00 */
[----:B------:R-:W-:Y:S06]  /*56690*/  BAR.SYNC.DEFER_BLOCKING 0x0 ;  /* 0x0000000000007b1d */ /* 0x000fec0000010000 */
[----:B------:R-:W-:Y:S02]  /*566a0*/  STSM.16.M88.4 [R0], R168 ;  /* 0x000000a800007844 */ /* 0x000fe40000000200 */
[----:B------:R-:W-:Y:S01]  /*566b0*/  BAR.SYNC.DEFER_BLOCKING 0x0 ;  /* 0x0000000000007b1d */ /* 0x000fe20000010000 */
[----:B------:R-:W-:-:S02]  /*566c0*/  LOP3.LUT R179, R179, 0xffff, RZ, 0xc0, !PT ;  /* 0x0000ffffb3b37812 */ /* 0x000fc400078ec0ff */
[----:B------:R-:W-:-:S03]  /*566d0*/  LOP3.LUT R190, R244, 0xffff, RZ, 0xc0, !PT ;  /* 0x0000fffff4be7812 */ /* 0x000fc600078ec0ff */
[----:B------:R-:W3:Y:S01]  /*566e0*/  LDS.128 R168, [R2] ;  /* 0x0000000002a87984 */ /* 0x000ee20000000c00 */
[----:B------:R-:W-:Y:S01]  /*566f0*/  PRMT R172, R172, 0x4210, R5 ;  /* 0x00004210acac7816 */ /* 0x000fe20000000005 */
[----:B------:R-:W1:Y:S01]  /*56700*/  LDC.64 R244, c[0x0][0x228] ;  /* 0x00008a00fff47b82 */ /* 0x000e620000000a00 */
[----:B------:R-:W-:Y:S02]  /*56710*/  PRMT R173, R241, 0x4210, R189 ;  /* 0x00004210f1ad7816 */ /* 0x000fe400000000bd */
[----:B------:R-:W-:Y:S02]  /*56720*/  PRMT R174, R240, 0x4210, R179 ;  /* 0x00004210f0ae7816 */ /* 0x000fe400000000b3 */
[----:B------:R-:W-:-:S03]  /*56730*/  PRMT R175, R175, 0x4210, R190 ;  /* 0x00004210afaf7816 */ /* 0x000fc600000000be */
[----:B------:R-:W-:Y:S08]  /*56740*/  BAR.SYNC.DEFER_BLOCKING 0x0 ;  /* 0x0000000000007b1d */ /* 0x000ff00000010000 */
[----:B------:R-:W0:Y:S01]  /*56750*/  LDC.64 R240, c[0x0][0x228] ;  /* 0x00008a00fff07b82 */ /* 0x000e220000000a00 */
[----:B------:R2:W-:Y:S02]  /*56760*/  STSM.16.M88.4 [R0], R172 ;  /* 0x000000ac00007844 */ /* 0x0005e40000000200 */
[----:B--2---:R-:W-:-:S02]  /*56770*/  PRMT R172, R178, 0x5210, R5 ;  /* 0x00005210b2ac7816 */ /* 0x004fc40000000005 */
[----:B------:R-:W-:-:S03]  /*56780*/  PRMT R174, R177, 0x5210, R179 ;  /* 0x00005210b1ae7816 */ /* 0x000fc600000000b3 */
[----:B------:R-:W2:Y:S01]  /*56790*/  LDC R5, c[0x0][0x228] ;  /* 0x00008a00ff057b82 */ /* 0x000ea20000000800 */
[----:B------:R-:W-:-:S07]  /*567a0*/  PRMT R173, R176, 0x5210, R189 ;  /* 0x00005210b0ad7816 */ /* 0x000fce00000000bd */
[----:B------:R-:W-:Y:S01]  /*567b0*/  BAR.SYNC.DEFER_BLOCKING 0x0 ;  /* 0x0000000000007b1d */ /* 0x000fe20000010000 */
[----:B------:R-:W-:-:S07]  /*567c0*/  PRMT R175, R3, 0x5210, R190 ;  /* 0x0000521003af7816 */ /* 0x000fce00000000be */
[----:B------:R-:W3:Y:S01]  /*567d0*/  LDC R189, c[0x0][0x228] ;  /* 0x00008a00ffbd7b82 */ /* 0x000ee20000000800 */
[----:B------:R-:W3:Y:S01]  /*567e0*/  LDS.128 R176, [R2] ;  /* 0x0000000002b07984 */ /* 0x000ee20000000c00 */
[----:B------:R-:W-:-:S06]  /*567f0*/  PRMT R3, R68, 0x7771, RZ ;  /* 0x0000777144037816 */ /* 0x000fcc00000000ff */
[----:B------:R-:W2:Y:S08]  /*56800*/  LDC R190, c[0x0][0x228] ;  /* 0x00008a00ffbe7b82 */ /* 0x000eb00000000800 */
[----:B------:R-:W-:Y:S06]  /*56810*/  BAR.SYNC.DEFER_BLOCKING 0x0 ;  /* 0x0000000000007b1d */ /* 0x000fec0000010000 */
[----:B------:R1:W-:Y:S02]  /*56820*/  STSM.16.M88.4 [R0], R172 ;  /* 0x000000ac00007844 */ /* 0x0003e40000000200 */
[----:B-1----:R-:W-:Y:S01]  /*56830*/  PRMT R0, R68, 0x7770, RZ ;  /* 0x0000777044007816 */ /* 0x002fe200000000ff */
[----:B------:R-:W-:Y:S08]  /*56840*/  BAR.SYNC.DEFER_BLOCKING 0x0 ;  /* 0x0000000000007b1d */ /* 0x000ff00000010000 */
[----:B------:R-:W1:Y:S08]  /*56850*/  LDC.64 R172, c[0x0][0x228] ;  /* 0x00008a00ffac7b82 */ /* 0x000e700000000a00 */
[----:B------:R-:W3:Y:S01]  /*56860*/  LDC.64 R174, c[0x0][0x228] ;  /* 0x00008a00ffae7b82 */ /* 0x000ee20000000a00 */
[----:B------:R0:W-:Y:S01]  /*56870*/  @P0 STG.E.U8 desc[UR60][R246.64], R0 ;  /* 0x00000000f6000986 */ /* 0x0001e2000c10113c */
[----:B------:R-:W-:-:S03]  /*56880*/  ISETP.LT.AND P0, PT, R234, R238, !P2 ;  /* 0x000000eeea00720c */ /* 0x000fc60005701270 */
[----:B------:R2:W-:Y:S01]  /*56890*/  @P5 STG.E.U8 desc[UR60][R242.64], R3 ;  /* 0x00000003f2005986 */ /* 0x0005e2000c10113c */
[C---:B0-----:R-:W-:Y:S02]  /*568a0*/  PRMT R0, R68.reuse, 0x7772, RZ ;  /* 0x0000777244007816 */ /* 0x041fe400000000ff */
[----:B------:R-:W0:Y:S01]  /*568b0*/  LDC.64 R246, c[0x0][0x228] ;  /* 0x00008a00fff67b82 */ /* 0x000e220000000a00 */
[----:B------:R-:W-:Y:S02]  /*568c0*/  PRMT R68, R68, 0x7773, RZ ;  /* 0x0000777344447816 */ /* 0x000fe400000000ff */
[----:B--2---:R-:W-:Y:S01]  /*568d0*/  PRMT R3, R64, 0x7770, RZ ;  /* 0x0000777040037816 */ /* 0x004fe200000000ff */
[----:B------:R2:W-:Y:S04]  /*568e0*/  @P6 STG.E.U8 desc[UR60][R14.64], R0 ;  /* 0x000000000e006986 */ /* 0x0005e8000c10113c */
[----:B----4-:R4:W-:Y:S01]  /*568f0*/  @P1 STG.E.U8 desc[UR60][R12.64], R68 ;  /* 0x000000440c001986 */ /* 0x0109e2000c10113c */
[----:B------:R-:W-:Y:S01]  /*56900*/  ISETP.LT.AND P5, PT, R237, R240, !P2 ;  /* 0x000000f0ed00720c */ /* 0x000fe200057a1270 */
[----:B------:R-:W0:Y:S02]  /*56910*/  LDC.64 R242, c[0x0][0x228] ;  /* 0x00008a00fff27b82 */ /* 0x000e240000000a00 */
[----:B------:R1:W-:Y:S01]  /*56920*/  @P0 STG.E.U8 desc[UR60][R6.64], R3 ;  /* 0x0000000306000986 */ /* 0x0003e2000c10113c */
[----:B--2---:R-:W-:-:S03]  /*56930*/  VIADD R0, R4, 0x78 ;  /* 0x0000007804007836 */ /* 0x004fc60000000000 */
[----:B------:R-:W2:Y:S01]  /*56940*/  LDL.LU.64 R14, [R1+0x2250] ;  /* 0x00225000010e7983 */ /* 0x000ea20000300a00 */
[----:B------:R-:W-:Y:S01]  /*56950*/  ISETP.LT.AND P6, PT, R235, R252, !P3 ;  /* 0x000000fceb00720c */ /* 0x000fe20005fc1270 */
[----:B----4-:R-:W4:Y:S02]  /*56960*/  LDC R68, c[0x0][0x22c] ;  /* 0x00008b00ff447b82 */ /* 0x010f240000000800 */
[----:B------:R-:W4:Y:S01]  /*56970*/  LDL.LU.64 R12, [R1+0xbf8] ;  /* 0x000bf800010c7983 */ /* 0x000f220000300a00 */
[----:B------:R-:W-:-:S03]  /*56980*/  ISETP.GE.AND P0, PT, R0, R239, PT ;  /* 0x000000ef0000720c */ /* 0x000fc60003f06270 */
[----:B-1----:R-:W2:Y:S04]  /*56990*/  LDL.LU.64 R6, [R1+0xbf0] ;  /* 0x000bf00001067983 */ /* 0x002ea80000300a00 */
[----:B------:R-:W4:Y:S01]  /*569a0*/  LDL.LU.64 R238, [R1+0xc00] ;  /* 0x000c000001ee7983 */ /* 0x000f220000300a00 */
[----:B------:R-:W-:Y:S02]  /*569b0*/  ISETP.LT.AND P1, PT, R236, R244, !P2 ;  /* 0x000000f4ec00720c */ /* 0x000fe40005721270 */
[C---:B------:R-:W-:Y:S02]  /*569c0*/  PRMT R3, R64.reuse, 0x7771, RZ ;  /* 0x0000777140037816 */ /* 0x040fe400000000ff */
[----:B------:R-:W-:Y:S02]  /*569d0*/  ISETP.LT.AND P2, PT, R235, R172, !P2 ;  /* 0x000000aceb00720c */ /* 0x000fe40005741270 */
[C---:B------:R-:W-:Y:S01]  /*569e0*/  PRMT R0, R64.reuse, 0x7772, RZ ;  /* 0x0000777240007816 */ /* 0x040fe200000000ff */
[----:B------:R1:W-:Y:S01]  /*569f0*/  @P5 STG.E.U8 desc[UR60][R8.64], R3 ;  /* 0x0000000308005986 */ /* 0x0003e2000c10113c */
[----:B------:R-:W-:Y:S01]  /*56a00*/  PRMT R64, R64, 0x7773, RZ ;  /* 0x0000777340407816 */ /* 0x000fe200000000ff */
[----:B------:R-:W2:Y:S04]  /*56a10*/  LDC R172, c[0x0][0x228] ;  /* 0x00008a00ffac7b82 */ /* 0x000ea80000000800 */
[----:B------:R3:W-:Y:S04]  /*56a20*/  @P1 STG.E.U8 desc[UR60][R10.64], R0 ;  /* 0x000000000a001986 */ /* 0x0007e8000c10113c */
[----:B-1----:R-:W2:Y:S04]  /*56a30*/  LDL.LU.64 R8, [R1+0xbe0] ;  /* 0x000be00001087983 */ /* 0x002ea80000300a00 */
[----:B------:R1:W-:Y:S04]  /*56a40*/  @P2 STG.E.U8 desc[UR60][R18.64], R64 ;  /* 0x0000004012002986 */ /* 0x0003e8000c10113c */
[----:B---3--:R-:W3:Y:S04]  /*56a50*/  LDL.LU.64 R10, [R1+0xbd8] ;  /* 0x000bd800010a7983 */ /* 0x008ee80000300a00 */
[----:B-1----:R-:W3:Y:S01]  /*56a60*/  LDL.LU.64 R18, [R1+0xbd0] ;  /* 0x000bd00001127983 */ /* 0x002ee20000300a00 */
[----:B------:R-:W-:Y:S01]  /*56a70*/  ISETP.LT.AND P5, PT, R234, R174, !P3 ;  /* 0x000000aeea00720c */ /* 0x000fe20005fa1270 */
[----:B------:R-:W-:Y:S01]  /*56a80*/  VIADD R0, R4, 0x3 ;  /* 0x0000000304007836 */ /* 0x000fe20000000000 */
[----:B0-----:R-:W-:Y:S01]  /*56a90*/  ISETP.LT.AND P1, PT, R237, R242, !P3 ;  /* 0x000000f2ed00720c */ /* 0x001fe20005f21270 */
[----:B------:R-:W0:Y:S01]  /*56aa0*/  LDC R174, c[0x0][0x22c] ;  /* 0x00008b00ffae7b82 */ /* 0x000e220000000800 */
[----:B------:R-:W-:-:S02]  /*56ab0*/  PRMT R3, R69, 0x7770, RZ ;  /* 0x0000777045037816 */ /* 0x000fc400000000ff */
[----:B------:R-:W-:Y:S02]  /*56ac0*/  ISETP.LT.AND P3, PT, R236, R246, !P3 ;  /* 0x000000f6ec00720c */ /* 0x000fe40005f61270 */
[----:B------:R-:W-:Y:S02]  /*56ad0*/  ISETP.GE.AND P2, PT, R0, R192, PT ;  /* 0x000000c00000720c */ /* 0x000fe40003f46270 */
[C---:B------:R-:W-:Y:S01]  /*56ae0*/  PRMT R0, R69.reuse, 0x7771, RZ ;  /* 0x0000777145007816 */ /* 0x040fe200000000ff */
[----:B------:R-:W1:Y:S02]  /*56af0*/  LDC R64, c[0x0][0x228] ;  /* 0x00008a00ff407b82 */ /* 0x000e640000000800 */
[----:B----4-:R4:W-:Y:S04]  /*56b00*/  @P5 STG.E.U8 desc[UR60][R238.64], R3 ;  /* 0x00000003ee005986 */ /* 0x0109e8000c10113c */
[----:B------:R0:W-:Y:S04]  /*56b10*/  @P1 STG.E.U8 desc[UR60][R12.64], R0 ;  /* 0x000000000c001986 */ /* 0x0001e8000c10113c */
[----:B----4-:R-:W4:Y:S01]  /*56b20*/  LDL.LU.64 R238, [R1+0xbb0] ;  /* 0x000bb00001ee7983 */ /* 0x010f220000300a00 */
[----:B0-----:R-:W-:-:S03]  /*56b30*/  PRMT R0, R69, 0x7772, RZ ;  /* 0x0000777245007816 */ /* 0x001fc600000000ff */
[----:B------:R-:W4:Y:S01]  /*56b40*/  LDL.LU.64 R12, [R1+0xba0] ;  /* 0x000ba000010c7983 */ /* 0x000f220000300a00 */
[----:B------:R-:W-:Y:S02]  /*56b50*/  ISETP.LT.AND P5, PT, R234, R188, !P2 ;  /* 0x000000bcea00720c */ /* 0x000fe400057a1270 */
[----:B------:R-:W-:Y:S01]  /*56b60*/  PRMT R69, R69, 0x7773, RZ ;  /* 0x0000777345457816 */ /* 0x000fe200000000ff */
[----:B--2---:R0:W-:Y:S01]  /*56b70*/  @P3 STG.E.U8 desc[UR60][R6.64], R0 ;  /* 0x0000000006003986 */ /* 0x0041e2000c10113c */
[----:B------:R-:W-:Y:S01]  /*56b80*/  ISETP.LT.AND P3, PT, R237, R190, !P2 ;  /* 0x000000beed00720c */ /* 0x000fe20005761270 */
[----:B------:R-:W-:Y:S01]  /*56b90*/  VIADD R3, R4, 0x4 ;  /* 0x0000000404037836 */ /* 0x000fe20000000000 */
[----:B------:R-:W2:Y:S01]  /*56ba0*/  LDC R188, c[0x0][0x228] ;  /* 0x00008a00ffbc7b82 */ /* 0x000ea20000000800 */
[----:B------:R1:W-:Y:S01]  /*56bb0*/  @P6 STG.E.U8 desc[UR60][R8.64], R69 ;  /* 0x0000004508006986 */ /* 0x0003e2000c10113c */
[----:B------:R-:W-:Y:S02]  /*56bc0*/  ISETP.LT.AND P6, PT, R236, R5, !P2 ;  /* 0x00000005ec00720c */ /* 0x000fe400057c1270 */
[----:B------:R-:W-:-:S02]  /*56bd0*/  ISETP.GE.AND P1, PT, R3, R68, PT ;  /* 0x000000440300720c */ /* 0x000fc40003f26270 */
[C---:B------:R-:W-:Y:S01]  /*56be0*/  PRMT R5, R65.reuse, 0x7770, RZ ;  /* 0x0000777041057816 */ /* 0x040fe200000000ff */
[----:B0-----:R-:W2:Y:S01]  /*56bf0*/  LDL.LU.64 R6, [R1+0xb98] ;  /* 0x000b980001067983 */ /* 0x001ea20000300a00 */
[----:B------:R-:W-:Y:S01]  /*56c00*/  PRMT R3, R65, 0x7771, RZ ;  /* 0x0000777141037816 */ /* 0x000fe200000000ff */
[----:B------:R-:W0:Y:S02]  /*56c10*/  LDC R68, c[0x0][0x228] ;  /* 0x00008a00ff447b82 */ /* 0x000e240000000800 */
[----:B-1----:R-:W2:Y:S04]  /*56c20*/  LDL.LU.64 R8, [R1+0xb90] ;  /* 0x000b900001087983 */ /* 0x002ea80000300a00 */
[----:B---3--:R1:W-:Y:S01]  /*56c30*/  @P5 STG.E.U8 desc[UR60][R10.64], R5 ;  /* 0x000000050a005986 */ /* 0x0083e2000c10113c */
[----:B------:R-:W-:Y:S01]  /*56c40*/  VIADD R0, R4, 0x5 ;  /* 0x0000000504007836 */ /* 0x000fe20000000000 */
[----:B------:R-:W3:Y:S02]  /*56c50*/  LDC R69, c[0x0][0x228] ;  /* 0x00008a00ff457b82 */ /* 0x000ee40000000800 */
[----:B------:R1:W-:Y:S04]  /*56c60*/  @P3 STG.E.U8 desc[UR60][R18.64], R3 ;  /* 0x0000000312003986 */ /* 0x0003e8000c10113c */
[----:B-1----:R-:W3:Y:S04]  /*56c70*/  LDL.LU.64 R10, [R1+0xb80] ;  /* 0x000b8000010a7983 */ /* 0x002ee80000300a00 */
[----:B------:R-:W3:Y:S01]  /*56c80*/  LDL.LU.64 R18, [R1+0xb60] ;  /* 0x000b600001127983 */ /* 0x000ee20000300a00 */
[----:B------:R-:W-:-:S02]  /*56c90*/  ISETP.LT.AND P2, PT, R235, R189, !P2 ;  /* 0x000000bdeb00720c */ /* 0x000fc40005741270 */
[----:B------:R-:W1:Y:S01]  /*56ca0*/  LDC R189, c[0x0][0x22c] ;  /* 0x00008b00ffbd7b82 */ /* 0x000e620000000800 */
[----:B------:R-:W-:Y:S02]  /*56cb0*/  ISETP.GE.AND P5, PT, R0, R174, PT ;  /* 0x000000ae0000720c */ /* 0x000fe40003fa6270 */
[----:B------:R-:W-:Y:S02]  /*56cc0*/  PRMT R0, R65, 0x7772, RZ ;  /* 0x0000777241007816 */ /* 0x000fe400000000ff */
[----:B------:R-:W-:-:S03]  /*56cd0*/  ISETP.LT.AND P3, PT, R234, R172, !P1 ;  /* 0x000000acea00720c */ /* 0x000fc60004f61270 */
[----:B------:R-:W1:Y:S01]  /*56ce0*/  LDC R174, c[0x0][0x228] ;  /* 0x00008a00ffae7b82 */ /* 0x000e620000000800 */
[----:B------:R-:W-:-:S07]  /*56cf0*/  PRMT R65, R65, 0x7773, RZ ;  /* 0x0000777341417816 */ /* 0x000fce00000000ff */
[----:B------:R-:W3:Y:S01]  /*56d00*/  LDC R172, c[0x0][0x228] ;  /* 0x00008a00ffac7b82 */ /* 0x000ee20000000800 */
[C---:B------:R-:W-:Y:S02]  /*56d10*/  PRMT R5, R70.reuse, 0x7770, RZ ;  /* 0x0000777046057816 */ /* 0x040fe400000000ff */
[----:B------:R-:W-:Y:S01]  /*56d20*/  PRMT R3, R70, 0x7771, RZ ;  /* 0x0000777146037816 */ /* 0x000fe200000000ff */
[----:B----4-:R4:W-:Y:S01]  /*56d30*/  @P6 STG.E.U8 desc[UR60][R238.64], R0 ;  /* 0x00000000ee006986 */ /* 0x0109e2000c10113c */
[----:B0-----:R-:W-:-:S03]  /*56d40*/  ISETP.LT.AND P6, PT, R237, R68, !P1 ;  /* 0x00000044ed00720c */ /* 0x001fc60004fc1270 */
[----:B------:R-:W0:Y:S01]  /*56d50*/  LDC R68, c[0x0][0x228] ;  /* 0x00008a00ff447b82 */ /* 0x000e220000000800 */
[----:B------:R1:W-:Y:S01]  /*56d60*/  @P2 STG.E.U8 desc[UR60][R12.64], R65 ;  /* 0x000000410c002986 */ /* 0x0003e2000c10113c */
[----:B------:R-:W-:Y:S02]  /*56d70*/  ISETP.LT.AND P2, PT, R236, R64, !P1 ;  /* 0x00000040ec00720c */ /* 0x000fe40004f41270 */
[----:B--2---:R-:W-:-:S04]  /*56d80*/  ISETP.LT.AND P1, PT, R235, R188, !P1 ;  /* 0x000000bceb00720c */ /* 0x004fc80004f21270 */
[----:B------:R-:W2:Y:S01]  /*56d90*/  LDC R188, c[0x0][0x22c] ;  /* 0x00008b00ffbc7b82 */ /* 0x000ea20000000800 */
[----:B----4-:R-:W-:Y:S01]  /*56da0*/  VIADD R0, R4, 0x6 ;  /* 0x0000000604007836 */ /* 0x010fe20000000000 */
[----:B-1----:R-:W4:Y:S06]  /*56db0*/  LDL.LU.64 R12, [R1+0xb58] ;  /* 0x000b5800010c7983 */ /* 0x002f2c0000300a00 */
[----:B------:R-:W1:Y:S01]  /*56dc0*/  LDC R64, c[0x0][0x228] ;  /* 0x00008a00ff407b82 */ /* 0x000e620000000800 */
[----:B------:R3:W-:Y:S01]  /*56dd0*/  @P3 STG.E.U8 desc[UR60][R6.64], R5 ;  /* 0x0000000506003986 */ /* 0x0007e2000c10113c */
[----:B------:R-:W-:-:S02]  /*56de0*/  ISETP.GE.AND P3, PT, R0, R189, PT ;  /* 0x000000bd0000720c */ /* 0x000fc40003f66270 */
[C---:B------:R-:W-:Y:S01]  /*56df0*/  PRMT R0, R70.reuse, 0x7772, RZ ;  /* 0x0000777246007816 */ /* 0x040fe200000000ff */
[----:B------:R-:W2:Y:S01]  /*56e00*/  LDL.LU.64 R238, [R1+0xb48] ;  /* 0x000b480001ee7983 */ /* 0x000ea20000300a00 */
[----:B------:R-:W-:Y:S02]  /*56e10*/  PRMT R70, R70, 0x7773, RZ ;  /* 0x0000777346467816 */ /* 0x000fe400000000ff */
[----:B------:R-:W1:Y:S01]  /*56e20*/  LDC R65, c[0x0][0x228] ;  /* 0x00008a00ff417b82 */ /* 0x000e620000000800 */
[----:B------:R-:W-:Y:S01]  /*56e30*/  @P6 STG.E.U8 desc[UR60][R8.64], R3 ;  /* 0x0000000308006986 */ /* 0x000fe2000c10113c */
[----:B------:R-:W-:-:S03]  /*56e40*/  ISETP.LT.AND P6, PT, R234, R174, !P5 ;  /* 0x000000aeea00720c */ /* 0x000fc60006fc1270 */
[----:B---3--:R-:W3:Y:S03]  /*56e50*/  LDL.LU.64 R6, [R1+0xb38] ;  /* 0x000b380001067983 */ /* 0x008ee60000300a00 */
[----:B------:R-:W1:Y:S01]  /*56e60*/  LDC R174, c[0x0][0x228] ;  /* 0x00008a00ffae7b82 */ /* 0x000e620000000800 */
[----:B------:R-:W-:Y:S01]  /*56e70*/  @P2 STG.E.U8 desc[UR60][R10.64], R0 ;  /* 0x000000000a002986 */ /* 0x000fe2000c10113c */
[----:B------:R-:W-:Y:S02]  /*56e80*/  ISETP.LT.AND P2, PT, R237, R172, !P5 ;  /* 0x000000aced00720c */ /* 0x000fe40006f41270 */
[----:B------:R-:W-:Y:S01]  /*56e90*/  PRMT R5, R66, 0x7770, RZ ;  /* 0x0000777042057816 */ /* 0x000fe200000000ff */
[----:B------:R0:W-:Y:S01]  /*56ea0*/  @P1 STG.E.U8 desc[UR60][R18.64], R70 ;  /* 0x0000004612001986 */ /* 0x0001e2000c10113c */
[----:B------:R-:W-:Y:S02]  /*56eb0*/  ISETP.LT.AND P1, PT, R236, R69, !P5 ;  /* 0x00000045ec00720c */ /* 0x000fe40006f21270 */
[----:B------:R-:W3:Y:S01]  /*56ec0*/  LDC R172, c[0x0][0x228] ;  /* 0x00008a00ffac7b82 */ /* 0x000ee20000000800 */
[----:B0-----:R-:W-:Y:S01]  /*56ed0*/  ISETP.LT.AND P5, PT, R235, R68, !P5 ;  /* 0x00000044eb00720c */ /* 0x001fe20006fa1270 */
[----:B------:R-:W3:Y:S01]  /*56ee0*/  LDL.LU.64 R18, [R1+0xb30] ;  /* 0x000b300001127983 */ /* 0x000ee20000300a00 */
[----:B------:R-:W-:-:S05]  /*56ef0*/  VIADD R0, R4, 0x7 ;  /* 0x0000000704007836 */ /* 0x000fca0000000000 */
[----:B------:R-:W0:Y:S01]  /*56f00*/  LDC R70, c[0x0][0x228] ;  /* 0x00008a00ff467b82 */ /* 0x000e220000000800 */
[----:B------:R-:W3:Y:S04]  /*56f10*/  LDL.LU.64 R10, [R1+0xb28] ;  /* 0x000b2800010a7983 */ /* 0x000ee80000300a00 */
[----:B------:R-:W3:Y:S04]  /*56f20*/  LDL.LU.64 R8, [R1+0xb08] ;  /* 0x000b080001087983 */ /* 0x000ee80000300a00 */
[----:B------:R-:W3:Y:S01]  /*56f30*/  LDL.LU.64 R68, [R1+0xb50] ;  /* 0x000b500001447983 */ /* 0x000ee20000300a00 */
[----:B------:R-:W-:-:S03]  /*56f40*/  PRMT R3, R66, 0x7771, RZ ;  /* 0x0000777142037816 */ /* 0x000fc600000000ff */
[----:B----4-:R4:W-:Y:S01]  /*56f50*/  @P6 STG.E.U8 desc[UR60][R12.64], R5 ;  /* 0x000000050c006986 */ /* 0x0109e2000c10113c */
[----:B--2---:R-:W-:Y:S02]  /*56f60*/  ISETP.GE.AND P6, PT, R0, R188, PT ;  /* 0x000000bc0000720c */ /* 0x004fe40003fc6270 */
[C---:B------:R-:W-:Y:S02]  /*56f70*/  PRMT R0, R66.reuse, 0x7772, RZ ;  /* 0x0000777242007816 */ /* 0x040fe400000000ff */
[----:B------:R-:W-:Y:S02]  /*56f80*/  PRMT R66, R66, 0x7773, RZ ;  /* 0x0000777342427816 */ /* 0x000fe400000000ff */
[----:B----4-:R-:W-:Y:S01]  /*56f90*/  PRMT R5, R71, 0x7773, RZ ;  /* 0x0000777347057816 */ /* 0x010fe200000000ff */
[----:B------:R-:W2:Y:S04]  /*56fa0*/  LDL.LU.64 R12, [R1+0x2248] ;  /* 0x00224800010c7983 */ /* 0x000ea80000300a00 */
[----:B------:R-:W4:Y:S04]  /*56fb0*/  LDL.LU.64 R188, [R1+0xaf8] ;  /* 0x000af80001bc7983 */ /* 0x000f280000300a00 */
[----:B---3--:R3:W-:Y:S01]  /*56fc0*/  @P2 STG.E.U8 desc[UR60][R68.64], R3 ;  /* 0x0000000344002986 */ /* 0x0087e2000c10113c */
[----:B-1----:R-:W-:-:S02]  /*56fd0*/  ISETP.LT.AND P2, PT, R234, R64, !P3 ;  /* 0x00000040ea00720c */ /* 0x002fc40005f41270 */
[----:B------:R-:W1:Y:S01]  /*56fe0*/  LDC R64, c[0x0][0x22c] ;  /* 0x00008b00ff407b82 */ /* 0x000e620000000800 */
[----:B------:R0:W-:Y:S01]  /*56ff0*/  @P1 STG.E.U8 desc[UR60][R238.64], R0 ;  /* 0x00000000ee001986 */ /* 0x0001e2000c10113c */
[----:B------:R-:W-:-:S03]  /*57000*/  ISETP.LT.AND P1, PT, R237, R174, !P3 ;  /* 0x000000aeed00720c */ /* 0x000fc60005f21270 */
[----:B------:R0:W-:Y:S01]  /*57010*/  @P5 STG.E.U8 desc[UR60][R6.64], R66 ;  /* 0x0000004206005986 */ /* 0x0001e2000c10113c */
[C---:B---3--:R-:W-:Y:S02]  /*57020*/  PRMT R3, R71.reuse, 0x7772, RZ ;  /* 0x0000777247037816 */ /* 0x048fe400000000ff */
[----:B------:R-:W3:Y:S01]  /*57030*/  LDC R69, c[0x0][0x228] ;  /* 0x00008a00ff457b82 */ /* 0x000ee20000000800 */
[C---:B0-----:R-:W-:Y:S01]  /*57040*/  PRMT R0, R71.reuse, 0x7770, RZ ;  /* 0x0000777047007816 */ /* 0x041fe200000000ff */
[----:B------:R-:W2:Y:S01]  /*57050*/  LDL.LU.64 R238, [R1+0xaf0] ;  /* 0x000af00001ee7983 */ /* 0x000ea20000300a00 */
[----:B------:R-:W-:-:S03]  /*57060*/  PRMT R71, R71, 0x7771, RZ ;  /* 0x0000777147477816 */ /* 0x000fc600000000ff */
[----:B------:R-:W2:Y:S02]  /*57070*/  LDL.LU.64 R6, [R1+0xae0] ;  /* 0x000ae00001067983 */ /* 0x000ea40000300a00 */
[----:B------:R-:W0:Y:S02]  /*57080*/  LDC R68, c[0x0][0x22c] ;  /* 0x00008b00ff447b82 */ /* 0x000e240000000800 */
[----:B------:R1:W-:Y:S01]  /*57090*/  @P2 STG.E.U8 desc[UR60][R18.64], R0 ;  /* 0x0000000012002986 */ /* 0x0003e2000c10113c */
[----:B------:R-:W-:-:S03]  /*570a0*/  ISETP.LT.AND P2, PT, R234, R70, !P6 ;  /* 0x00000046ea00720c */ /* 0x000fc60007741270 */
[----:B------:R1:W-:Y:S02]  /*570b0*/  @P1 STG.E.U8 desc[UR60][R10.64], R71 ;  /* 0x000000470a001986 */ /* 0x0003e4000c10113c */
[----:B------:R-:W2:Y:S02]  /*570c0*/  LDC R66, c[0x0][0x228] ;  /* 0x00008a00ff427b82 */ /* 0x000ea40000000800 */
[----:B-1----:R-:W2:Y:S04]  /*570d0*/  LDL.LU.64 R18, [R1+0x2240] ;  /* 0x0022400001127983 */ /* 0x002ea80000300a00 */
[----:B------:R-:W2:Y:S04]  /*570e0*/  LDL.LU.64 R10, [R1+0x2238] ;  /* 0x00223800010a7983 */ /* 0x000ea80000300a00 */
[----:B------:R-:W4:Y:S01]  /*570f0*/  LDL.LU.64 R70, [R1+0xb00] ;  /* 0x000b000001467983 */ /* 0x000f220000300a00 */
[----:B------:R-:W-:-:S02]  /*57100*/  ISETP.LT.AND P5, PT, R236, R65, !P3 ;  /* 0x00000041ec00720c */ /* 0x000fc40005fa1270 */
[----:B------:R-:W-:Y:S01]  /*57110*/  ISETP.LT.AND P3, PT, R235, R172, !P3 ;  /* 0x000000aceb00720c */ /* 0x000fe20005f61270 */
[----:B------:R-:W-:Y:S01]  /*57120*/  VIADD R0, R4, 0x79 ;  /* 0x0000007904007836 */ /* 0x000fe20000000000 */
[----:B------:R-:W1:Y:S04]  /*57130*/  LDC R65, c[0x0][0x228] ;  /* 0x00008a00ff417b82 */ /* 0x000e680000000800 */
[----:B------:R-:W-:Y:S01]  /*57140*/  ISETP.GE.AND P1, PT, R0, R241, PT ;  /* 0x000000f10000720c */ /* 0x000fe20003f26270 */
[----:B------:R-:W-:Y:S01]  /*57150*/  VIADD R0, R4, 0x8 ;  /* 0x0000000804007836 */ /* 0x000fe20000000000 */
[----:B------:R-:W2:Y:S04]  /*57160*/  LDL.LU.64 R240, [R1+0xab8] ;  /* 0x000ab80001f07983 */ /* 0x000ea80000300a00 */
[----:B------:R0:W-:Y:S01]  /*57170*/  @P5 STG.E.U8 desc[UR60][R8.64], R3 ;  /* 0x0000000308005986 */ /* 0x0001e2000c10113c */
[----:B---3--:R-:W-:-:S02]  /*57180*/  ISETP.LT.AND P5, PT, R237, R69, !P6 ;  /* 0x00000045ed00720c */ /* 0x008fc400077a1270 */
[C---:B0-----:R-:W-:Y:S01]  /*57190*/  PRMT R3, R67.reuse, 0x7770, RZ ;  /* 0x0000777043037816 */ /* 0x041fe200000000ff */
[----:B------:R-:W3:Y:S04]  /*571a0*/  LDL.LU.64 R8, [R1+0x2230] ;  /* 0x0022300001087983 */ /* 0x000ee80000300a00 */
[----:B----4-:R0:W-:Y:S01]  /*571b0*/  @P3 STG.E.U8 desc[UR60][R70.64], R5 ;  /* 0x0000000546003986 */ /* 0x0101e2000c10113c */
[----:B------:R-:W-:Y:S01]  /*571c0*/  ISETP.GE.AND P3, PT, R0, R64, PT ;  /* 0x000000400000720c */ /* 0x000fe20003f66270 */
[----:B------:R-:W-:Y:S01]  /*571d0*/  VIADD R0, R4, 0x9 ;  /* 0x0000000904007836 */ /* 0x000fe20000000000 */
[----:B------:R-:W4:Y:S01]  /*571e0*/  LDC R64, c[0x0][0x228] ;  /* 0x00008a00ff407b82 */ /* 0x000f220000000800 */
[----:B------:R1:W-:Y:S03]  /*571f0*/  @P2 STG.E.U8 desc[UR60][R188.64], R3 ;  /* 0x00000003bc002986 */ /* 0x0003e6000c10113c */
[----:B------:R-:W-:Y:S01]  /*57200*/  ISETP.GE.AND P2, PT, R0, R68, PT ;  /* 0x000000440000720c */ /* 0x000fe20003f46270 */
[----:B0-----:R-:W3:Y:S03]  /*57210*/  LDL.LU.64 R70, [R1+0xab0] ;  /* 0x000ab00001467983 */ /* 0x001ee60000300a00 */
[----:B------:R-:W0:Y:S01]  /*57220*/  LDC R5, c[0x0][0x22c] ;  /* 0x00008b00ff057b82 */ /* 0x000e220000000800 */
[----:B-1----:R-:W3:Y:S04]  /*57230*/  LDL.LU.64 R188, [R1+0xaa8] ;  /* 0x000aa80001bc7983 */ /* 0x002ee80000300a00 */
[----:B------:R-:W3:Y:S01]  /*57240*/  LDL.LU.64 R68, [R1+0xac0] ;  /* 0x000ac00001447983 */ /* 0x000ee20000300a00 */
[----:B------:R-:W-:-:S02]  /*57250*/  PRMT R0, R67, 0x7771, RZ ;  /* 0x0000777143007816 */ /* 0x000fc400000000ff */
[----:B------:R-:W1:Y:S03]  /*57260*/  LDC R3, c[0x0][0x228] ;  /* 0x00008a00ff037b82 */ /* 0x000e660000000800 */
[----:B--2---:R2:W-:Y:S04]  /*57270*/  @P5 STG.E.U8 desc[UR60][R238.64], R0 ;  /* 0x00000000ee005986 */ /* 0x0045e8000c10113c */
[----:B--2---:R-:W2:Y:S01]  /*57280*/  LDL.LU.64 R238, [R1+0xa90] ;  /* 0x000a900001ee7983 */ /* 0x004ea20000300a00 */
[----:B------:R-:W-:Y:S02]  /*57290*/  ISETP.LT.AND P5, PT, R236, R66, !P6 ;  /* 0x00000042ec00720c */ /* 0x000fe400077a1270 */
[----:B------:R-:W-:-:S02]  /*572a0*/  ISETP.LT.AND P6, PT, R235, R65, !P6 ;  /* 0x00000041eb00720c */ /* 0x000fc400077c1270 */
[C---:B------:R-:W-:Y:S02]  /*572b0*/  PRMT R0, R67.reuse, 0x7772, RZ ;  /* 0x0000777243007816 */ /* 0x040fe400000000ff */
[----:B------:R-:W-:-:S07]  /*572c0*/  PRMT R67, R67, 0x7773, RZ ;  /* 0x0000777343437816 */ /* 0x000fce00000000ff */
[----:B------:R4:W-:Y:S04]  /*572d0*/  @P5 STG.E.U8 desc[UR60][R6.64], R0 ;  /* 0x0000000006005986 */ /* 0x0009e8000c10113c */
[----:B----4-:R4:W5:Y:S01]  /*572e0*/  LDL.LU.64 R6, [R1+0x2228] ;  /* 0x0022280001067983 */ /* 0x0109620000300a00 */
[----:B------:R-:W-:Y:S01]  /*572f0*/  ISETP.LT.AND P5, PT, R234, R64, !P3 ;  /* 0x00000040ea00720c */ /* 0x000fe20005fa1270 */
[----:B------:R-:W-:Y:S01]  /*57300*/  VIADD R0, R4, 0xa ;  /* 0x0000000a04007836 */ /* 0x000fe20000000000 */
[----:B------:R-:W4:Y:S01]  /*57310*/  LDC R64, c[0x0][0x228] ;  /* 0x00008a00ff407b82 */ /* 0x000f220000000800 */
[----:B---3--:R3:W-:Y:S04]  /*57320*/  @P6 STG.E.U8 desc[UR60][R68.64], R67 ;  /* 0x0000004344006986 */ /* 0x0087e8000c10113c */
[----:B---3--:R-:W3:Y:S04]  /*57330*/  LDL.LU.64 R66, [R1+0xa88] ;  /* 0x000a880001427983 */ /* 0x008ee80000300a00 */
[----:B------:R-:W3:Y:S01]  /*57340*/  LDL.LU.64 R68, [R1+0xa80] ;  /* 0x000a800001447983 */ /* 0x000ee20000300a00 */
[----:B0-----:R-:W-:-:S02]  /*57350*/  ISETP.GE.AND P6, PT, R0, R5, PT ;  /* 0x000000050000720c */ /* 0x001fc40003fc6270 */
[----:B------:R-:W-:Y:S01]  /*57360*/  PRMT R0, R60, 0x7770, RZ ;  /* 0x000077703c007816 */ /* 0x000fe200000000ff */
[----:B------:R-:W0:Y:S04]  /*57370*/  LDC R5, c[0x0][0x228] ;  /* 0x00008a00ff057b82 */ /* 0x000e280000000800 */
[----:B------:R4:W-:Y:S01]  /*57380*/  @P5 STG.E.U8 desc[UR60][R240.64], R0 ;  /* 0x00000000f0005986 */ /* 0x0009e2000c10113c */
[----:B-1----:R-:W-:-:S03]  /*57390*/  ISETP.LT.AND P5, PT, R237, R3, !P3 ;  /* 0x00000003ed00720c */ /* 0x002fc60005fa1270 */
[----:B------:R-:W1:Y:S01]  /*573a0*/  LDC R3, c[0x0][0x228] ;  /* 0x00008a00ff037b82 */ /* 0x000e620000000800 */
[----:B----4-:R-:W4:Y:S01]  /*573b0*/  LDL.LU.64 R240, [R1+0xa60] ;  /* 0x000a600001f07983 */ /* 0x010f220000300a00 */
[----:B------:R-:W-:-:S08]  /*573c0*/  PRMT R0, R60, 0x7771, RZ ;  /* 0x000077713c007816 */ /* 0x000fd000000000ff */
[----:B------:R2:W-:Y:S04]  /*573d0*/  @P5 STG.E.U8 desc[UR60][R70.64], R0 ;  /* 0x0000000046005986 */ /* 0x0005e8000c10113c */
[----:B--2---:R-:W2:Y:S01]  /*573e0*/  LDL.LU.64 R70, [R1+0xa58] ;  /* 0x000a580001467983 */ /* 0x004ea20000300a00 */
[----:B0-----:R-:W-:Y:S02]  /*573f0*/  ISETP.LT.AND P5, PT, R236, R5, !P3 ;  /* 0x00000005ec00720c */ /* 0x001fe40005fa1270 */
[----:B------:R-:W-:Y:S01]  /*57400*/  PRMT R0, R60, 0x7772, RZ ;  /* 0x000077723c007816 */ /* 0x000fe200000000ff */
[----:B------:R-:W0:Y:S10]  /*57410*/  LDC R5, c[0x0][0x22c] ;  /* 0x00008b00ff057b82 */ /* 0x000e340000000800 */
[----:B------:R1:W-:Y:S02]  /*57420*/  @P5 STG.E.U8 desc[UR60][R188.64], R0 ;  /* 0x00000000bc005986 */ /* 0x0003e4000c10113c */
[----:B-1----:R-:W-:-:S02]  /*57430*/  ISETP.LT.AND P3, PT, R235, R3, !P3 ;  /* 0x00000003eb00720c */ /* 0x002fc40005f61270 */
[----:B------:R-:W-:Y:S01]  /*57440*/  PRMT R60, R60, 0x7773, RZ ;  /* 0x000077733c3c7816 */ /* 0x000fe200000000ff */
[----:B------:R-:W1:Y:S01]  /*57450*/  LDC R3, c[0x0][0x228] ;  /* 0x00008a00ff037b82 */ /* 0x000e620000000800 */
[----:B------:R-:W2:Y:S09]  /*57460*/  LDL.LU.64 R188, [R1+0xa50] ;  /* 0x000a500001bc7983 */ /* 0x000eb20000300a00 */
[----:B------:R0:W-:Y:S04]  /*57470*/  @P3 STG.E.U8 desc[UR60][R238.64], R60 ;  /* 0x0000003cee003986 */ /* 0x0001e8000c10113c */
[----:B0-----:R-:W2:Y:S01]  /*57480*/  LDL.LU.64 R238, [R1+0xa48] ;  /* 0x000a480001ee7983 */ /* 0x001ea20000300a00 */
[----:B------:R-:W-:Y:S01]  /*57490*/  ISETP.LT.AND P5, PT, R234, R64, !P2 ;  /* 0x00000040ea00720c */ /* 0x000fe200057a1270 */
[----:B------:R-:W-:Y:S01]  /*574a0*/  VIADD R0, R4, 0xb ;  /* 0x0000000b04007836 */ /* 0x000fe20000000000 */
[----:B------:R-:W0:Y:S04]  /*574b0*/  LDC R60, c[0x0][0x228] ;  /* 0x00008a00ff3c7b82 */ /* 0x000e280000000800 */
[----:B------:R-:W-:-:S02]  /*574c0*/  ISETP.GE.AND P3, PT, R0, R5, PT ;  /* 0x000000050000720c */ /* 0x000fc40003f66270 */
[----:B------:R-:W-:Y:S02]  /*574d0*/  PRMT R0, R56, 0x7770, RZ ;  /* 0x0000777038007816 */ /* 0x000fe400000000ff */
[----:B------:R-:W0:Y:S03]  /*574e0*/  LDC R5, c[0x0][0x228] ;  /* 0x00008a00ff057b82 */ /* 0x000e260000000800 */
[----:B---3--:R3:W-:Y:S01]  /*574f0*/  @P5 STG.E.U8 desc[UR60][R66.64], R0 ;  /* 0x0000000042005986 */ /* 0x0087e2000c10113c */
[----:B-1----:R-:W-:-:S04]  /*57500*/  ISETP.LT.AND P5, PT, R237, R3, !P2 ;  /* 0x00000003ed00720c */ /* 0x002fc800057a1270 */
[----:B------:R-:W1:Y:S01]  /*57510*/  LDC R3, c[0x0][0x228] ;  /* 0x00008a00ff037b82 */ /* 0x000e620000000800 */
[----:B---3--:R-:W3:Y:S01]  /*57520*/  LDL.LU.64 R66, [R1+0xa38] ;  /* 0x000a380001427983 */ /* 0x008ee20000300a00 */
[----:B------:R-:W-:-:S07]  /*57530*/  PRMT R0, R56, 0x7771, RZ ;  /* 0x0000777138007816 */ /* 0x000fce00000000ff */
[----:B------:R0:W-:Y:S04]  /*57540*/  @P5 STG.E.U8 desc[UR60][R68.64], R0 ;  /* 0x0000000044005986 */ /* 0x0001e8000c10113c */
[----:B0-----:R-:W3:Y:S01]  /*57550*/  LDL.LU.64 R68, [R1+0xa18] ;  /* 0x000a180001447983 */ /* 0x001ee20000300a00 */
[----:B------:R-:W-:Y:S02]  /*57560*/  ISETP.LT.AND P5, PT, R236, R5, !P2 ;  /* 0x00000005ec00720c */ /* 0x000fe400057a1270 */
[C---:B------:R-:W-:Y:S01]  /*57570*/  PRMT R0, R56.reuse, 0x7772, RZ ;  /* 0x0000777238007816 */ /* 0x040fe200000000ff */
[----:B------:R-:W0:Y:S01]  /*57580*/  LDC R5, c[0x0][0x22c] ;  /* 0x00008b00ff057b82 */ /* 0x000e220000000800 */
[----:B-1----:R-:W-:Y:S02]  /*57590*/  ISETP.LT.AND P2, PT, R235, R3, !P2 ;  /* 0x00000003eb00720c */ /* 0x002fe40005741270 */
[----:B------:R-:W-:-:S05]  /*575a0*/  PRMT R56, R56, 0x7773, RZ ;  /* 0x0000777338387816 */ /* 0x000fca00000000ff */
[----:B------:R-:W1:Y:S02]  /*575b0*/  LDC R3, c[0x0][0x228] ;  /* 0x00008a00ff037b82 */ /* 0x000e640000000800 */
[----:B----4-:R4:W-:Y:S04]  /*575c0*/  @P5 STG.E.U8 desc[UR60][R240.64], R0 ;  /* 0x00000000f0005986 */ /* 0x0109e8000c10113c */
[----:B----4-:R-:W4:Y:S04]  /*575d0*/  LDL.LU.64 R240, [R1+0xa10] ;  /* 0x000a100001f07983 */ /* 0x010f280000300a00 */
[----:B--2---:R2:W-:Y:S04]  /*575e0*/  @P2 STG.E.U8 desc[UR60][R70.64], R56 ;  /* 0x0000003846002986 */ /* 0x0045e8000c10113c */
[----:B--2---:R-:W2:Y:S01]  /*575f0*/  LDL.LU.64 R70, [R1+0xa08] ;  /* 0x000a080001467983 */ /* 0x004ea20000300a00 */
[----:B------:R-:W-:Y:S01]  /*57600*/  ISETP.LT.AND P5, PT, R234, R60, !P6 ;  /* 0x0000003cea00720c */ /* 0x000fe200077a1270 */
[----:B------:R-:W-:Y:S01]  /*57610*/  VIADD R0, R4, 0xc ;  /* 0x0000000c04007836 */ /* 0x000fe20000000000 */
[----:B------:R-:W3:Y:S04]  /*57620*/  LDC R56, c[0x0][0x228] ;  /* 0x00008a00ff387b82 */ /* 0x000ee80000000800 */
[----:B0-----:R-:W-:-:S02]  /*57630*/  ISETP.GE.AND P2, PT, R0, R5, PT ;  /* 0x000000050000720c */ /* 0x001fc40003f46270 */
[----:B------:R-:W-:Y:S02]  /*57640*/  PRMT R0, R61, 0x7770, RZ ;  /* 0x000077703d007816 */ /* 0x000fe400000000ff */
[----:B------:R-:W0:Y:S03]  /*57650*/  LDC R5, c[0x0][0x228] ;  /* 0x00008a00ff057b82 */ /* 0x000e260000000800 */
[----:B------:R1:W-:Y:S02]  /*57660*/  @P5 STG.E.U8 desc[UR60][R188.64], R0 ;  /* 0x00000000bc005986 */ /* 0x0003e4000c10113c */
[----:B-1----:R-:W-:-:S03]  /*57670*/  ISETP.LT.AND P5, PT, R237, R3, !P6 ;  /* 0x00000003ed00720c */ /* 0x002fc600077a1270 */
[----:B------:R-:W1:Y:S01]  /*57680*/  LDC R3, c[0x0][0x228] ;  /* 0x00008a00ff037b82 */ /* 0x000e620000000800 */
[----:B------:R-:W2:Y:S01]  /*57690*/  LDL.LU.64 R188, [R1+0xa00] ;  /* 0x000a000001bc7983 */ /* 0x000ea20000300a00 */
[----:B------:R-:W-:-:S06]  /*576a0*/  PRMT R0, R61, 0x7771, RZ ;  /* 0x000077713d007816 */ /* 0x000fcc00000000ff */
[----:B------:R-:W2:Y:S02]  /*576b0*/  LDC R60, c[0x0][0x228] ;  /* 0x00008a00ff3c7b82 */ /* 0x000ea40000000800 */
[----:B------:R0:W-:Y:S04]  /*576c0*/  @P5 STG.E.U8 desc[UR60][R238.64], R0 ;  /* 0x00000000ee005986 */ /* 0x0001e8000c10113c */
[----:B0-----:R-:W2:Y:S01]  /*576d0*/  LDL.LU.64 R238, [R1+0x9f0] ;  /* 0x0009f00001ee7983 */ /* 0x001ea20000300a00 */
[----:B------:R-:W-:Y:S02]  /*576e0*/  ISETP.LT.AND P5, PT, R236, R5, !P6 ;  /* 0x00000005ec00720c */ /* 0x000fe400077a1270 */
[----:B------:R-:W-:Y:S01]  /*576f0*/  PRMT R0, R61, 0x7772, RZ ;  /* 0x000077723d007816 */ /* 0x000fe200000000ff */
[----:B------:R-:W0:Y:S01]  /*57700*/  LDC R5, c[0x0][0x22c] ;  /* 0x00008b00ff057b82 */ /* 0x000e220000000800 */
[----:B-1----:R-:W-:-:S02]  /*57710*/  ISETP.LT.AND P6, PT, R235, R3, !P6 ;  /* 0x00000003eb00720c */ /* 0x002fc400077c1270 */
[----:B------:R-:W-:-:S05]  /*57720*/  PRMT R61, R61, 0x7773, RZ ;  /* 0x000077733d3d7816 */ /* 0x000fca00000000ff */
[----:B------:R-:W1:Y:S02]  /*57730*/  LDC R3, c[0x0][0x228] ;  /* 0x00008a00ff037b82 */ /* 0x000e640000000800 */
[----:B---3--:R3:W-:Y:S04]  /*57740*/  @P5 STG.E.U8 desc[UR60][R66.64], R0 ;  /* 0x0000000042005986 */ /* 0x0087e8000c10113c */
[----:B---3--:R-:W3:Y:S04]  /*57750*/  LDL.LU.64 R66, [R1+0x9e8] ;  /* 0x0009e80001427983 */ /* 0x008ee80000300a00 */
[----:B------:R0:W-:Y:S04]  /*57760*/  @P6 STG.E.U8 desc[UR60][R68.64], R61 ;  /* 0x0000003d44006986 */ /* 0x0001e8000c10113c */
[----:B0-----:R-:W3:Y:S01]  /*57770*/  LDL.LU.64 R68, [R1+0x9e0] ;  /* 0x0009e00001447983 */ /* 0x001ee20000300a00 */
[----:B------:R-:W-:Y:S01]  /*57780*/  ISETP.LT.AND P5, PT, R234, R56, !P3 ;  /* 0x00000038ea00720c */ /* 0x000fe20005fa1270 */
[----:B------:R-:W-:Y:S01]  /*57790*/  VIADD R0, R4, 0xd ;  /* 0x0000000d04007836 */ /* 0x000fe20000000000 */
[----:B------:R-:W0:Y:S04]  /*577a0*/  LDC R56, c[0x0][0x228] ;  /* 0x00008a00ff387b82 */ /* 0x000e280000000800 */
[----:B------:R-:W-:-:S02]  /*577b0*/  ISETP.GE.AND P6, PT, R0, R5, PT ;  /* 0x000000050000720c */ /* 0x000fc40003fc6270 */
[----:B------:R-:W-:Y:S02]  /*577c0*/  PRMT R0, R57, 0x7770, RZ ;  /* 0x0000777039007816 */ /* 0x000fe400000000ff */
[----:B------:R-:W0:Y:S03]  /*577d0*/  LDC R5, c[0x0][0x228] ;  /* 0x00008a00ff057b82 */ /* 0x000e260000000800 */
[----:B----4-:R4:W-:Y:S01]  /*577e0*/  @P5 STG.E.U8 desc[UR60][R240.64], R0 ;  /* 0x00000000f0005986 */ /* 0x0109e2000c10113c */
[----:B-1----:R-:W-:-:S04]  /*577f0*/  ISETP.LT.AND P5, PT, R237, R3, !P3 ;  /* 0x00000003ed00720c */ /* 0x002fc80005fa1270 */
[----:B------:R-:W1:Y:S01]  /*57800*/  LDC R3, c[0x0][0x228] ;  /* 0x00008a00ff037b82 */ /* 0x000e620000000800 */
[----:B----4-:R-:W4:Y:S01]  /*57810*/  LDL.LU.64 R240, [R1+0x9c0] ;  /* 0x0009c00001f07983 */ /* 0x010f220000300a00 */
[----:B------:R-:W-:-:S06]  /*57820*/  PRMT R0, R57, 0x7771, RZ ;  /* 0x0000777139007816 */ /* 0x000fcc00000000ff */
[----:B------:R-:W4:Y:S01]  /*57830*/  LDC R61, c[0x0][0x228] ;  /* 0x00008a00ff3d7b82 */ /* 0x000f220000000800 */
[----:B--2---:R2:W-:Y:S04]  /*57840*/  @P5 STG.E.U8 desc[UR60][R70.64], R0 ;  /* 0x0000000046005986 */ /* 0x0045e8000c10113c */
[----:B--2---:R-:W2:Y:S01]  /*57850*/  LDL.LU.64 R70, [R1+0x9b8] ;  /* 0x0009b80001467983 */ /* 0x004ea20000300a00 */
[----:B0-----:R-:W-:Y:S02]  /*57860*/  ISETP.LT.AND P5, PT, R236, R5, !P3 ;  /* 0x00000005ec00720c */ /* 0x001fe40005fa1270 */
[----:B------:R-:W-:Y:S01]  /*57870*/  PRMT R0, R57, 0x7772, RZ ;  /* 0x0000777239007816 */ /* 0x000fe200000000ff */
[----:B------:R-:W0:Y:S10]  /*57880*/  LDC R5, c[0x0][0x228] ;  /* 0x00008a00ff057b82 */ /* 0x000e340000000800 */
[----:B------:R1:W-:Y:S01]  /*57890*/  @P5 STG.E.U8 desc[UR60][R188.64], R0 ;  /* 0x00000000bc005986 */ /* 0x0003e2000c10113c */
[----:B------:R-:W-:-:S02]  /*578a0*/  ISETP.LT.AND P3, PT, R235, R56, !P3 ;  /* 0x00000038eb00720c */ /* 0x000fc40005f61270 */
[----:B------:R-:W-:Y:S01]  /*578b0*/  PRMT R57, R57, 0x7773, RZ ;  /* 0x0000777339397816 */ /* 0x000fe200000000ff */
[----:B------:R-:W3:Y:S01]  /*578c0*/  LDC R56, c[0x0][0x22c] ;  /* 0x00008b00ff387b82 */ /* 0x000ee20000000800 */
[----:B-1----:R-:W2:Y:S09]  /*578d0*/  LDL.LU.64 R188, [R1+0x9b0] ;  /* 0x0009b00001bc7983 */ /* 0x002eb20000300a00 */
[----:B------:R1:W-:Y:S04]  /*578e0*/  @P3 STG.E.U8 desc[UR60][R238.64], R57 ;  /* 0x00000039ee003986 */ /* 0x0003e8000c10113c */
[----:B-1----:R-:W2:Y:S01]  /*578f0*/  LDL.LU.64 R238, [R1+0x9a8] ;  /* 0x0009a80001ee7983 */ /* 0x002ea20000300a00 */
[----:B------:R-:W-:Y:S01]  /*57900*/  ISETP.LT.AND P5, PT, R234, R3, !P2 ;  /* 0x00000003ea00720c */ /* 0x000fe200057a1270 */
[----:B------:R-:W-:Y:S01]  /*57910*/  VIADD R0, R4, 0xe ;  /* 0x0000000e04007836 */ /* 0x000fe20000000000 */
[----:B------:R-:W-:Y:S01]  /*57920*/  PRMT R3, R62, 0x7770, RZ ;  /* 0x000077703e037816 */ /* 0x000fe200000000ff */
[----:B------:R-:W2:Y:S01]  /*57930*/  LDL.LU.64 R64, [R1+0x998] ;  /* 0x0009980001407983 */ /* 0x000ea20000300a00 */
[----:B0-----:R-:W-:Y:S01]  /*57940*/  ISETP.LT.AND P3, PT, R237, R5, !P2 ;  /* 0x00000005ed00720c */ /* 0x001fe20005761270 */
[----:B------:R-:W0:Y:S08]  /*57950*/  LDC R57, c[0x0][0x228] ;  /* 0x00008a00ff397b82 */ /* 0x000e300000000800 */
[----:B------:R-:W1:Y:S01]  /*57960*/  LDC R5, c[0x0][0x228] ;  /* 0x00008a00ff057b82 */ /* 0x000e620000000800 */
[----:B---3--:R3:W-:Y:S01]  /*57970*/  @P5 STG.E.U8 desc[UR60][R66.64], R3 ;  /* 0x0000000342005986 */ /* 0x0087e2000c10113c */
[----:B------:R-:W-:-:S02]  /*57980*/  ISETP.GE.AND P5, PT, R0, R56, PT ;  /* 0x000000380000720c */ /* 0x000fc40003fa6270 */
[----:B------:R-:W-:-:S04]  /*57990*/  PRMT R0, R62, 0x7771, RZ ;  /* 0x000077713e007816 */ /* 0x000fc800000000ff */
[----:B------:R-:W0:Y:S01]  /*579a0*/  LDC R56, c[0x0][0x228] ;  /* 0x00008a00ff387b82 */ /* 0x000e220000000800 */
[----:B---3--:R-:W3:Y:S07]  /*579b0*/  LDL.LU.64 R66, [R1+0x978] ;  /* 0x0009780001427983 */ /* 0x008eee0000300a00 */
[----:B------:R-:W0:Y:S01]  /*579c0*/  LDC R3, c[0x0][0x228] ;  /* 0x00008a00ff037b82 */ /* 0x000e220000000800 */
[----:B------:R1:W-:Y:S04]  /*579d0*/  @P3 STG.E.U8 desc[UR60][R68.64], R0 ;  /* 0x0000000044003986 */ /* 0x0003e8000c10113c */
[----:B-1----:R-:W3:Y:S01]  /*579e0*/  LDL.LU.64 R68, [R1+0x970] ;  /* 0x0009700001447983 */ /* 0x002ee20000300a00 */
[----:B------:R-:W-:-:S02]  /*579f0*/  ISETP.LT.AND P3, PT, R236, R60, !P2 ;  /* 0x0000003cec00720c */ /* 0x000fc40005761270 */
[C---:B------:R-:W-:Y:S02]  /*57a00*/  PRMT R0, R62.reuse, 0x7772, RZ ;  /* 0x000077723e007816 */ /* 0x040fe400000000ff */
[----:B------:R-:W-:Y:S02]  /*57a10*/  ISETP.LT.AND P2, PT, R235, R5, !P2 ;  /* 0x00000005eb00720c */ /* 0x000fe40005741270 */
[----:B------:R-:W-:Y:S01]  /*57a20*/  PRMT R62, R62, 0x7773, RZ ;  /* 0x000077733e3e7816 */ /* 0x000fe200000000ff */
[----:B------:R-:W1:Y:S06]  /*57a30*/  LDC R5, c[0x0][0x228] ;  /* 0x00008a00ff057b82 */ /* 0x000e6c0000000800 */
[----:B----4-:R4:W-:Y:S04]  /*57a40*/  @P3 STG.E.U8 desc[UR60][R240.64], R0 ;  /* 0x00000000f0003986 */ /* 0x0109e8000c10113c */
[----:B----4-:R-:W4:Y:S04]  /*57a50*/  LDL.LU.64 R240, [R1+0x968] ;  /* 0x0009680001f07983 */ /* 0x010f280000300a00 */
[----:B--2---:R2:W-:Y:S04]  /*57a60*/  @P2 STG.E.U8 desc[UR60][R70.64], R62 ;  /* 0x0000003e46002986 */ /* 0x0045e8000c10113c */
[----:B--2---:R-:W2:Y:S01]  /*57a70*/  LDL.LU.64 R70, [R1+0x958] ;  /* 0x0009580001467983 */ /* 0x004ea20000300a00 */
[----:B0-----:R-:W-:-:S02]  /*57a80*/  ISETP.LT.AND P3, PT, R234, R56, !P6 ;  /* 0x00000038ea00720c */ /* 0x001fc40007761270 */
[----:B------:R-:W-:Y:S01]  /*57a90*/  PRMT R0, R58, 0x7770, RZ ;  /* 0x000077703a007816 */ /* 0x000fe200000000ff */
[----:B------:R-:W0:Y:S10]  /*57aa0*/  LDC R56, c[0x0][0x228] ;  /* 0x00008a00ff387b82 */ /* 0x000e340000000800 */
[----:B------:R1:W-:Y:S01]  /*57ab0*/  @P3 STG.E.U8 desc[UR60][R188.64], R0 ;  /* 0x00000000bc003986 */ /* 0x0003e2000c10113c */
[----:B------:R-:W-:-:S02]  /*57ac0*/  ISETP.LT.AND P2, PT, R237, R3, !P6 ;  /* 0x00000003ed00720c */ /* 0x000fc40007741270 */
[----:B------:R-:W0:Y:S01]  /*57ad0*/  LDC R3, c[0x0][0x228] ;  /* 0x00008a00ff037b82 */ /* 0x000e220000000800 */
[----:B-1----:R-:W2:Y:S01]  /*57ae0*/  LDL.LU.64 R188, [R1+0x948] ;  /* 0x0009480001bc7983 */ /* 0x002ea20000300a00 */
[----:B------:R-:W-:-:S09]  /*57af0*/  PRMT R0, R58, 0x7771, RZ ;  /* 0x000077713a007816 */ /* 0x000fd200000000ff */
[----:B------:R1:W-:Y:S04]  /*57b00*/  @P2 STG.E.U8 desc[UR60][R238.64], R0 ;  /* 0x00000000ee002986 */ /* 0x0003e8000c10113c */
[----:B-1----:R-:W2:Y:S01]  /*57b10*/  LDL.LU.64 R238, [R1+0x940] ;  /* 0x0009400001ee7983 */ /* 0x002ea20000300a00 */
[----:B------:R-:W-:Y:S02]  /*57b20*/  ISETP.LT.AND P3, PT, R236, R57, !P6 ;  /* 0x00000039ec00720c */ /* 0x000fe40007761270 */
[----:B0-----:R-:W-:Y:S02]  /*57b30*/  ISETP.LT.AND P6, PT, R235, R56, !P6 ;  /* 0x00000038eb00720c */ /* 0x001fe400077c1270 */
[C---:B------:R-:W-:Y:S01]  /*57b40*/  PRMT R0, R58.reuse, 0x7772, RZ ;  /* 0x000077723a007816 */ /* 0x040fe200000000ff */
[----:B------:R-:W0:Y:S01]  /*57b50*/  LDC R56, c[0x0][0x228] ;  /* 0x00008a00ff387b82 */ /* 0x000e220000000800 */
[----:B------:R-:W-:-:S02]  /*57b60*/  PRMT R58, R58, 0x7773, RZ ;  /* 0x000077733a3a7816 */ /* 0x000fc400000000ff */
[----:B------:R-:W-:-:S05]  /*57b70*/  ISETP.LT.AND P2, PT, R234, R5, !P5 ;  /* 0x00000005ea00720c */ /* 0x000fca0006f41270 */
[----:B------:R1:W-:Y:S01]  /*57b80*/  @P3 STG.E.U8 desc[UR60][R64.64], R0 ;  /* 0x0000000040003986 */ /* 0x0003e2000c10113c */
[----:B------:R-:W-:Y:S01]  /*57b90*/  ISETP.LT.AND P3, PT, R237, R3, !P5 ;  /* 0x00000003ed00720c */ /* 0x000fe20006f61270 */
[----:B------:R-:W2:Y:S01]  /*57ba0*/  LDC R5, c[0x0][0x22c] ;  /* 0x00008b00ff057b82 */ /* 0x000ea20000000800 */
[C---:B------:R-:W-:Y:S01]  /*57bb0*/  PRMT R3, R63.reuse, 0x7770, RZ ;  /* 0x000077703f037816 */ /* 0x040fe200000000ff */
[----:B-1----:R-:W-:Y:S01]  /*57bc0*/  VIADD R0, R4, 0x7a ;  /* 0x0000007a04007836 */ /* 0x002fe20000000000 */
[----:B---3--:R1:W-:Y:S04]  /*57bd0*/  @P6 STG.E.U8 desc[UR60][R66.64], R58 ;  /* 0x0000003a42006986 */ /* 0x0083e8000c10113c */
[----:B-1----:R-:W3:Y:S04]  /*57be0*/  LDL.LU.64 R66, [R1+0x938] ;  /* 0x0009380001427983 */ /* 0x002ee80000300a00 */
[----:B------:R1:W-:Y:S04]  /*57bf0*/  @P2 STG.E.U8 desc[UR60][R68.64], R3 ;  /* 0x0000000344002986 */ /* 0x0003e8000c10113c */
[----:B-1----:R-:W3:Y:S01]  /*57c00*/  LDL.LU.64 R68, [R1+0x918] ;  /* 0x0009180001447983 */ /* 0x002ee20000300a00 */
[----:B------:R-:W-:-:S02]  /*57c10*/  PRMT R3, R63, 0x7771, RZ ;  /* 0x000077713f037816 */ /* 0x000fc400000000ff */
[----:B0-----:R-:W-:Y:S02]  /*57c20*/  ISETP.LT.AND P6, PT, R236, R56, !P5 ;  /* 0x00000038ec00720c */ /* 0x001fe40006fc1270 */
[----:B------:R-:W-:Y:S01]  /*57c30*/  ISETP.GE.AND P2, PT, R0, R245, PT ;  /* 0x000000f50000720c */ /* 0x000fe20003f46270 */
[----:B------:R-:W-:Y:S01]  /*57c40*/  VIADD R0, R4, 0x7b ;  /* 0x0000007b04007836 */ /* 0x000fe20000000000 */
[----:B----4-:R0:W-:Y:S04]  /*57c50*/  @P3 STG.E.U8 desc[UR60][R240.64], R3 ;  /* 0x00000003f0003986 */ /* 0x0101e8000c10113c */
[----:B------:R-:W-:Y:S01]  /*57c60*/  ISETP.GE.AND P3, PT, R0, R173, PT ;  /* 0x000000ad0000720c */ /* 0x000fe20003f66270 */
[----:B------:R-:W-:Y:S01]  /*57c70*/  VIADD R0, R4, 0xf ;  /* 0x0000000f04007836 */ /* 0x000fe20000000000 */
[----:B0-----:R-:W4:Y:S01]  /*57c80*/  LDL.LU.64 R240, [R1+0x910] ;  /* 0x0009100001f07983 */ /* 0x001f220000300a00 */
[----:B------:R-:W-:-:S05]  /*57c90*/  PRMT R3, R63, 0x7772, RZ ;  /* 0x000077723f037816 */ /* 0x000fca00000000ff */
[----:B--2---:R0:W-:Y:S01]  /*57ca0*/  @P6 STG.E.U8 desc[UR60][R70.64], R3 ;  /* 0x0000000346006986 */ /* 0x0041e2000c10113c */
[----:B------:R-:W-:Y:S02]  /*57cb0*/  ISETP.GE.AND P6, PT, R0, R5, PT ;  /* 0x000000050000720c */ /* 0x000fe40003fc6270 */
[----:B------:R-:W1:Y:S01]  /*57cc0*/  LDC R0, c[0x0][0x228] ;  /* 0x00008a00ff007b82 */ /* 0x000e620000000800 */
[----:B------:R-:W-:-:S07]  /*57cd0*/  PRMT R63, R63, 0x7773, RZ ;  /* 0x000077733f3f7816 */ /* 0x000fce00000000ff */
[----:B------:R-:W2:Y:S01]  /*57ce0*/  LDC R5, c[0x0][0x228] ;  /* 0x00008a00ff057b82 */ /* 0x000ea20000000800 */
[----:B0-----:R-:W4:Y:S07]  /*57cf0*/  LDL.LU.64 R70, [R1+0x908] ;  /* 0x0009080001467983 */ /* 0x001f2e0000300a00 */
[----:B------:R-:W0:Y:S01]  /*57d00*/  LDC R3, c[0x0][0x228] ;  /* 0x00008a00ff037b82 */ /* 0x000e220000000800 */
[----:B-1----:R-:W-:-:S13]  /*57d10*/  ISETP.LT.AND P5, PT, R235, R0, !P5 ;  /* 0x00000000eb00720c */ /* 0x002fda0006fa1270 */
[----:B------:R1:W-:Y:S01]  /*57d20*/  @P5 STG.E.U8 desc[UR60][R188.64], R63 ;  /* 0x0000003fbc005986 */ /* 0x0003e2000c10113c */
[----:B--2---:R-:W-:Y:S02]  /*57d30*/  ISETP.LT.AND P5, PT, R234, R5, !P6 ;  /* 0x00000005ea00720c */ /* 0x004fe400077a1270 */
[----:B------:R-:W-:Y:S01]  /*57d40*/  PRMT R0, R59, 0x7770, RZ ;  /* 0x000077703b007816 */ /* 0x000fe200000000ff */
[----:B------:R-:W2:Y:S01]  /*57d50*/  LDC R5, c[0x0][0x22c] ;  /* 0x00008b00ff057b82 */ /* 0x000ea20000000800 */
[----:B-1----:R-:W4:Y:S09]  /*57d60*/  LDL.LU.64 R188, [R1+0x900] ;  /* 0x0009000001bc7983 */ /* 0x002f320000300a00 */
[----:B------:R1:W-:Y:S04]  /*57d70*/  @P5 STG.E.U8 desc[UR60][R238.64], R0 ;  /* 0x00000000ee005986 */ /* 0x0003e8000c10113c */
[----:B-1----:R-:W4:Y:S01]  /*57d80*/  LDL.LU.64 R238, [R1+0x8f0] ;  /* 0x0008f00001ee7983 */ /* 0x002f220000300a00 */
[----:B0-----:R-:W-:-:S02]  /*57d90*/  ISETP.LT.AND P5, PT, R237, R3, !P6 ;  /* 0x00000003ed00720c */ /* 0x001fc400077a1270 */
[----:B------:R-:W0:Y:S01]  /*57da0*/  LDC R3, c[0x0][0x228] ;  /* 0x00008a00ff037b82 */ /* 0x000e220000000800 */
[----:B------:R-:W-:-:S10]  /*57db0*/  PRMT R0, R59, 0x7771, RZ ;  /* 0x000077713b007816 */ /* 0x000fd400000000ff */
[----:B---3--:R1:W-:Y:S01]  /*57dc0*/  @P5 STG.E.U8 desc[UR60][R66.64], R0 ;  /* 0x0000000042005986 */ /* 0x0083e2000c10113c */
[----:B0-----:R-:W-:Y:S02]  /*57dd0*/  ISETP.LT.AND P5, PT, R236, R3, !P6 ;  /* 0x00000003ec00720c */ /* 0x001fe400077a1270 */
[----:B------:R-:W-:Y:S01]  /*57de0*/  PRMT R3, R59, 0x7772, RZ ;  /* 0x000077723b037816 */ /* 0x000fe200000000ff */
[----:B-1----:R-:W3:Y:S01]  /*57df0*/  LDL.LU.64 R66, [R1+0x8d0] ;  /* 0x0008d00001427983 */ /* 0x002ee20000300a00 */
[----:B------:R-:W-:-:S09]  /*57e00*/  VIADD R0, R4, 0x10 ;  /* 0x0000001004007836 */ /* 0x000fd20000000000 */
[----:B------:R0:W-:Y:S01]  /*57e10*/  @P5 STG.E.U8 desc[UR60][R68.64], R3 ;  /* 0x0000000344005986 */ /* 0x0001e2000c10113c */
[----:B--2---:R-:W-:Y:S02]  /*57e20*/  ISETP.GE.AND P5, PT, R0, R5, PT ;  /* 0x000000050000720c */ /* 0x004fe40003fa6270 */
[----:B------:R-:W1:Y:S01]  /*57e30*/  LDC R0, c[0x0][0x228] ;  /* 0x00008a00ff007b82 */ /* 0x000e620000000800 */
[----:B------:R-:W-:-:S07]  /*57e40*/  PRMT R59, R59, 0x7773, RZ ;  /* 0x000077733b3b7816 */ /* 0x000fce00000000ff */
[----:B------:R-:W2:Y:S01]  /*57e50*/  LDC R5, c[0x0][0x22c] ;  /* 0x00008b00ff057b82 */ /* 0x000ea20000000800 */
[----:B0-----:R-:W3:Y:S07]  /*57e60*/  LDL.LU.64 R68, [R1+0x8c8] ;  /* 0x0008c80001447983 */ /* 0x001eee0000300a00 */
[----:B------:R-:W0:Y:S01]  /*57e70*/  LDC R3, c[0x0][0x228] ;  /* 0x00008a00ff037b82 */ /* 0x000e220000000800 */
[----:B-1----:R-:W-:-:S07]  /*57e80*/  ISETP.LT.AND P6, PT, R235, R0, !P6 ;  /* 0x00000000eb00720c */ /* 0x002fce00077c1270 */
[----:B------:R-:W1:Y:S06]  /*57e90*/  LDC R0, c[0x0][0x228] ;  /* 0x00008a00ff007b82 */ /* 0x000e6c0000000800 */
[----:B----4-:R4:W-:Y:S04]  /*57ea0*/  @P6 STG.E.U8 desc[UR60][R240.64], R59 ;  /* 0x0000003bf0006986 */ /* 0x0109e8000c10113c */
[----:B----4-:R-:W4:Y:S01]  /*57eb0*/  LDL.LU.64 R240, [R1+0x8c0] ;  /* 0x0008c00001f07983 */ /* 0x010f220000300a00 */
[----:B-1----:R-:W-:Y:S01]  /*57ec0*/  ISETP.LT.AND P6, PT, R234, R0, !P5 ;  /* 0x00000000ea00720c */ /* 0x002fe20006fc1270 */
[----:B------:R-:W1:Y:S01]  /*57ed0*/  LDC R59, c[0x0][0x228] ;  /* 0x00008a00ff3b7b82 */ /* 0x000e620000000800 */
[----:B------:R-:W-:-:S11]  /*57ee0*/  PRMT R0, R52, 0x7770, RZ ;  /* 0x0000777034007816 */ /* 0x000fd600000000ff */
[----:B------:R2:W-:Y:S04]  /*57ef0*/  @P6 STG.E.U8 desc[UR60][R70.64], R0 ;  /* 0x0000000046006986 */ /* 0x0005e8000c10113c */
[----:B--2---:R-:W2:Y:S01]  /*57f00*/  LDL.LU.64 R70, [R1+0x8b8] ;  /* 0x0008b80001467983 */ /* 0x004ea20000300a00 */
[----:B0-----:R-:W-:Y:S02]  /*57f10*/  ISETP.LT.AND P6, PT, R237, R3, !P5 ;  /* 0x00000003ed00720c */ /* 0x001fe40006fc1270 */
[----:B------:R-:W0:Y:S01]  /*57f20*/  LDC R3, c[0x0][0x228] ;  /* 0x00008a00ff037b82 */ /* 0x000e220000000800 */
[----:B------:R-:W-:-:S10]  /*57f30*/  PRMT R0, R52, 0x7771, RZ ;  /* 0x0000777134007816 */ /* 0x000fd400000000ff */
[----:B------:R1:W-:Y:S04]  /*57f40*/  @P6 STG.E.U8 desc[UR60][R188.64], R0 ;  /* 0x00000000bc006986 */ /* 0x0003e8000c10113c */
[----:B-1----:R-:W2:Y:S01]  /*57f50*/  LDL.LU.64 R188, [R1+0x8a8] ;  /* 0x0008a80001bc7983 */ /* 0x002ea20000300a00 */
[----:B0-----:R-:W-:Y:S02]  /*57f60*/  ISETP.LT.AND P6, PT, R236, R3, !P5 ;  /* 0x00000003ec00720c */ /* 0x001fe40006fc1270 */
[----:B------:R-:W-:-:S11]  /*57f70*/  PRMT R3, R52, 0x7772, RZ ;  /* 0x0000777234037816 */ /* 0x000fd600000000ff */
[----:B------:R0:W-:Y:S04]  /*57f80*/  @P6 STG.E.U8 desc[UR60][R238.64], R3 ;  /* 0x00000003ee006986 */ /* 0x0001e8000c10113c */
[----:B0-----:R-:W2:Y:S01]  /*57f90*/  LDL.LU.64 R238, [R1+0x8a0] ;  /* 0x0008a00001ee7983 */ /* 0x001ea20000300a00 */
[----:B------:R-:W-:Y:S01]  /*57fa0*/  VIADD R0, R4, 0x11 ;  /* 0x0000001104007836 */ /* 0x000fe20000000000 */
[----:B------:R-:W-:Y:S01]  /*57fb0*/  PRMT R52, R52, 0x7773, RZ ;  /* 0x0000777334347816 */ /* 0x000fe200000000ff */
[----:B------:R-:W0:Y:S03]  /*57fc0*/  LDC R3, c[0x0][0x228] ;  /* 0x00008a00ff037b82 */ /* 0x000e260000000800 */
[----:B------:R-:W-:-:S05]  /*57fd0*/  ISETP.GE.AND P6, PT, R0, R5, PT ;  /* 0x000000050000720c */ /* 0x000fca0003fc6270 */
[----:B------:R-:W1:Y:S08]  /*57fe0*/  LDC R0, c[0x0][0x228] ;  /* 0x00008a00ff007b82 */ /* 0x000e700000000800 */
[----:B------:R-:W2:Y:S01]  /*57ff0*/  LDC R5, c[0x0][0x22c] ;  /* 0x00008b00ff057b82 */ /* 0x000ea20000000800 */
[----:B-1----:R-:W-:-:S07]  /*58000*/  ISETP.LT.AND P5, PT, R235, R0, !P5 ;  /* 0x00000000eb00720c */ /* 0x002fce0006fa1270 */
[----:B------:R-:W1:Y:S06]  /*58010*/  LDC R0, c[0x0][0x228] ;  /* 0x00008a00ff007b82 */ /* 0x000e6c0000000800 */
[----:B---3--:R3:W-:Y:S01]  /*58020*/  @P5 STG.E.U8 desc[UR60][R66.64], R52 ;  /* 0x0000003442005986 */ /* 0x0087e2000c10113c */
[----:B-1----:R-:W-:Y:S02]  /*58030*/  ISETP.LT.AND P5, PT, R234, R0, !P6 ;  /* 0x00000000ea00720c */ /* 0x002fe400077a1270 */
[----:B------:R-:W-:Y:S01]  /*58040*/  PRMT R0, R72, 0x7770, RZ ;  /* 0x0000777048007816 */ /* 0x000fe200000000ff */
[----:B---3--:R-:W3:Y:S01]  /*58050*/  LDL.LU.64 R66, [R1+0x898] ;  /* 0x0008980001427983 */ /* 0x008ee20000300a00 */
[----:B------:R-:W1:Y:S09]  /*58060*/  LDC R52, c[0x0][0x22c] ;  /* 0x00008b00ff347b82 */ /* 0x000e720000000800 */
[----:B------:R0:W-:Y:S04]  /*58070*/  @P5 STG.E.U8 desc[UR60][R68.64], R0 ;  /* 0x0000000044005986 */ /* 0x0001e8000c10113c */
[----:B0-----:R-:W3:Y:S01]  /*58080*/  LDL.LU.64 R68, [R1+0x878] ;  /* 0x0008780001447983 */ /* 0x001ee20000300a00 */
[----:B------:R-:W-:-:S02]  /*58090*/  ISETP.LT.AND P5, PT, R237, R3, !P6 ;  /* 0x00000003ed00720c */ /* 0x000fc400077a1270 */
[----:B------:R-:W0:Y:S01]  /*580a0*/  LDC R3, c[0x0][0x228] ;  /* 0x00008a00ff037b82 */ /* 0x000e220000000800 */
[----:B------:R-:W-:-:S10]  /*580b0*/  PRMT R0, R72, 0x7771, RZ ;  /* 0x0000777148007816 */ /* 0x000fd400000000ff */
[----:B----4-:R4:W-:Y:S01]  /*580c0*/  @P5 STG.E.U8 desc[UR60][R240.64], R0 ;  /* 0x00000000f0005986 */ /* 0x0109e2000c10113c */
[----:B0-----:R-:W-:Y:S02]  /*580d0*/  ISETP.LT.AND P5, PT, R236, R3, !P6 ;  /* 0x00000003ec00720c */ /* 0x001fe400077a1270 */
[----:B------:R-:W-:Y:S01]  /*580e0*/  PRMT R3, R72, 0x7772, RZ ;  /* 0x0000777248037816 */ /* 0x000fe200000000ff */
[----:B----4-:R-:W4:Y:S01]  /*580f0*/  LDL.LU.64 R240, [R1+0x870] ;  /* 0x0008700001f07983 */ /* 0x010f220000300a00 */
[----:B------:R-:W-:-:S09]  /*58100*/  VIADD R0, R4, 0x12 ;  /* 0x0000001204007836 */ /* 0x000fd20000000000 */
[----:B--2---:R0:W-:Y:S01]  /*58110*/  @P5 STG.E.U8 desc[UR60][R70.64], R3 ;  /* 0x0000000346005986 */ /* 0x0041e2000c10113c */
[----:B------:R-:W-:Y:S02]  /*58120*/  ISETP.GE.AND P5, PT, R0, R5, PT ;  /* 0x000000050000720c */ /* 0x000fe40003fa6270 */
[----:B------:R-:W2:Y:S01]  /*58130*/  LDC R0, c[0x0][0x228] ;  /* 0x00008a00ff007b82 */ /* 0x000ea20000000800 */
[----:B------:R-:W-:-:S07]  /*58140*/  PRMT R72, R72, 0x7773, RZ ;  /* 0x0000777348487816 */ /* 0x000fce00000000ff */
[----:B------:R-:W1:Y:S01]  /*58150*/  LDC R5, c[0x0][0x22c] ;  /* 0x00008b00ff057b82 */ /* 0x000e620000000800 */
[----:B0-----:R-:W4:Y:S07]  /*58160*/  LDL.LU.64 R70, [R1+0x868] ;  /* 0x0008680001467983 */ /* 0x001f2e0000300a00 */
[----:B------:R-:W0:Y:S01]  /*58170*/  LDC R3, c[0x0][0x228] ;  /* 0x00008a00ff037b82 */ /* 0x000e220000000800 */
[----:B--2---:R-:W-:-:S07]  /*58180*/  ISETP.LT.AND P6, PT, R235, R0, !P6 ;  /* 0x00000000eb00720c */ /* 0x004fce00077c1270 */
[----:B------:R-:W2:Y:S06]  /*58190*/  LDC R0, c[0x0][0x228] ;  /* 0x00008a00ff007b82 */ /* 0x000eac0000000800 */
[----:B------:R1:W-:Y:S04]  /*581a0*/  @P6 STG.E.U8 desc[UR60][R188.64], R72 ;  /* 0x00000048bc006986 */ /* 0x0003e8000c10113c */
[----:B-1----:R-:W4:Y:S01]  /*581b0*/  LDL.LU.64 R188, [R1+0x860] ;  /* 0x0008600001bc7983 */ /* 0x002f220000300a00 */
[----:B--2---:R-:W-:-:S02]  /*581c0*/  ISETP.LT.AND P6, PT, R234, R0, !P5 ;  /* 0x00000000ea00720c */ /* 0x004fc40006fc1270 */
[----:B------:R-:W-:-:S11]  /*581d0*/  PRMT R0, R53, 0x7770, RZ ;  /* 0x0000777035007816 */ /* 0x000fd600000000ff */
[----:B------:R1:W-:Y:S04]  /*581e0*/  @P6 STG.E.U8 desc[UR60][R238.64], R0 ;  /* 0x00000000ee006986 */ /* 0x0003e8000c10113c */
[----:B-1----:R-:W2:Y:S01]  /*581f0*/  LDL.LU.64 R238, [R1+0x850] ;  /* 0x0008500001ee7983 */ /* 0x002ea20000300a00 */
[----:B0-----:R-:W-:Y:S02]  /*58200*/  ISETP.LT.AND P6, PT, R237, R3, !P5 ;  /* 0x00000003ed00720c */ /* 0x001fe40006fc1270 */
        /* <DEDUP_REMOVED lines=8> */
[----:B------:R-:W-:Y:S02]  /*58290*/  ISETP.GE.AND P6, PT, R0, R5, PT ;  /* 0x000000050000720c */ /* 0x000fe40003fc6270 */
        /* <DEDUP_REMOVED lines=9> */
[----:B-1----:R-:W-:-:S02]  /*58330*/  ISETP.LT.AND P5, PT, R234, R0, !P6 ;  /* 0x00000000ea00720c */ /* 0x002fc400077a1270 */
[----:B------:R-:W-:-:S11]  /*58340*/  PRMT R0, R73, 0x7770, RZ ;  /* 0x0000777049007816 */ /* 0x000fd600000000ff */
[----:B------:R1:W-:Y:S04]  /*58350*/  @P5 STG.E.U8 desc[UR60][R70.64], R0 ;  /* 0x0000000046005986 */ /* 0x0003e8000c10113c */
[----:B-1----:R-:W4:Y:S01]  /*58360*/  LDL.LU.64 R70, [R1+0x810] ;  /* 0x0008100001467983 */ /* 0x002f220000300a00 */
[----:B0-----:R-:W-:Y:S02]  /*58370*/  ISETP.LT.AND P5, PT, R237, R3, !P6 ;  /* 0x00000003ed00720c */ /* 0x001fe400077a1270 */
[----:B------:R-:W0:Y:S01]  /*58380*/  LDC R3, c[0x0][0x228] ;  /* 0x00008a00ff037b82 */ /* 0x000e220000000800 */
[----:B------:R-:W-:-:S10]  /*58390*/  PRMT R0, R73, 0x7771, RZ ;  /* 0x0000777149007816 */ /* 0x000fd400000000ff */
[----:B------:R1:W-:Y:S01]  /*583a0*/  @P5 STG.E.U8 desc[UR60][R188.64], R0 ;  /* 0x00000000bc005986 */ /* 0x0003e2000c10113c */
[----:B0-----:R-:W-:-:S03]  /*583b0*/  ISETP.LT.AND P5, PT, R236, R3, !P6 ;  /* 0x00000003ec00720c */ /* 0x001fc600077a1270 */
[----:B-1----:R-:W4:Y:S01]  /*583c0*/  LDL.LU.64 R188, [R1+0x800] ;  /* 0x0008000001bc7983 */ /* 0x002f220000300a00 */
[----:B------:R-:W-:-:S09]  /*583d0*/  PRMT R3, R73, 0x7772, RZ ;  /* 0x0000777249037816 */ /* 0x000fd200000000ff */
[----:B--2---:R0:W-:Y:S04]  /*583e0*/  @P5 STG.E.U8 desc[UR60][R238.64], R3 ;  /* 0x00000003ee005986 */ /* 0x0041e8000c10113c */
[----:B0-----:R-:W2:Y:S01]  /*583f0*/  LDL.LU.64 R238, [R1+0x7f8] ;  /* 0x0007f80001ee7983 */ /* 0x001ea20000300a00 */
[----:B------:R-:W-:Y:S01]  /*58400*/  VIADD R0, R4, 0x14 ;  /* 0x0000001404007836 */ /* 0x000fe20000000000 */
[----:B------:R-:W-:Y:S01]  /*58410*/  PRMT R73, R73, 0x7773, RZ ;  /* 0x0000777349497816 */ /* 0x000fe200000000ff */
[----:B------:R-:W0:Y:S03]  /*58420*/  LDC R3, c[0x0][0x228] ;  /* 0x00008a00ff037b82 */ /* 0x000e260000000800 */
[----:B------:R-:W-:-:S05]  /*58430*/  ISETP.GE.AND P5, PT, R0, R5, PT ;  /* 0x000000050000720c */ /* 0x000fca0003fa6270 */
[----:B------:R-:W1:Y:S08]  /*58440*/  LDC R0, c[0x0][0x228] ;  /* 0x00008a00ff007b82 */ /* 0x000e700000000800 */
[----:B------:R-:W4:Y:S01]  /*58450*/  LDC R5, c[0x0][0x22c] ;  /* 0x00008b00ff057b82 */ /* 0x000f220000000800 */
[----:B-1----:R-:W-:-:S07]  /*58460*/  ISETP.LT.AND P6, PT, R235, R0, !P6 ;  /* 0x00000000eb00720c */ /* 0x002fce00077c1270 */
[----:B------:R-:W1:Y:S06]  /*58470*/  LDC R0, c[0x0][0x228] ;  /* 0x00008a00ff007b82 */ /* 0x000e6c0000000800 */
[----:B---3--:R3:W-:Y:S01]  /*58480*/  @P6 STG.E.U8 desc[UR60][R66.64], R73 ;  /* 0x0000004942006986 */ /* 0x0087e2000c10113c */
[----:B-1----:R-:W-:Y:S02]  /*58490*/  ISETP.LT.AND P6, PT, R234, R0, !P5 ;  /* 0x00000000ea00720c */ /* 0x002fe40006fc1270 */
[----:B------:R-:W-:Y:S01]  /*584a0*/  PRMT R0, R54, 0x7770, RZ ;  /* 0x0000777036007816 */ /* 0x000fe200000000ff */
[----:B---3--:R-:W3:Y:S10]  /*584b0*/  LDL.LU.64 R66, [R1+0x7f0] ;  /* 0x0007f00001427983 */ /* 0x008ef40000300a00 */
[----:B------:R1:W-:Y:S04]  /*584c0*/  @P6 STG.E.U8 desc[UR60][R68.64], R0 ;  /* 0x0000000044006986 */ /* 0x0003e8000c10113c */
[----:B-1----:R-:W3:Y:S01]  /*584d0*/  LDL.LU.64 R68, [R1+0x7d0] ;  /* 0x0007d00001447983 */ /* 0x002ee20000300a00 */
[----:B0-----:R-:W-:-:S02]  /*584e0*/  ISETP.LT.AND P6, PT, R237, R3, !P5 ;  /* 0x00000003ed00720c */ /* 0x001fc40006fc1270 */
[----:B------:R-:W0:Y:S01]  /*584f0*/  LDC R3, c[0x0][0x228] ;  /* 0x00008a00ff037b82 */ /* 0x000e220000000800 */
[----:B------:R-:W-:-:S10]  /*58500*/  PRMT R0, R54, 0x7771, RZ ;  /* 0x0000777136007816 */ /* 0x000fd400000000ff */
[----:B----4-:R1:W-:Y:S01]  /*58510*/  @P6 STG.E.U8 desc[UR60][R240.64], R0 ;  /* 0x00000000f0006986 */ /* 0x0103e2000c10113c */
[----:B0-----:R-:W-:Y:S02]  /*58520*/  ISETP.LT.AND P6, PT, R236, R3, !P5 ;  /* 0x00000003ec00720c */ /* 0x001fe40006fc1270 */
[----:B------:R-:W-:Y:S01]  /*58530*/  PRMT R3, R54, 0x7772, RZ ;  /* 0x0000777236037816 */ /* 0x000fe200000000ff */
[----:B-1----:R-:W4:Y:S01]  /*58540*/  LDL.LU.64 R240, [R1+0x7c8] ;  /* 0x0007c80001f07983 */ /* 0x002f220000300a00 */
[----:B------:R-:W-:-:S09]  /*58550*/  VIADD R0, R4, 0x15 ;  /* 0x0000001504007836 */ /* 0x000fd20000000000 */
[----:B------:R0:W-:Y:S01]  /*58560*/  @P6 STG.E.U8 desc[UR60][R70.64], R3 ;  /* 0x0000000346006986 */ /* 0x0001e2000c10113c */
[----:B------:R-:W-:Y:S02]  /*58570*/  ISETP.GE.AND P6, PT, R0, R5, PT ;  /* 0x000000050000720c */ /* 0x000fe40003fc6270 */
[----:B------:R-:W1:Y:S01]  /*58580*/  LDC R0, c[0x0][0x228] ;  /* 0x00008a00ff007b82 */ /* 0x000e620000000800 */
[----:B------:R-:W-:-:S07]  /*58590*/  PRMT R54, R54, 0x7773, RZ ;  /* 0x0000777336367816 */ /* 0x000fce00000000ff */
[----:B------:R-:W3:Y:S01]  /*585a0*/  LDC R5, c[0x0][0x22c] ;  /* 0x00008b00ff057b82 */ /* 0x000ee20000000800 */
[----:B0-----:R-:W4:Y:S07]  /*585b0*/  LDL.LU.64 R70, [R1+0x7c0] ;  /* 0x0007c00001467983 */ /* 0x001f2e0000300a00 */
[----:B------:R-:W0:Y:S01]  /*585c0*/  LDC R3, c[0x0][0x228] ;  /* 0x00008a00ff037b82 */ /* 0x000e220000000800 */
[----:B-1----:R-:W-:-:S07]  /*585d0*/  ISETP.LT.AND P5, PT, R235, R0, !P5 ;  /* 0x00000000eb00720c */ /* 0x002fce0006fa1270 */
[----:B------:R-:W1:Y:S06]  /*585e0*/  LDC R0, c[0x0][0x228] ;  /* 0x00008a00ff007b82 */ /* 0x000e6c0000000800 */
[----:B------:R0:W-:Y:S04]  /*585f0*/  @P5 STG.E.U8 desc[UR60][R188.64], R54 ;  /* 0x00000036bc005986 */ /* 0x0001e8000c10113c */
[----:B0-----:R-:W4:Y:S01]  /*58600*/  LDL.LU.64 R188, [R1+0x7b8] ;  /* 0x0007b80001bc7983 */ /* 0x001f220000300a00 */
[----:B-1----:R-:W-:-:S02]  /*58610*/  ISETP.LT.AND P5, PT, R234, R0, !P6 ;  /* 0x00000000ea00720c */ /* 0x002fc400077a1270 */
[----:B------:R-:W-:-:S11]  /*58620*/  PRMT R0, R74, 0x7770, RZ ;  /* 0x000077704a007816 */ /* 0x000fd600000000ff */
[----:B--2---:R0:W-:Y:S04]  /*58630*/  @P5 STG.E.U8 desc[UR60][R238.64], R0 ;  /* 0x00000000ee005986 */ /* 0x0041e8000c10113c */
[----:B0-----:R-:W2:Y:S01]  /*58640*/  LDL.LU.64 R238, [R1+0x7a8] ;  /* 0x0007a80001ee7983 */ /* 0x001ea20000300a00 */
[----:B------:R-:W-:Y:S02]  /*58650*/  ISETP.LT.AND P5, PT, R237, R3, !P6 ;  /* 0x00000003ed00720c */ /* 0x000fe400077a1270 */
        /* <DEDUP_REMOVED lines=42> */
[----:B---3--:R-:W3:Y:S01]  /*58900*/  LDL.LU.64 R66, [R1+0x750] ;  /* 0x0007500001427983 */ /* 0x008ee20000300a00 */
[----:B------:R-:W-:Y:S01]  /*58910*/  VIADD R53, R4, 0x66 ;  /* 0x0000006604357836 */ /* 0x000fe20000000000 */
[----:B------:R-:W1:Y:S08]  /*58920*/  LDC R55, c[0x0][0x228] ;  /* 0x00008a00ff377b82 */ /* 0x000e700000000800 */
        /* <DEDUP_REMOVED lines=903> */
[----:B0-----:R-:W-:-:S03]  /*5c1a0*/  ISETP.LT.AND P6, PT, R236, R3, !P5 ;  /* 0x00000003ec00720c */ /* 0x001fc60006fc1270 */
[----:B-1----:R-:W4:Y:S01]  /*5c1b0*/  LDL.LU.64 R240, [R1+0x550] ;  /* 0x0005500001f07983 */ /* 0x002f220000300a00 */
[----:B------:R-:W-:-:S09]  /*5c1c0*/  PRMT R0, R111, 0x7772, RZ ;  /* 0x000077726f007816 */ /* 0x000fd200000000ff */
[----:B------:R0:W-:Y:S04]  /*5c1d0*/  @P6 STG.E.U8 desc[UR60][R70.64], R0 ;  /* 0x0000000046006986 */ /* 0x0001e8000c10113c */
[----:B0-----:R-:W4:Y:S01]  /*5c1e0*/  LDL.LU.64 R70, [R1+0x548] ;  /* 0x0005480001467983 */ /* 0x001f220000300a00 */
[----:B------:R-:W0:Y:S01]  /*5c1f0*/  LDC R0, c[0x0][0x228] ;  /* 0x00008a00ff007b82 */ /* 0x000e220000000800 */
[----:B------:R-:W-:Y:S01]  /*5c200*/  PRMT R111, R111, 0x7773, RZ ;  /* 0x000077736f6f7816 */ /* 0x000fe200000000ff */
[----:B------:R-:W-:Y:S01]  /*5c210*/  VIADD R3, R4, 0x3f ;  /* 0x0000003f04037836 */ /* 0x000fe20000000000 */
[----:B0-----:R-:W-:-:S05]  /*5c220*/  ISETP.LT.AND P5, PT, R235, R0, !P5 ;  /* 0x00000000eb00720c */ /* 0x001fca0006fa1270 */
[----:B------:R-:W0:Y:S01]  /*5c230*/  LDC R0, c[0x0][0x228] ;  /* 0x00008a00ff007b82 */ /* 0x000e220000000800 */
[----:B------:R-:W-:-:S07]  /*5c240*/  ISETP.GE.AND P6, PT, R3, R5, PT ;  /* 0x000000050300720c */ /* 0x000fce0003fc6270 */
[----:B------:R-:W1:Y:S01]  /*5c250*/  LDC R3, c[0x0][0x228] ;  /* 0x00008a00ff037b82 */ /* 0x000e620000000800 */
[----:B------:R2:W-:Y:S07]  /*5c260*/  @P5 STG.E.U8 desc[UR60][R188.64], R111 ;  /* 0x0000006fbc005986 */ /* 0x0005ee000c10113c */
[----:B------:R-:W3:Y:S01]  /*5c270*/  LDC R5, c[0x0][0x22c] ;  /* 0x00008b00ff057b82 */ /* 0x000ee20000000800 */
[----:B--2---:R-:W2:Y:S01]  /*5c280*/  LDL.LU.64 R188, [R1+0x578] ;  /* 0x0005780001bc7983 */ /* 0x004ea20000300a00 */
[----:B0-----:R-:W-:-:S02]  /*5c290*/  ISETP.LT.AND P5, PT, R234, R0, !P6 ;  /* 0x00000000ea00720c */ /* 0x001fc400077a1270 */
[----:B------:R-:W-:-:S11]  /*5c2a0*/  PRMT R0, R115, 0x7770, RZ ;  /* 0x0000777073007816 */ /* 0x000fd600000000ff */
[----:B------:R0:W-:Y:S04]  /*5c2b0*/  @P5 STG.E.U8 desc[UR60][R238.64], R0 ;  /* 0x00000000ee005986 */ /* 0x0001e8000c10113c */
[----:B0-----:R-:W2:Y:S01]  /*5c2c0*/  LDL.LU.64 R238, [R1+0x5b0] ;  /* 0x0005b00001ee7983 */ /* 0x001ea20000300a00 */
[----:B-1----:R-:W-:Y:S02]  /*5c2d0*/  ISETP.LT.AND P5, PT, R237, R3, !P6 ;  /* 0x00000003ed00720c */ /* 0x002fe400077a1270 */
[----:B------:R-:W0:Y:S01]  /*5c2e0*/  LDC R3, c[0x0][0x228] ;  /* 0x00008a00ff037b82 */ /* 0x000e220000000800 */
[----:B------:R-:W-:-:S10]  /*5c2f0*/  PRMT R0, R115, 0x7771, RZ ;  /* 0x0000777173007816 */ /* 0x000fd400000000ff */
[----:B---3--:R1:W-:Y:S01]  /*5c300*/  @P5 STG.E.U8 desc[UR60][R66.64], R0 ;  /* 0x0000000042005986 */ /* 0x0083e2000c10113c */
[----:B0-----:R-:W-:-:S03]  /*5c310*/  ISETP.LT.AND P5, PT, R236, R3, !P6 ;  /* 0x00000003ec00720c */ /* 0x001fc600077a1270 */
[----:B-1----:R-:W3:Y:S01]  /*5c320*/  LDL.LU.64 R66, [R1+0x5a8] ;  /* 0x0005a80001427983 */ /* 0x002ee20000300a00 */
[----:B------:R-:W-:-:S09]  /*5c330*/  PRMT R0, R115, 0x7772, RZ ;  /* 0x0000777273007816 */ /* 0x000fd200000000ff */
[----:B------:R0:W-:Y:S04]  /*5c340*/  @P5 STG.E.U8 desc[UR60][R68.64], R0 ;  /* 0x0000000044005986 */ /* 0x0001e8000c10113c */
[----:B0-----:R-:W3:Y:S01]  /*5c350*/  LDL.LU.64 R68, [R1+0x5a0] ;  /* 0x0005a00001447983 */ /* 0x001ee20000300a00 */
[----:B------:R-:W0:Y:S01]  /*5c360*/  LDC R0, c[0x0][0x228] ;  /* 0x00008a00ff007b82 */ /* 0x000e220000000800 */
[----:B------:R-:W-:Y:S01]  /*5c370*/  VIADD R3, R4, 0x40 ;  /* 0x0000004004037836 */ /* 0x000fe20000000000 */
[----:B------:R-:W-:Y:S02]  /*5c380*/  PRMT R115, R115, 0x7773, RZ ;  /* 0x0000777373737816 */ /* 0x000fe400000000ff */
[----:B0-----:R-:W-:-:S04]  /*5c390*/  ISETP.LT.AND P6, PT, R235, R0, !P6 ;  /* 0x00000000eb00720c */ /* 0x001fc800077c1270 */
[----:B------:R-:W0:Y:S01]  /*5c3a0*/  LDC R0, c[0x0][0x228] ;  /* 0x00008a00ff007b82 */ /* 0x000e220000000800 */
[----:B------:R-:W-:-:S07]  /*5c3b0*/  ISETP.GE.AND P5, PT, R3, R5, PT ;  /* 0x000000050300720c */ /* 0x000fce0003fa6270 */
[----:B------:R-:W1:Y:S01]  /*5c3c0*/  LDC R3, c[0x0][0x228] ;  /* 0x00008a00ff037b82 */ /* 0x000e620000000800 */
[----:B----4-:R4:W-:Y:S07]  /*5c3d0*/  @P6 STG.E.U8 desc[UR60][R240.64], R115 ;  /* 0x00000073f0006986 */ /* 0x0109ee000c10113c */
[----:B------:R-:W2:Y:S01]  /*5c3e0*/  LDC R5, c[0x0][0x22c] ;  /* 0x00008b00ff057b82 */ /* 0x000ea20000000800 */
[----:B----4-:R-:W4:Y:S01]  /*5c3f0*/  LDL.LU.64 R240, [R1+0x5c0] ;  /* 0x0005c00001f07983 */ /* 0x010f220000300a00 */
[----:B0-----:R-:W-:-:S02]  /*5c400*/  ISETP.LT.AND P6, PT, R234, R0, !P5 ;  /* 0x00000000ea00720c */ /* 0x001fc40006fc1270 */
[----:B------:R-:W-:-:S11]  /*5c410*/  PRMT R0, R116, 0x7770, RZ ;  /* 0x0000777074007816 */ /* 0x000fd600000000ff */
[----:B------:R0:W-:Y:S04]  /*5c420*/  @P6 STG.E.U8 desc[UR60][R70.64], R0 ;  /* 0x0000000046006986 */ /* 0x0001e8000c10113c */
[----:B0-----:R-:W4:Y:S01]  /*5c430*/  LDL.LU.64 R70, [R1+0x5f8] ;  /* 0x0005f80001467983 */ /* 0x001f220000300a00 */
[----:B-1----:R-:W-:Y:S02]  /*5c440*/  ISETP.LT.AND P6, PT, R237, R3, !P5 ;  /* 0x00000003ed00720c */ /* 0x002fe40006fc1270 */
[----:B------:R-:W0:Y:S01]  /*5c450*/  LDC R3, c[0x0][0x228] ;  /* 0x00008a00ff037b82 */ /* 0x000e220000000800 */
[----:B------:R-:W-:-:S10]  /*5c460*/  PRMT R0, R116, 0x7771, RZ ;  /* 0x0000777174007816 */ /* 0x000fd400000000ff */
[----:B--2---:R1:W-:Y:S01]  /*5c470*/  @P6 STG.E.U8 desc[UR60][R188.64], R0 ;  /* 0x00000000bc006986 */ /* 0x0043e2000c10113c */
[----:B0-----:R-:W-:-:S03]  /*5c480*/  ISETP.LT.AND P6, PT, R236, R3, !P5 ;  /* 0x00000003ec00720c */ /* 0x001fc60006fc1270 */
[----:B-1----:R-:W2:Y:S01]  /*5c490*/  LDL.LU.64 R188, [R1+0x5f0] ;  /* 0x0005f00001bc7983 */ /* 0x002ea20000300a00 */
[----:B------:R-:W-:-:S09]  /*5c4a0*/  PRMT R0, R116, 0x7772, RZ ;  /* 0x0000777274007816 */ /* 0x000fd200000000ff */
[----:B------:R0:W-:Y:S04]  /*5c4b0*/  @P6 STG.E.U8 desc[UR60][R238.64], R0 ;  /* 0x00000000ee006986 */ /* 0x0001e8000c10113c */
[----:B0-----:R-:W2:Y:S01]  /*5c4c0*/  LDL.LU.64 R238, [R1+0x5e8] ;  /* 0x0005e80001ee7983 */ /* 0x001ea20000300a00 */
[----:B------:R-:W0:Y:S01]  /*5c4d0*/  LDC R0, c[0x0][0x228] ;  /* 0x00008a00ff007b82 */ /* 0x000e220000000800 */
[----:B------:R-:W-:Y:S01]  /*5c4e0*/  VIADD R3, R4, 0x41 ;  /* 0x0000004104037836 */ /* 0x000fe20000000000 */
[----:B------:R-:W-:Y:S02]  /*5c4f0*/  PRMT R116, R116, 0x7773, RZ ;  /* 0x0000777374747816 */ /* 0x000fe400000000ff */
[----:B0-----:R-:W-:-:S04]  /*5c500*/  ISETP.LT.AND P5, PT, R235, R0, !P5 ;  /* 0x00000000eb00720c */ /* 0x001fc80006fa1270 */
[----:B------:R-:W0:Y:S01]  /*5c510*/  LDC R0, c[0x0][0x228] ;  /* 0x00008a00ff007b82 */ /* 0x000e220000000800 */
[----:B------:R-:W-:-:S07]  /*5c520*/  ISETP.GE.AND P6, PT, R3, R5, PT ;  /* 0x000000050300720c */ /* 0x000fce0003fc6270 */
[----:B------:R-:W1:Y:S08]  /*5c530*/  LDC R3, c[0x0][0x228] ;  /* 0x00008a00ff037b82 */ /* 0x000e700000000800 */
[----:B------:R-:W4:Y:S01]  /*5c540*/  LDC R5, c[0x0][0x22c] ;  /* 0x00008b00ff057b82 */ /* 0x000f220000000800 */
[----:B---3--:R3:W-:Y:S01]  /*5c550*/  @P5 STG.E.U8 desc[UR60][R66.64], R116 ;  /* 0x0000007442005986 */ /* 0x0087e2000c10113c */
[----:B0-----:R-:W-:-:S02]  /*5c560*/  ISETP.LT.AND P5, PT, R234, R0, !P6 ;  /* 0x00000000ea00720c */ /* 0x001fc400077a1270 */
[----:B------:R-:W-:Y:S01]  /*5c570*/  PRMT R0, R120, 0x7770, RZ ;  /* 0x0000777078007816 */ /* 0x000fe200000000ff */
[----:B---3--:R-:W3:Y:S10]  /*5c580*/  LDL.LU.64 R66, [R1+0x620] ;  /* 0x0006200001427983 */ /* 0x008ef40000300a00 */
[----:B------:R0:W-:Y:S04]  /*5c590*/  @P5 STG.E.U8 desc[UR60][R68.64], R0 ;  /* 0x0000000044005986 */ /* 0x0001e8000c10113c */
[----:B0-----:R-:W3:Y:S01]  /*5c5a0*/  LDL.LU.64 R68, [R1+0x658] ;  /* 0x0006580001447983 */ /* 0x001ee20000300a00 */
[----:B-1----:R-:W-:-:S02]  /*5c5b0*/  ISETP.LT.AND P5, PT, R237, R3, !P6 ;  /* 0x00000003ed00720c */ /* 0x002fc400077a1270 */
        /* <DEDUP_REMOVED lines=15> */
[----:B--2---:R2:W-:Y:S07]  /*5c6b0*/  @P6 STG.E.U8 desc[UR60][R188.64], R120 ;  /* 0x00000078bc006986 */ /* 0x0045ee000c10113c */
        /* <DEDUP_REMOVED lines=700> */
[----:B0-----:R-:W-:Y:S02]  /*5f280*/  ISETP.LT.AND P6, PT, R236, R3, !P5 ;  /* 0x00000003ec00720c */ /* 0x001fe40006fc1270 */
[----:B-1----:R-:W-:Y:S01]  /*5f290*/  PRMT R0, R148, 0x7772, RZ ;  /* 0x0000777294007816 */ /* 0x002fe200000000ff */
[----:B------:R-:W3:Y:S10]  /*5f2a0*/  LDL.LU.64 R66, [R1+0xe08] ;  /* 0x000e080001427983 */ /* 0x000ef40000300a00 */
[----:B------:R0:W-:Y:S02]  /*5f2b0*/  @P6 STG.E.U8 desc[UR60][R68.64], R0 ;  /* 0x0000000044006986 */ /* 0x0001e4000c10113c */
[----:B0-----:R-:W0:Y:S02]  /*5f2c0*/  LDC R0, c[0x0][0x228] ;  /* 0x00008a00ff007b82 */ /* 0x001e240000000800 */
[----:B------:R-:W3:Y:S01]  /*5f2d0*/  LDL.LU.64 R68, [R1+0xe00] ;  /* 0x000e000001447983 */ /* 0x000ee20000300a00 */
[----:B------:R-:W-:Y:S01]  /*5f2e0*/  VIADD R3, R4, 0x61 ;  /* 0x0000006104037836 */ /* 0x000fe20000000000 */
[----:B------:R-:W-:-:S02]  /*5f2f0*/  PRMT R148, R148, 0x7773, RZ ;  /* 0x0000777394947816 */ /* 0x000fc400000000ff */
[----:B0-----:R-:W-:Y:S02]  /*5f300*/  ISETP.LT.AND P5, PT, R235, R0, !P5 ;  /* 0x00000000eb00720c */ /* 0x001fe40006fa1270 */
[----:B------:R-:W0:Y:S01]  /*5f310*/  LDC R0, c[0x0][0x228] ;  /* 0x00008a00ff007b82 */ /* 0x000e220000000800 */
[----:B------:R-:W-:-:S07]  /*5f320*/  ISETP.GE.AND P6, PT, R3, R5, PT ;  /* 0x000000050300720c */ /* 0x000fce0003fc6270 */
[----:B------:R-:W1:Y:S03]  /*5f330*/  LDC R3, c[0x0][0x228] ;  /* 0x00008a00ff037b82 */ /* 0x000e660000000800 */
[----:B----4-:R4:W-:Y:S05]  /*5f340*/  @P5 STG.E.U8 desc[UR60][R240.64], R148 ;  /* 0x00000094f0005986 */ /* 0x0109ea000c10113c */
        /* <DEDUP_REMOVED lines=16> */
[----:B------:R-:W-:-:S05]  /*5f450*/  VIADD R3, R4, 0x62 ;  /* 0x0000006204037836 */ /* 0x000fca0000000000 */
[----:B------:R-:W-:Y:S02]  /*5f460*/  ISETP.GE.AND P5, PT, R3, R5, PT ;  /* 0x000000050300720c */ /* 0x000fe40003fa6270 */
[----:B------:R-:W1:Y:S01]  /*5f470*/  LDC R3, c[0x0][0x228] ;  /* 0x00008a00ff037b82 */ /* 0x000e620000000800 */
[----:B------:R-:W-:-:S07]  /*5f480*/  PRMT R152, R152, 0x7773, RZ ;  /* 0x0000777398987816 */ /* 0x000fce00000000ff */
[----:B------:R-:W4:Y:S01]  /*5f490*/  LDC R5, c[0x0][0x22c] ;  /* 0x00008b00ff057b82 */ /* 0x000f220000000800 */
[----:B0-----:R-:W-:-:S07]  /*5f4a0*/  ISETP.LT.AND P6, PT, R235, R0, !P6 ;  /* 0x00000000eb00720c */ /* 0x001fce00077c1270 */
[----:B------:R-:W0:Y:S06]  /*5f4b0*/  LDC R0, c[0x0][0x228] ;  /* 0x00008a00ff007b82 */ /* 0x000e2c0000000800 */
[----:B---3--:R3:W-:Y:S01]  /*5f4c0*/  @P6 STG.E.U8 desc[UR60][R66.64], R152 ;  /* 0x0000009842006986 */ /* 0x0087e2000c10113c */
[----:B0-----:R-:W-:Y:S02]  /*5f4d0*/  ISETP.LT.AND P6, PT, R234, R0, !P5 ;  /* 0x00000000ea00720c */ /* 0x001fe40006fc1270 */
[----:B------:R-:W-:Y:S01]  /*5f4e0*/  PRMT R0, R149, 0x7770, RZ ;  /* 0x0000777095007816 */ /* 0x000fe200000000ff */
[----:B---3--:R-:W3:Y:S10]  /*5f4f0*/  LDL.LU.64 R66, [R1+0xe38] ;  /* 0x000e380001427983 */ /* 0x008ef40000300a00 */
[----:B------:R0:W-:Y:S01]  /*5f500*/  @P6 STG.E.U8 desc[UR60][R68.64], R0 ;  /* 0x0000000044006986 */ /* 0x0001e2000c10113c */
[----:B-1----:R-:W-:-:S02]  /*5f510*/  ISETP.LT.AND P6, PT, R237, R3, !P5 ;  /* 0x00000003ed00720c */ /* 0x002fc40006fc1270 */
[----:B------:R-:W1:Y:S01]  /*5f520*/  LDC R3, c[0x0][0x228] ;  /* 0x00008a00ff037b82 */ /* 0x000e620000000800 */
[----:B0-----:R-:W3:Y:S01]  /*5f530*/  LDL.LU.64 R68, [R1+0xe50] ;  /* 0x000e500001447983 */ /* 0x001ee20000300a00 */
[----:B------:R-:W-:-:S09]  /*5f540*/  PRMT R0, R149, 0x7771, RZ ;  /* 0x0000777195007816 */ /* 0x000fd200000000ff */
[----:B----4-:R0:W-:Y:S01]  /*5f550*/  @P6 STG.E.U8 desc[UR60][R240.64], R0 ;  /* 0x00000000f0006986 */ /* 0x0101e2000c10113c */
[----:B-1----:R-:W-:Y:S02]  /*5f560*/  ISETP.LT.AND P6, PT, R236, R3, !P5 ;  /* 0x00000003ec00720c */ /* 0x002fe40006fc1270 */
[C---:B0-----:R-:W-:Y:S01]  /*5f570*/  PRMT R0, R149.reuse, 0x7772, RZ ;  /* 0x0000777295007816 */ /* 0x041fe200000000ff */
[----:B------:R-:W4:Y:S10]  /*5f580*/  LDL.LU.64 R240, [R1+0xe48] ;  /* 0x000e480001f07983 */ /* 0x000f340000300a00 */
[----:B------:R0:W-:Y:S02]  /*5f590*/  @P6 STG.E.U8 desc[UR60][R70.64], R0 ;  /* 0x0000000046006986 */ /* 0x0001e4000c10113c */
[----:B0-----:R-:W0:Y:S02]  /*5f5a0*/  LDC R0, c[0x0][0x228] ;  /* 0x00008a00ff007b82 */ /* 0x001e240000000800 */
[----:B------:R-:W4:Y:S01]  /*5f5b0*/  LDL.LU.64 R70, [R1+0xe40] ;  /* 0x000e400001467983 */ /* 0x000f220000300a00 */
[----:B------:R-:W-:Y:S01]  /*5f5c0*/  PRMT R149, R149, 0x7773, RZ ;  /* 0x0000777395957816 */ /* 0x000fe200000000ff */
[----:B------:R-:W-:Y:S01]  /*5f5d0*/  VIADD R3, R4, 0x63 ;  /* 0x0000006304037836 */ /* 0x000fe20000000000 */
[----:B0-----:R-:W-:-:S03]  /*5f5e0*/  ISETP.LT.AND P5, PT, R235, R0, !P5 ;  /* 0x00000000eb00720c */ /* 0x001fc60006fa1270 */
[----:B------:R-:W0:Y:S01]  /*5f5f0*/  LDC R0, c[0x0][0x228] ;  /* 0x00008a00ff007b82 */ /* 0x000e220000000800 */
[----:B------:R-:W-:-:S07]  /*5f600*/  ISETP.GE.AND P6, PT, R3, R5, PT ;  /* 0x000000050300720c */ /* 0x000fce0003fc6270 */
[----:B------:R-:W1:Y:S02]  /*5f610*/  LDC R3, c[0x0][0x228] ;  /* 0x00008a00ff037b82 */ /* 0x000e640000000800 */
[----:B--2---:R2:W-:Y:S06]  /*5f620*/  @P5 STG.E.U8 desc[UR60][R188.64], R149 ;  /* 0x00000095bc005986 */ /* 0x0045ec000c10113c */
        /* <DEDUP_REMOVED lines=16> */
[----:B------:R-:W-:-:S05]  /*5f730*/  VIADD R3, R4, 0x64 ;  /* 0x0000006404037836 */ /* 0x000fca0000000000 */
[----:B------:R-:W-:Y:S02]  /*5f740*/  ISETP.GE.AND P5, PT, R3, R5, PT ;  /* 0x000000050300720c */ /* 0x000fe40003fa6270 */
[----:B------:R-:W1:Y:S01]  /*5f750*/  LDC R3, c[0x0][0x228] ;  /* 0x00008a00ff037b82 */ /* 0x000e620000000800 */
[----:B------:R-:W-:-:S07]  /*5f760*/  PRMT R153, R153, 0x7773, RZ ;  /* 0x0000777399997816 */ /* 0x000fce00000000ff */
[----:B------:R-:W2:Y:S01]  /*5f770*/  LDC R5, c[0x0][0x22c] ;  /* 0x00008b00ff057b82 */ /* 0x000ea20000000800 */
[----:B0-----:R-:W-:-:S07]  /*5f780*/  ISETP.LT.AND P6, PT, R235, R0, !P6 ;  /* 0x00000000eb00720c */ /* 0x001fce00077c1270 */
[----:B------:R-:W0:Y:S06]  /*5f790*/  LDC R0, c[0x0][0x228] ;  /* 0x00008a00ff007b82 */ /* 0x000e2c0000000800 */
[----:B----4-:R4:W-:Y:S04]  /*5f7a0*/  @P6 STG.E.U8 desc[UR60][R240.64], R153 ;  /* 0x00000099f0006986 */ /* 0x0109e8000c10113c */
[----:B----4-:R-:W4:Y:S01]  /*5f7b0*/  LDL.LU.64 R240, [R1+0xdf8] ;  /* 0x000df80001f07983 */ /* 0x010f220000300a00 */
[----:B0-----:R-:W-:-:S02]  /*5f7c0*/  ISETP.LT.AND P6, PT, R234, R0, !P5 ;  /* 0x00000000ea00720c */ /* 0x001fc40006fc1270 */
[----:B------:R-:W-:-:S11]  /*5f7d0*/  PRMT R0, R150, 0x7770, RZ ;  /* 0x0000777096007816 */ /* 0x000fd600000000ff */
[----:B------:R0:W-:Y:S01]  /*5f7e0*/  @P6 STG.E.U8 desc[UR60][R70.64], R0 ;  /* 0x0000000046006986 */ /* 0x0001e2000c10113c */
[----:B-1----:R-:W-:Y:S02]  /*5f7f0*/  ISETP.LT.AND P6, PT, R237, R3, !P5 ;  /* 0x00000003ed00720c */ /* 0x002fe40006fc1270 */
[----:B------:R-:W1:Y:S01]  /*5f800*/  LDC R3, c[0x0][0x228] ;  /* 0x00008a00ff037b82 */ /* 0x000e620000000800 */
[----:B0-----:R-:W4:Y:S01]  /*5f810*/  LDL.LU.64 R70, [R1+0xd88] ;  /* 0x000d880001467983 */ /* 0x001f220000300a00 */
[----:B------:R-:W-:-:S09]  /*5f820*/  PRMT R0, R150, 0x7771, RZ ;  /* 0x0000777196007816 */ /* 0x000fd200000000ff */
[----:B--2---:R0:W-:Y:S01]  /*5f830*/  @P6 STG.E.U8 desc[UR60][R188.64], R0 ;  /* 0x00000000bc006986 */ /* 0x0041e2000c10113c */
[----:B-1----:R-:W-:-:S03]  /*5f840*/  ISETP.LT.AND P6, PT, R236, R3, !P5 ;  /* 0x00000003ec00720c */ /* 0x002fc60006fc1270 */
[----:B0-----:R-:W2:Y:S01]  /*5f850*/  LDL.LU.64 R188, [R1+0xd08] ;  /* 0x000d080001bc7983 */ /* 0x001ea20000300a00 */
        /* <DEDUP_REMOVED lines=15> */
[----:B------:R0:W-:Y:S01]  /*5f950*/  @P5 STG.E.U8 desc[UR60][R68.64], R0 ;  /* 0x0000000044005986 */ /* 0x0001e2000c10113c */
[----:B-1----:R-:W-:-:S03]  /*5f960*/  ISETP.LT.AND P5, PT, R237, R3, !P6 ;  /* 0x00000003ed00720c */ /* 0x002fc600077a1270 */
[----:B0-----:R-:W3:Y:S01]  /*5f970*/  LDL.LU.64 R68, [R1+0xa98] ;  /* 0x000a980001447983 */ /* 0x001ee20000300a00 */
[----:B------:R-:W0:Y:S01]  /*5f980*/  LDC R0, c[0x0][0x228] ;  /* 0x00008a00ff007b82 */ /* 0x000e220000000800 */
[----:B------:R-:W-:-:S08]  /*5f990*/  PRMT R3, R154, 0x7771, RZ ;  /* 0x000077719a037816 */ /* 0x000fd000000000ff */
[----:B----4-:R1:W-:Y:S01]  /*5f9a0*/  @P5 STG.E.U8 desc[UR60][R240.64], R3 ;  /* 0x00000003f0005986 */ /* 0x0103e2000c10113c */
[----:B------:R-:W-:Y:S02]  /*5f9b0*/  ISETP.LT.AND P5, PT, R236, R5, !P6 ;  /* 0x00000005ec00720c */ /* 0x000fe400077a1270 */
[C---:B------:R-:W-:Y:S01]  /*5f9c0*/  PRMT R5, R154.reuse, 0x7772, RZ ;  /* 0x000077729a057816 */ /* 0x040fe200000000ff */
[----:B-1----:R-:W4:Y:S01]  /*5f9d0*/  LDL.LU.64 R240, [R1+0x960] ;  /* 0x0009600001f07983 */ /* 0x002f220000300a00 */
[----:B0-----:R-:W-:Y:S02]  /*5f9e0*/  ISETP.LT.AND P6, PT, R235, R0, !P6 ;  /* 0x00000000eb00720c */ /* 0x001fe400077c1270 */
[----:B------:R-:W-:-:S07]  /*5f9f0*/  PRMT R154, R154, 0x7773, RZ ;  /* 0x000077739a9a7816 */ /* 0x000fce00000000ff */
[----:B------:R0:W-:Y:S01]  /*5fa00*/  @P5 STG.E.U8 desc[UR60][R70.64], R5 ;  /* 0x0000000546005986 */ /* 0x0001e2000c10113c */
[----:B------:R-:W-:Y:S02]  /*5fa10*/  ISETP.GE.AND P5, PT, R53, R52, PT ;  /* 0x000000343500720c */ /* 0x000fe40003fa6270 */
[----:B------:R-:W1:Y:S01]  /*5fa20*/  LDC R53, c[0x0][0x228] ;  /* 0x00008a00ff357b82 */ /* 0x000e620000000800 */
[----:B------:R-:W-:-:S07]  /*5fa30*/  PRMT R0, R151, 0x7770, RZ ;  /* 0x0000777097007816 */ /* 0x000fce00000000ff */
[----:B------:R-:W1:Y:S01]  /*5fa40*/  LDC R52, c[0x0][0x228] ;  /* 0x00008a00ff347b82 */ /* 0x000e620000000800 */
[----:B0-----:R-:W4:Y:S07]  /*5fa50*/  LDL.LU.64 R70, [R1+0x830] ;  /* 0x0008300001467983 */ /* 0x001f2e0000300a00 */
[----:B------:R-:W0:Y:S01]  /*5fa60*/  LDC R5, c[0x0][0x228] ;  /* 0x00008a00ff057b82 */ /* 0x000e220000000800 */
[----:B--2---:R2:W-:Y:S01]  /*5fa70*/  @P6 STG.E.U8 desc[UR60][R188.64], R154 ;  /* 0x0000009abc006986 */ /* 0x0045e2000c10113c */
[----:B-1----:R-:W-:-:S03]  /*5fa80*/  ISETP.LT.AND P6, PT, R234, R53, !P5 ;  /* 0x00000035ea00720c */ /* 0x002fc60006fc1270 */
[----:B--2---:R-:W2:Y:S10]  /*5fa90*/  LDL.LU.64 R188, [R1+0x728] ;  /* 0x0007280001bc7983 */ /* 0x004eb40000300a00 */
[----:B------:R1:W-:Y:S04]  /*5faa0*/  @P6 STG.E.U8 desc[UR60][R238.64], R0 ;  /* 0x00000000ee006986 */ /* 0x0003e8000c10113c */
[----:B-1----:R-:W2:Y:S01]  /*5fab0*/  LDL.LU.64 R238, [R1+0x618] ;  /* 0x0006180001ee7983 */ /* 0x002ea20000300a00 */
[----:B------:R-:W-:Y:S01]  /*5fac0*/  ISETP.LT.AND P6, PT, R237, R52, !P5 ;  /* 0x00000034ed00720c */ /* 0x000fe20006fc1270 */
[----:B------:R-:W1:Y:S01]  /*5fad0*/  LDC R0, c[0x0][0x228] ;  /* 0x00008a00ff007b82 */ /* 0x000e620000000800 */
[----:B------:R-:W-:-:S07]  /*5fae0*/  PRMT R3, R151, 0x7771, RZ ;  /* 0x0000777197037816 */ /* 0x000fce00000000ff */
[----:B------:R-:W1:Y:S01]  /*5faf0*/  LDC R52, c[0x0][0x22c] ;  /* 0x00008b00ff347b82 */ /* 0x000e620000000800 */
[----:B------:R-:W-:-:S03]  /*5fb00*/  VIADD R53, R4, 0x67 ;  /* 0x0000006704357836 */ /* 0x000fc60000000000 */
[----:B---3--:R3:W-:Y:S01]  /*5fb10*/  @P6 STG.E.U8 desc[UR60][R66.64], R3 ;  /* 0x0000000342006986 */ /* 0x0087e2000c10113c */
[----:B0-----:R-:W-:Y:S02]  /*5fb20*/  ISETP.LT.AND P6, PT, R236, R5, !P5 ;  /* 0x00000005ec00720c */ /* 0x001fe40006fc1270 */
[----:B------:R-:W-:Y:S01]  /*5fb30*/  PRMT R5, R151, 0x7772, RZ ;  /* 0x0000777297057816 */ /* 0x000fe200000000ff */
[----:B---3--:R-:W3:Y:S10]  /*5fb40*/  LDL.LU.64 R66, [R1+0x4e0] ;  /* 0x0004e00001427983 */ /* 0x008ef40000300a00 */
[----:B------:R0:W-:Y:S01]  /*5fb50*/  @P6 STG.E.U8 desc[UR60][R68.64], R5 ;  /* 0x0000000544006986 */ /* 0x0001e2000c10113c */
[----:B-1----:R-:W-:-:S02]  /*5fb60*/  ISETP.GE.AND P6, PT, R53, R52, PT ;  /* 0x000000343500720c */ /* 0x002fc40003fc6270 */
[----:B------:R-:W1:Y:S01]  /*5fb70*/  LDC R53, c[0x0][0x228] ;  /* 0x00008a00ff357b82 */ /* 0x000e620000000800 */
[----:B------:R-:W-:Y:S02]  /*5fb80*/  ISETP.LT.AND P5, PT, R235, R0, !P5 ;  /* 0x00000000eb00720c */ /* 0x000fe40006fa1270 */
[----:B------:R-:W-:-:S05]  /*5fb90*/  PRMT R151, R151, 0x7773, RZ ;  /* 0x0000777397977816 */ /* 0x000fca00000000ff */
[----:B------:R-:W1:Y:S01]  /*5fba0*/  LDC R52, c[0x0][0x228] ;  /* 0x00008a00ff347b82 */ /* 0x000e620000000800 */
[----:B0-----:R-:W3:Y:S01]  /*5fbb0*/  LDL.LU.64 R68, [R1+0x4c0] ;  /* 0x0004c00001447983 */ /* 0x001ee20000300a00 */
[----:B------:R-:W-:-:S06]  /*5fbc0*/  PRMT R0, R155, 0x7770, RZ ;  /* 0x000077709b007816 */ /* 0x000fcc00000000ff */
[----:B------:R-:W0:Y:S01]  /*5fbd0*/  LDC R5, c[0x0][0x228] ;  /* 0x00008a00ff057b82 */ /* 0x000e220000000800 */
[----:B------:R-:W-:Y:S01]  /*5fbe0*/  PRMT R3, R155, 0x7771, RZ ;  /* 0x000077719b037816 */ /* 0x000fe200000000ff */
[----:B----4-:R4:W-:Y:S01]  /*5fbf0*/  @P5 STG.E.U8 desc[UR60][R240.64], R151 ;  /* 0x00000097f0005986 */ /* 0x0109e2000c10113c */
[----:B-1----:R-:W-:-:S03]  /*5fc00*/  ISETP.LT.AND P5, PT, R234, R53, !P6 ;  /* 0x00000035ea00720c */ /* 0x002fc600077a1270 */
[----:B----4-:R-:W4:Y:S10]  /*5fc10*/  LDL.LU.64 R240, [R1+0x4b8] ;  /* 0x0004b80001f07983 */ /* 0x010f340000300a00 */
[----:B------:R1:W-:Y:S01]  /*5fc20*/  @P5 STG.E.U8 desc[UR60][R70.64], R0 ;  /* 0x0000000046005986 */ /* 0x0003e2000c10113c */
[----:B------:R-:W-:-:S02]  /*5fc30*/  ISETP.LT.AND P5, PT, R237, R52, !P6 ;  /* 0x00000034ed00720c */ /* 0x000fc400077a1270 */
[----:B------:R-:W0:Y:S01]  /*5fc40*/  LDC R52, c[0x0][0x22c] ;  /* 0x00008b00ff347b82 */ /* 0x000e220000000800 */
[----:B-1----:R-:W4:Y:S07]  /*5fc50*/  LDL.LU.64 R70, [R1+0x4b0] ;  /* 0x0004b00001467983 */ /* 0x002f2e0000300a00 */
[----:B------:R-:W1:Y:S03]  /*5fc60*/  LDC R0, c[0x0][0x228] ;  /* 0x00008a00ff007b82 */ /* 0x000e660000000800 */
[----:B--2---:R2:W-:Y:S01]  /*5fc70*/  @P5 STG.E.U8 desc[UR60][R188.64], R3 ;  /* 0x00000003bc005986 */ /* 0x0045e2000c10113c */
[----:B0-----:R-:W-:-:S03]  /*5fc80*/  ISETP.LT.AND P5, PT, R236, R5, !P6 ;  /* 0x00000005ec00720c */ /* 0x001fc600077a1270 */
[----:B--2---:R-:W2:Y:S01]  /*5fc90*/  LDL.LU.64 R188, [R1+0x4a8] ;  /* 0x0004a80001bc7983 */ /* 0x004ea20000300a00 */
[----:B------:R-:W-:-:S09]  /*5fca0*/  PRMT R5, R155, 0x7772, RZ ;  /* 0x000077729b057816 */ /* 0x000fd200000000ff */
[----:B------:R0:W-:Y:S04]  /*5fcb0*/  @P5 STG.E.U8 desc[UR60][R238.64], R5 ;  /* 0x00000005ee005986 */ /* 0x0001e8000c10113c */
[----:B0-----:R-:W2:Y:S01]  /*5fcc0*/  LDL.LU.64 R238, [R1+0x4a0] ;  /* 0x0004a00001ee7983 */ /* 0x001ea20000300a00 */
[----:B------:R-:W-:Y:S01]  /*5fcd0*/  VIADD R53, R4, 0x68 ;  /* 0x0000006804357836 */ /* 0x000fe20000000000 */
[----:B-1----:R-:W-:Y:S01]  /*5fce0*/  ISETP.LT.AND P6, PT, R235, R0, !P6 ;  /* 0x00000000eb00720c */ /* 0x002fe200077c1270 */
[----:B------:R-:W0:Y:S03]  /*5fcf0*/  LDC R5, c[0x0][0x228] ;  /* 0x00008a00ff057b82 */ /* 0x000e260000000800 */
[----:B------:R-:W-:-:S05]  /*5fd00*/  ISETP.GE.AND P5, PT, R53, R52, PT ;  /* 0x000000343500720c */ /* 0x000fca0003fa6270 */
[----:B------:R-:W1:Y:S01]  /*5fd10*/  LDC R53, c[0x0][0x228] ;  /* 0x00008a00ff357b82 */ /* 0x000e620000000800 */
[----:B------:R-:W-:-:S07]  /*5fd20*/  PRMT R155, R155, 0x7773, RZ ;  /* 0x000077739b9b7816 */ /* 0x000fce00000000ff */
[----:B------:R-:W0:Y:S01]  /*5fd30*/  LDC R52, c[0x0][0x228] ;  /* 0x00008a00ff347b82 */ /* 0x000e220000000800 */
[C---:B------:R-:W-:Y:S02]  /*5fd40*/  PRMT R0, R156.reuse, 0x7770, RZ ;  /* 0x000077709c007816 */ /* 0x040fe400000000ff */
[----:B------:R-:W-:Y:S01]  /*5fd50*/  PRMT R3, R156, 0x7771, RZ ;  /* 0x000077719c037816 */ /* 0x000fe200000000ff */
[----:B---3--:R3:W-:Y:S01]  /*5fd60*/  @P6 STG.E.U8 desc[UR60][R66.64], R155 ;  /* 0x0000009b42006986 */ /* 0x0087e2000c10113c */
[----:B-1----:R-:W-:-:S03]  /*5fd70*/  ISETP.LT.AND P6, PT, R234, R53, !P5 ;  /* 0x00000035ea00720c */ /* 0x002fc60006fc1270 */
[----:B---3--:R-:W3:Y:S10]  /*5fd80*/  LDL.LU.64 R66, [R1+0x498] ;  /* 0x0004980001427983 */ /* 0x008ef40000300a00 */
[----:B------:R1:W-:Y:S01]  /*5fd90*/  @P6 STG.E.U8 desc[UR60][R68.64], R0 ;  /* 0x0000000044006986 */ /* 0x0003e2000c10113c */
[----:B0-----:R-:W-:-:S02]  /*5fda0*/  ISETP.LT.AND P6, PT, R237, R52, !P5 ;  /* 0x00000034ed00720c */ /* 0x001fc40006fc1270 */
[----:B------:R-:W0:Y:S01]  /*5fdb0*/  LDC R52, c[0x0][0x22c] ;  /* 0x00008b00ff347b82 */ /* 0x000e220000000800 */
[----:B-1----:R-:W3:Y:S07]  /*5fdc0*/  LDL.LU.64 R68, [R1+0x490] ;  /* 0x0004900001447983 */ /* 0x002eee0000300a00 */
[----:B------:R-:W1:Y:S01]  /*5fdd0*/  LDC R0, c[0x0][0x228] ;  /* 0x00008a00ff007b82 */ /* 0x000e620000000800 */
[----:B------:R-:W-:Y:S02]  /*5fde0*/  VIADD R53, R4, 0x69 ;  /* 0x0000006904357836 */ /* 0x000fe40000000000 */
[----:B----4-:R4:W-:Y:S01]  /*5fdf0*/  @P6 STG.E.U8 desc[UR60][R240.64], R3 ;  /* 0x00000003f0006986 */ /* 0x0109e2000c10113c */
[----:B------:R-:W-:-:S02]  /*5fe00*/  ISETP.LT.AND P6, PT, R236, R5, !P5 ;  /* 0x00000005ec00720c */ /* 0x000fc40006fc1270 */
[C---:B------:R-:W-:Y:S01]  /*5fe10*/  PRMT R5, R156.reuse, 0x7772, RZ ;  /* 0x000077729c057816 */ /* 0x040fe200000000ff */
[----:B----4-:R-:W4:Y:S01]  /*5fe20*/  LDL.LU.64 R240, [R1+0x488] ;  /* 0x0004880001f07983 */ /* 0x010f220000300a00 */
[----:B-1----:R-:W-:Y:S02]  /*5fe30*/  ISETP.LT.AND P5, PT, R235, R0, !P5 ;  /* 0x00000000eb00720c */ /* 0x002fe40006fa1270 */
[----:B------:R-:W-:-:S07]  /*5fe40*/  PRMT R156, R156, 0x7773, RZ ;  /* 0x000077739c9c7816 */ /* 0x000fce00000000ff */
[----:B------:R1:W-:Y:S01]  /*5fe50*/  @P6 STG.E.U8 desc[UR60][R70.64], R5 ;  /* 0x0000000546006986 */ /* 0x0003e2000c10113c */
[----:B0-----:R-:W-:Y:S02]  /*5fe60*/  ISETP.GE.AND P6, PT, R53, R52, PT ;  /* 0x000000343500720c */ /* 0x001fe40003fc6270 */
[----:B------:R-:W0:Y:S01]  /*5fe70*/  LDC R53, c[0x0][0x228] ;  /* 0x00008a00ff357b82 */ /* 0x000e220000000800 */
[----:B------:R-:W-:-:S07]  /*5fe80*/  PRMT R0, R160, 0x7770, RZ ;  /* 0x00007770a0007816 */ /* 0x000fce00000000ff */
[----:B------:R-:W0:Y:S01]  /*5fe90*/  LDC R52, c[0x0][0x228] ;  /* 0x00008a00ff347b82 */ /* 0x000e220000000800 */
[----:B-1----:R-:W4:Y:S07]  /*5fea0*/  LDL.LU.64 R70, [R1+0x138] ;  /* 0x0001380001467983 */ /* 0x002f2e0000300a00 */
[----:B------:R-:W1:Y:S01]  /*5feb0*/  LDC R5, c[0x0][0x228] ;  /* 0x00008a00ff057b82 */ /* 0x000e620000000800 */
[----:B--2---:R2:W-:Y:S01]  /*5fec0*/  @P5 STG.E.U8 desc[UR60][R188.64], R156 ;  /* 0x0000009cbc005986 */ /* 0x0045e2000c10113c */
[----:B0-----:R-:W-:-:S03]  /*5fed0*/  ISETP.LT.AND P5, PT, R234, R53, !P6 ;  /* 0x00000035ea00720c */ /* 0x001fc600077a1270 */
[----:B--2---:R-:W2:Y:S10]  /*5fee0*/  LDL.LU.64 R188, [R1+0x130] ;  /* 0x0001300001bc7983 */ /* 0x004eb40000300a00 */
[----:B------:R0:W-:Y:S04]  /*5fef0*/  @P5 STG.E.U8 desc[UR60][R238.64], R0 ;  /* 0x00000000ee005986 */ /* 0x0001e8000c10113c */
[----:B0-----:R-:W2:Y:S01]  /*5ff00*/  LDL.LU.64 R238, [R1+0x128] ;  /* 0x0001280001ee7983 */ /* 0x001ea20000300a00 */
[----:B------:R-:W-:Y:S01]  /*5ff10*/  ISETP.LT.AND P5, PT, R237, R52, !P6 ;  /* 0x00000034ed00720c */ /* 0x000fe200077a1270 */
[----:B------:R-:W0:Y:S01]  /*5ff20*/  LDC R0, c[0x0][0x228] ;  /* 0x00008a00ff007b82 */ /* 0x000e220000000800 */
[----:B------:R-:W-:-:S07]  /*5ff30*/  PRMT R3, R160, 0x7771, RZ ;  /* 0x00007771a0037816 */ /* 0x000fce00000000ff */
[----:B------:R-:W0:Y:S01]  /*5ff40*/  LDC R52, c[0x0][0x22c] ;  /* 0x00008b00ff347b82 */ /* 0x000e220000000800 */
[----:B------:R-:W-:-:S03]  /*5ff50*/  VIADD R53, R4, 0x6a ;  /* 0x0000006a04357836 */ /* 0x000fc60000000000 */
[----:B---3--:R3:W-:Y:S01]  /*5ff60*/  @P5 STG.E.U8 desc[UR60][R66.64], R3 ;  /* 0x0000000342005986 */ /* 0x0087e2000c10113c */
[----:B-1----:R-:W-:Y:S02]  /*5ff70*/  ISETP.LT.AND P5, PT, R236, R5, !P6 ;  /* 0x00000005ec00720c */ /* 0x002fe400077a1270 */
[----:B------:R-:W-:Y:S01]  /*5ff80*/  PRMT R5, R160, 0x7772, RZ ;  /* 0x00007772a0057816 */ /* 0x000fe200000000ff */
[----:B---3--:R-:W3:Y:S10]  /*5ff90*/  LDL.LU.64 R66, [R1+0x120] ;  /* 0x0001200001427983 */ /* 0x008ef40000300a00 */
[----:B------:R1:W-:Y:S01]  /*5ffa0*/  @P5 STG.E.U8 desc[UR60][R68.64], R5 ;  /* 0x0000000544005986 */ /* 0x0003e2000c10113c */
[----:B0-----:R-:W-:-:S02]  /*5ffb0*/  ISETP.GE.AND P5, PT, R53, R52, PT ;  /* 0x000000343500720c */ /* 0x001fc40003fa6270 */
[----:B------:R-:W0:Y:S01]  /*5ffc0*/  LDC R53, c[0x0][0x228] ;  /* 0x00008a00ff357b82 */ /* 0x000e220000000800 */
[----:B------:R-:W-:Y:S02]  /*5ffd0*/  ISETP.LT.AND P6, PT, R235, R0, !P6 ;  /* 0x00000000eb00720c */ /* 0x000fe400077c1270 */
[----:B------:R-:W-:-:S05]  /*5ffe0*/  PRMT R160, R160, 0x7773, RZ ;  /* 0x00007773a0a07816 */ /* 0x000fca00000000ff */
[----:B------:R-:W0:Y:S01]  /*5fff0*/  LDC R52, c[0x0][0x228] ;  /* 0x00008a00ff347b82 */ /* 0x000e220000000800 */
[----:B-1----:R-:W3:Y:S01]  /*60000*/  LDL.LU.64 R68, [R1+0x118] ;  /* 0x0001180001447983 */ /* 0x002ee20000300a00 */
[----:B------:R-:W-:-:S06]  /*60010*/  PRMT R0, R157, 0x7770, RZ ;  /* 0x000077709d007816 */ /* 0x000fcc00000000ff */
[----:B------:R-:W1:Y:S01]  /*60020*/  LDC R5, c[0x0][0x228] ;  /* 0x00008a00ff057b82 */ /* 0x000e620000000800 */
[----:B------:R-:W-:Y:S01]  /*60030*/  PRMT R3, R157, 0x7771, RZ ;  /* 0x000077719d037816 */ /* 0x000fe200000000ff */
[----:B----4-:R4:W-:Y:S01]  /*60040*/  @P6 STG.E.U8 desc[UR60][R240.64], R160 ;  /* 0x000000a0f0006986 */ /* 0x0109e2000c10113c */
[----:B0-----:R-:W-:-:S03]  /*60050*/  ISETP.LT.AND P6, PT, R234, R53, !P5 ;  /* 0x00000035ea00720c */ /* 0x001fc60006fc1270 */
[----:B----4-:R-:W4:Y:S10]  /*60060*/  LDL.LU.64 R240, [R1+0x110] ;  /* 0x0001100001f07983 */ /* 0x010f340000300a00 */
[----:B------:R0:W-:Y:S01]  /*60070*/  @P6 STG.E.U8 desc[UR60][R70.64], R0 ;  /* 0x0000000046006986 */ /* 0x0001e2000c10113c */
[----:B------:R-:W-:-:S02]  /*60080*/  ISETP.LT.AND P6, PT, R237, R52, !P5 ;  /* 0x00000034ed00720c */ /* 0x000fc40006fc1270 */
[----:B------:R-:W1:Y:S01]  /*60090*/  LDC R52, c[0x0][0x22c] ;  /* 0x00008b00ff347b82 */ /* 0x000e620000000800 */
[----:B0-----:R-:W4:Y:S07]  /*600a0*/  LDL.LU.64 R70, [R1+0x108] ;  /* 0x0001080001467983 */ /* 0x001f2e0000300a00 */
[----:B------:R-:W0:Y:S03]  /*600b0*/  LDC R0, c[0x0][0x228] ;  /* 0x00008a00ff007b82 */ /* 0x000e260000000800 */
[----:B--2---:R2:W-:Y:S01]  /*600c0*/  @P6 STG.E.U8 desc[UR60][R188.64], R3 ;  /* 0x00000003bc006986 */ /* 0x0045e2000c10113c */
[----:B-1----:R-:W-:-:S03]  /*600d0*/  ISETP.LT.AND P6, PT, R236, R5, !P5 ;  /* 0x00000005ec00720c */ /* 0x002fc60006fc1270 */
[----:B--2---:R-:W2:Y:S01]  /*600e0*/  LDL.LU.64 R188, [R1+0x100] ;  /* 0x0001000001bc7983 */ /* 0x004ea20000300a00 */
[----:B------:R-:W-:-:S09]  /*600f0*/  PRMT R5, R157, 0x7772, RZ ;  /* 0x000077729d057816 */ /* 0x000fd200000000ff */
[----:B------:R1:W-:Y:S04]  /*60100*/  @P6 STG.E.U8 desc[UR60][R238.64], R5 ;  /* 0x00000005ee006986 */ /* 0x0003e8000c10113c */
[----:B-1----:R-:W2:Y:S01]  /*60110*/  LDL.LU.64 R238, [R1+0xf8] ;  /* 0x0000f80001ee7983 */ /* 0x002ea20000300a00 */
[----:B------:R-:W-:Y:S01]  /*60120*/  VIADD R53, R4, 0x6b ;  /* 0x0000006b04357836 */ /* 0x000fe20000000000 */
[----:B0-----:R-:W-:Y:S01]  /*60130*/  ISETP.LT.AND P5, PT, R235, R0, !P5 ;  /* 0x00000000eb00720c */ /* 0x001fe20006fa1270 */
        /* <DEDUP_REMOVED lines=18> */
[----:B------:R-:W-:Y:S01]  /*60260*/  PRMT R5, R161, 0x7772, RZ ;  /* 0x00007772a1057816 */ /* 0x000fe200000000ff */
        /* <DEDUP_REMOVED lines=119> */
[----:B------:R-:W0:Y:S01]  /*609e0*/  LDC R5, c[0x0][0x228] ;  /* 0x00008a00ff057b82 */ /* 0x000e220000000800 */
[----:B------:R-:W2:Y:S02]  /*609f0*/  LDL.LU.64 R64, [R1+0x30] ;  /* 0x0000300001407983 */ /* 0x000ea40000300a00 */
        /* <DEDUP_REMOVED lines=32> */
[----:B0-----:R-:W2:Y:S01]  /*60c00*/  LDL.LU.64 R238, [R1] ;  /* 0x0000000001ee7983 */ /* 0x001ea20000300a00 */
[----:B------:R-:W-:Y:S01]  /*60c10*/  ISETP.LT.AND P6, PT, R237, R52, !P5 ;  /* 0x00000034ed00720c */ /* 0x000fe20006fc1270 */
[----:B------:R-:W0:Y:S01]  /*60c20*/  LDC R0, c[0x0][0x228] ;  /* 0x00008a00ff007b82 */ /* 0x000e220000000800 */
[----:B------:R-:W-:-:S07]  /*60c30*/  PRMT R3, R165, 0x7771, RZ ;  /* 0x00007771a5037816 */ /* 0x000fce00000000ff */
[----:B------:R-:W3:Y:S04]  /*60c40*/  LDC R52, c[0x0][0x22c] ;  /* 0x00008b00ff347b82 */ /* 0x000ee80000000800 */
[----:B------:R0:W-:Y:S01]  /*60c50*/  @P6 STG.E.U8 desc[UR60][R64.64], R3 ;  /* 0x0000000340006986 */ /* 0x0001e2000c10113c */
[----:B-1----:R-:W-:Y:S01]  /*60c60*/  ISETP.LT.AND P6, PT, R236, R5, !P5 ;  /* 0x00000005ec00720c */ /* 0x002fe20006fc1270 */
[----:B------:R-:W-:Y:S01]  /*60c70*/  VIADD R53, R4, 0x73 ;  /* 0x0000007304357836 */ /* 0x000fe20000000000 */
[----:B------:R-:W-:Y:S02]  /*60c80*/  PRMT R5, R165, 0x7772, RZ ;  /* 0x00007772a5057816 */ /* 0x000fe400000000ff */
[----:B0-----:R-:W-:Y:S02]  /*60c90*/  ISETP.LT.AND P5, PT, R235, R0, !P5 ;  /* 0x00000000eb00720c */ /* 0x001fe40006fa1270 */
[----:B------:R-:W-:-:S02]  /*60ca0*/  PRMT R165, R165, 0x7773, RZ ;  /* 0x00007773a5a57816 */ /* 0x000fc400000000ff */
[C---:B------:R-:W-:Y:S02]  /*60cb0*/  PRMT R0, R169.reuse, 0x7770, RZ ;  /* 0x00007770a9007816 */ /* 0x040fe400000000ff */
[----:B------:R-:W-:-:S03]  /*60cc0*/  PRMT R3, R169, 0x7771, RZ ;  /* 0x00007771a9037816 */ /* 0x000fc600000000ff */
[----:B---3--:R0:W-:Y:S01]  /*60cd0*/  @P6 STG.E.U8 desc[UR60][R66.64], R5 ;  /* 0x0000000542006986 */ /* 0x0081e2000c10113c */
[----:B------:R-:W-:Y:S02]  /*60ce0*/  ISETP.GE.AND P6, PT, R53, R52, PT ;  /* 0x000000343500720c */ /* 0x000fe40003fc6270 */
[----:B------:R-:W1:Y:S08]  /*60cf0*/  LDC R53, c[0x0][0x228] ;  /* 0x00008a00ff357b82 */ /* 0x000e700000000800 */
[----:B------:R-:W3:Y:S01]  /*60d00*/  LDC R52, c[0x0][0x228] ;  /* 0x00008a00ff347b82 */ /* 0x000ee20000000800 */
[----:B------:R-:W-:Y:S07]  /*60d10*/  @P5 STG.E.U8 desc[UR60][R68.64], R165 ;  /* 0x000000a544005986 */ /* 0x000fee000c10113c */
[----:B0-----:R-:W0:Y:S01]  /*60d20*/  LDC R5, c[0x0][0x228] ;  /* 0x00008a00ff057b82 */ /* 0x001e220000000800 */
[----:B-1----:R-:W-:Y:S01]  /*60d30*/  ISETP.LT.AND P5, PT, R234, R53, !P6 ;  /* 0x00000035ea00720c */ /* 0x002fe200077a1270 */
[----:B------:R-:W-:-:S12]  /*60d40*/  VIADD R53, R4, 0x74 ;  /* 0x0000007404357836 */ /* 0x000fd80000000000 */
[----:B----4-:R1:W-:Y:S01]  /*60d50*/  @P5 STG.E.U8 desc[UR60][R240.64], R0 ;  /* 0x00000000f0005986 */ /* 0x0103e2000c10113c */
[----:B---3--:R-:W-:Y:S02]  /*60d60*/  ISETP.LT.AND P5, PT, R237, R52, !P6 ;  /* 0x00000034ed00720c */ /* 0x008fe400077a1270 */
[----:B------:R-:W3:Y:S08]  /*60d70*/  LDC R52, c[0x0][0x22c] ;  /* 0x00008b00ff347b82 */ /* 0x000ef00000000800 */
[----:B-1----:R-:W1:Y:S03]  /*60d80*/  LDC R0, c[0x0][0x228] ;  /* 0x00008a00ff007b82 */ /* 0x002e660000000800 */
[----:B------:R4:W-:Y:S01]  /*60d90*/  @P5 STG.E.U8 desc[UR60][R70.64], R3 ;  /* 0x0000000346005986 */ /* 0x0009e2000c10113c */
[----:B0-----:R-:W-:-:S02]  /*60da0*/  ISETP.LT.AND P5, PT, R236, R5, !P6 ;  /* 0x00000005ec00720c */ /* 0x001fc400077a1270 */
[----:B------:R-:W-:Y:S02]  /*60db0*/  PRMT R5, R169, 0x7772, RZ ;  /* 0x00007772a9057816 */ /* 0x000fe400000000ff */
[----:B-1----:R-:W-:Y:S02]  /*60dc0*/  ISETP.LT.AND P6, PT, R235, R0, !P6 ;  /* 0x00000000eb00720c */ /* 0x002fe400077c1270 */
[----:B------:R-:W0:Y:S01]  /*60dd0*/  LDC R0, c[0x0][0x228] ;  /* 0x00008a00ff007b82 */ /* 0x000e220000000800 */
[----:B------:R-:W-:Y:S02]  /*60de0*/  PRMT R169, R169, 0x7773, RZ ;  /* 0x00007773a9a97816 */ /* 0x000fe400000000ff */
[----:B----4-:R-:W-:-:S04]  /*60df0*/  PRMT R3, R166, 0x7770, RZ ;  /* 0x00007770a6037816 */ /* 0x010fc800000000ff */
[----:B--2---:R1:W-:Y:S01]  /*60e00*/  @P5 STG.E.U8 desc[UR60][R188.64], R5 ;  /* 0x00000005bc005986 */ /* 0x0043e2000c10113c */
[----:B---3--:R-:W-:Y:S02]  /*60e10*/  ISETP.GE.AND P5, PT, R53, R52, PT ;  /* 0x000000343500720c */ /* 0x008fe40003fa6270 */
[----:B------:R-:W2:Y:S01]  /*60e20*/  LDC R53, c[0x0][0x228] ;  /* 0x00008a00ff357b82 */ /* 0x000ea20000000800 */
[----:B------:R-:W-:Y:S01]  /*60e30*/  @P6 STG.E.U8 desc[UR60][R238.64], R169 ;  /* 0x000000a9ee006986 */ /* 0x000fe2000c10113c */
[----:B--2---:R-:W-:-:S06]  /*60e40*/  ISETP.LT.AND P6, PT, R234, R53, !P5 ;  /* 0x00000035ea00720c */ /* 0x004fcc0006fc1270 */
[----:B------:R-:W2:Y:S01]  /*60e50*/  LDC R53, c[0x0][0x228] ;  /* 0x00008a00ff357b82 */ /* 0x000ea20000000800 */
[----:B-1----:R-:W-:-:S06]  /*60e60*/  PRMT R5, R166, 0x7771, RZ ;  /* 0x00007771a6057816 */ /* 0x002fcc00000000ff */
[----:B------:R1:W-:Y:S01]  /*60e70*/  @P6 STG.E.U8 desc[UR60][R250.64], R3 ;  /* 0x00000003fa006986 */ /* 0x0003e2000c10113c */
[----:B0-----:R-:W-:Y:S01]  /*60e80*/  ISETP.LT.AND P6, PT, R237, R0, !P5 ;  /* 0x00000000ed00720c */ /* 0x001fe20006fc1270 */
[----:B------:R-:W-:-:S12]  /*60e90*/  VIADD R0, R4, 0x75 ;  /* 0x0000007504007836 */ /* 0x000fd80000000000 */
[----:B------:R0:W-:Y:S01]  /*60ea0*/  @P6 STG.E.U8 desc[UR60][R248.64], R5 ;  /* 0x00000005f8006986 */ /* 0x0001e2000c10113c */
[----:B--2---:R-:W-:Y:S02]  /*60eb0*/  ISETP.LT.AND P6, PT, R236, R53, !P5 ;  /* 0x00000035ec00720c */ /* 0x004fe40006fc1270 */
[----:B------:R-:W-:-:S11]  /*60ec0*/  PRMT R53, R166, 0x7772, RZ ;  /* 0x00007772a6357816 */ /* 0x000fd600000000ff */
[----:B------:R2:W-:Y:S01]  /*60ed0*/  @P6 STG.E.U8 desc[UR60][R232.64], R53 ;  /* 0x00000035e8006986 */ /* 0x0005e2000c10113c */
[----:B------:R-:W-:Y:S02]  /*60ee0*/  ISETP.GE.AND P6, PT, R0, R191, PT ;  /* 0x000000bf0000720c */ /* 0x000fe40003fc6270 */
[----:B------:R-:W3:Y:S01]  /*60ef0*/  LDC R0, c[0x0][0x228] ;  /* 0x00008a00ff007b82 */ /* 0x000ee20000000800 */
[----:B-1----:R-:W-:Y:S02]  /*60f00*/  PRMT R3, R166, 0x7773, RZ ;  /* 0x00007773a6037816 */ /* 0x002fe400000000ff */
[----:B---3--:R-:W-:-:S05]  /*60f10*/  ISETP.LT.AND P5, PT, R235, R0, !P5 ;  /* 0x00000000eb00720c */ /* 0x008fca0006fa1270 */
[----:B------:R-:W1:Y:S01]  /*60f20*/  LDC R0, c[0x0][0x228] ;  /* 0x00008a00ff007b82 */ /* 0x000e620000000800 */
[----:B0-----:R-:W-:-:S07]  /*60f30*/  PRMT R5, R170, 0x7770, RZ ;  /* 0x00007770aa057816 */ /* 0x001fce00000000ff */
[----:B------:R-:W-:Y:S01]  /*60f40*/  @P5 STG.E.U8 desc[UR60][R230.64], R3 ;  /* 0x00000003e6005986 */ /* 0x000fe2000c10113c */
[----:B------:R-:W-:Y:S02]  /*60f50*/  ISETP.LT.AND P5, PT, R234, R55, !P6 ;  /* 0x00000037ea00720c */ /* 0x000fe400077a1270 */
[----:B------:R-:W0:Y:S01]  /*60f60*/  LDC R55, c[0x0][0x228] ;  /* 0x00008a00ff377b82 */ /* 0x000e220000000800 */
[----:B--2---:R-:W-:-:S10]  /*60f70*/  PRMT R53, R170, 0x7771, RZ ;  /* 0x00007771aa357816 */ /* 0x004fd400000000ff */
[----:B------:R2:W-:Y:S01]  /*60f80*/  @P5 STG.E.U8 desc[UR60][R228.64], R5 ;  /* 0x00000005e4005986 */ /* 0x0005e2000c10113c */
[----:B-1----:R-:W-:Y:S01]  /*60f90*/  ISETP.LT.AND P5, PT, R237, R0, !P6 ;  /* 0x00000000ed00720c */ /* 0x002fe200077a1270 */
[----:B------:R-:W-:Y:S01]  /*60fa0*/  VIADD R0, R4, 0x76 ;  /* 0x0000007604007836 */ /* 0x000fe20000000000 */
[----:B--2---:R-:W1:Y:S11]  /*60fb0*/  LDC R5, c[0x0][0x228] ;  /* 0x00008a00ff057b82 */ /* 0x004e760000000800 */
[----:B------:R-:W-:Y:S01]  /*60fc0*/  @P5 STG.E.U8 desc[UR60][R226.64], R53 ;  /* 0x00000035e2005986 */ /* 0x000fe2000c10113c */
[----:B0-----:R-:W-:-:S02]  /*60fd0*/  ISETP.LT.AND P5, PT, R236, R55, !P6 ;  /* 0x00000037ec00720c */ /* 0x001fc400077a1270 */
[----:B------:R-:W-:-:S11]  /*60fe0*/  PRMT R55, R170, 0x7772, RZ ;  /* 0x00007772aa377816 */ /* 0x000fd600000000ff */
[----:B------:R0:W-:Y:S01]  /*60ff0*/  @P5 STG.E.U8 desc[UR60][R224.64], R55 ;  /* 0x00000037e0005986 */ /* 0x0001e2000c10113c */
[----:B------:R-:W-:Y:S02]  /*61000*/  ISETP.GE.AND P5, PT, R0, R193, PT ;  /* 0x000000c10000720c */ /* 0x000fe40003fa6270 */
[----:B------:R-:W2:Y:S01]  /*61010*/  LDC R0, c[0x0][0x228] ;  /* 0x00008a00ff007b82 */ /* 0x000ea20000000800 */
[----:B------:R-:W-:-:S07]  /*61020*/  PRMT R3, R170, 0x7773, RZ ;  /* 0x00007773aa037816 */ /* 0x000fce00000000ff */
[----:B0-----:R-:W0:Y:S01]  /*61030*/  LDC R55, c[0x0][0x228] ;  /* 0x00008a00ff377b82 */ /* 0x001e220000000800 */
[----:B--2---:R-:W-:-:S07]  /*61040*/  ISETP.LT.AND P6, PT, R235, R0, !P6 ;  /* 0x00000000eb00720c */ /* 0x004fce00077c1270 */
[----:B------:R-:W2:Y:S06]  /*61050*/  LDC R0, c[0x0][0x228] ;  /* 0x00008a00ff007b82 */ /* 0x000eac0000000800 */
[----:B------:R3:W-:Y:S01]  /*61060*/  @P6 STG.E.U8 desc[UR60][R222.64], R3 ;  /* 0x00000003de006986 */ /* 0x0007e2000c10113c */
[----:B-1----:R-:W-:Y:S02]  /*61070*/  ISETP.LT.AND P6, PT, R234, R5, !P5 ;  /* 0x00000005ea00720c */ /* 0x002fe40006fc1270 */
[C---:B------:R-:W-:Y:S02]  /*61080*/  PRMT R5, R167.reuse, 0x7770, RZ ;  /* 0x00007770a7057816 */ /* 0x040fe400000000ff */
[----:B------:R-:W-:Y:S01]  /*61090*/  PRMT R53, R167, 0x7771, RZ ;  /* 0x00007771a7357816 */ /* 0x000fe200000000ff */
[----:B---3--:R-:W1:Y:S08]  /*610a0*/  LDC R3, c[0x0][0x228] ;  /* 0x00008a00ff037b82 */ /* 0x008e700000000800 */
[----:B------:R-:W-:Y:S01]  /*610b0*/  @P6 STG.E.U8 desc[UR60][R220.64], R5 ;  /* 0x00000005dc006986 */ /* 0x000fe2000c10113c */
[----:B--2---:R-:W-:Y:S01]  /*610c0*/  ISETP.LT.AND P6, PT, R237, R0, !P5 ;  /* 0x00000000ed00720c */ /* 0x004fe20006fc1270 */
[----:B------:R-:W-:-:S12]  /*610d0*/  VIADD R0, R4, 0x77 ;  /* 0x0000007704007836 */ /* 0x000fd80000000000 */
[----:B------:R2:W-:Y:S01]  /*610e0*/  @P6 STG.E.U8 desc[UR60][R218.64], R53 ;  /* 0x00000035da006986 */ /* 0x0005e2000c10113c */
[----:B0-----:R-:W-:Y:S02]  /*610f0*/  ISETP.LT.AND P6, PT, R236, R55, !P5 ;  /* 0x00000037ec00720c */ /* 0x001fe40006fc1270 */
[----:B------:R-:W-:Y:S01]  /*61100*/  PRMT R55, R167, 0x7772, RZ ;  /* 0x00007772a7377816 */ /* 0x000fe200000000ff */
[----:B--2---:R-:W0:Y:S10]  /*61110*/  LDC R53, c[0x0][0x228] ;  /* 0x00008a00ff357b82 */ /* 0x004e340000000800 */
[----:B------:R-:W-:Y:S01]  /*61120*/  @P6 STG.E.U8 desc[UR60][R216.64], R55 ;  /* 0x00000037d8006986 */ /* 0x000fe2000c10113c */
[----:B------:R-:W-:-:S02]  /*61130*/  ISETP.GE.AND P6, PT, R0, R195, PT ;  /* 0x000000c30000720c */ /* 0x000fc40003fc6270 */
[----:B------:R-:W2:Y:S01]  /*61140*/  LDC R0, c[0x0][0x228] ;  /* 0x00008a00ff007b82 */ /* 0x000ea20000000800 */
[----:B------:R-:W-:Y:S02]  /*61150*/  PRMT R167, R167, 0x7773, RZ ;  /* 0x00007773a7a77816 */ /* 0x000fe400000000ff */
[----:B--2---:R-:W-:-:S05]  /*61160*/  ISETP.LT.AND P5, PT, R235, R0, !P5 ;  /* 0x00000000eb00720c */ /* 0x004fca0006fa1270 */
[----:B------:R-:W2:Y:S08]  /*61170*/  LDC R0, c[0x0][0x228] ;  /* 0x00008a00ff007b82 */ /* 0x000eb00000000800 */
[----:B------:R-:W-:Y:S01]  /*61180*/  @P5 STG.E.U8 desc[UR60][R214.64], R167 ;  /* 0x000000a7d6005986 */ /* 0x000fe2000c10113c */
[----:B-1----:R-:W-:Y:S02]  /*61190*/  ISETP.LT.AND P5, PT, R234, R3, !P6 ;  /* 0x00000003ea00720c */ /* 0x002fe400077a1270 */
[----:B------:R-:W-:-:S02]  /*611a0*/  PRMT R3, R171, 0x7770, RZ ;  /* 0x00007770ab037816 */ /* 0x000fc400000000ff */
[----:B------:R-:W-:-:S09]  /*611b0*/  PRMT R5, R171, 0x7771, RZ ;  /* 0x00007771ab057816 */ /* 0x000fd200000000ff */
[----:B------:R1:W-:Y:S01]  /*611c0*/  @P5 STG.E.U8 desc[UR60][R212.64], R3 ;  /* 0x00000003d4005986 */ /* 0x0003e2000c10113c */
[----:B--2---:R-:W-:Y:S01]  /*611d0*/  ISETP.LT.AND P5, PT, R237, R0, !P6 ;  /* 0x00000000ed00720c */ /* 0x004fe200077a1270 */
[----:B------:R-:W-:Y:S01]  /*611e0*/  VIADD R0, R4, 0x7c ;  /* 0x0000007c04007836 */ /* 0x000fe20000000000 */
[----:B-1----:R-:W1:Y:S11]  /*611f0*/  LDC R3, c[0x0][0x228] ;  /* 0x00008a00ff037b82 */ /* 0x002e760000000800 */
        /* <DEDUP_REMOVED lines=10> */
[----:B------:R-:W-:Y:S01]  /*612a0*/  @P6 STG.E.U8 desc[UR60][R206.64], R171 ;  /* 0x000000abce006986 */ /* 0x000fe2000c10113c */
[----:B-1----:R-:W-:Y:S02]  /*612b0*/  ISETP.LT.AND P6, PT, R234, R3, !P0 ;  /* 0x00000003ea00720c */ /* 0x002fe400047c1270 */
[C---:B------:R-:W-:Y:S02]  /*612c0*/  PRMT R3, R176.reuse, 0x7770, RZ ;  /* 0x00007770b0037816 */ /* 0x040fe400000000ff */
[----:B------:R-:W-:-:S09]  /*612d0*/  PRMT R5, R176, 0x7771, RZ ;  /* 0x00007771b0057816 */ /* 0x000fd200000000ff */
[----:B------:R1:W-:Y:S01]  /*612e0*/  @P6 STG.E.U8 desc[UR60][R204.64], R3 ;  /* 0x00000003cc006986 */ /* 0x0003e2000c10113c */
[----:B--2---:R-:W-:Y:S01]  /*612f0*/  ISETP.LT.AND P6, PT, R237, R0, !P0 ;  /* 0x00000000ed00720c */ /* 0x004fe200047c1270 */
[----:B------:R-:W-:Y:S01]  /*61300*/  VIADD R0, R4, 0x7d ;  /* 0x0000007d04007836 */ /* 0x000fe20000000000 */
[----:B------:R-:W-:-:S11]  /*61310*/  PRMT R57, R176, 0x7772, RZ ;  /* 0x00007772b0397816 */ /* 0x000fd600000000ff */
[----:B------:R-:W-:Y:S01]  /*61320*/  @P6 STG.E.U8 desc[UR60][R202.64], R5 ;  /* 0x00000005ca006986 */ /* 0x000fe2000c10113c */
[----:B0-----:R-:W-:-:S03]  /*61330*/  ISETP.LT.AND P6, PT, R236, R53, !P0 ;  /* 0x00000035ec00720c */ /* 0x001fc600047c1270 */
[----:B------:R0:W2:Y:S01]  /*61340*/  LDS.128 R52, [R2] ;  /* 0x0000000002347984 */ /* 0x0000a20000000c00 */
[----:B-1----:R-:W-:Y:S01]  /*61350*/  PRMT R3, R176, 0x7773, RZ ;  /* 0x00007773b0037816 */ /* 0x002fe200000000ff */
[----:B0-----:R-:W0:Y:S08]  /*61360*/  LDC R2, c[0x0][0x228] ;  /* 0x00008a00ff027b82 */ /* 0x001e300000000800 */
[----:B------:R1:W-:Y:S01]  /*61370*/  @P6 STG.E.U8 desc[UR60][R200.64], R57 ;  /* 0x00000039c8006986 */ /* 0x0003e2000c10113c */
[----:B------:R-:W-:-:S02]  /*61380*/  ISETP.GE.AND P6, PT, R0, R243, PT ;  /* 0x000000f30000720c */ /* 0x000fc40003fc6270 */
[----:B------:R-:W3:Y:S02]  /*61390*/  LDC R0, c[0x0][0x228] ;  /* 0x00008a00ff007b82 */ /* 0x000ee40000000800 */
[----:B---3--:R-:W-:-:S06]  /*613a0*/  ISETP.LT.AND P0, PT, R235, R0, !P0 ;  /* 0x00000000eb00720c */ /* 0x008fcc0004701270 */
[----:B------:R-:W3:Y:S01]  /*613b0*/  LDC R0, c[0x0][0x228] ;  /* 0x00008a00ff007b82 */ /* 0x000ee20000000800 */
[----:B--2---:R-:W-:-:S06]  /*613c0*/  PRMT R5, R52, 0x7770, RZ ;  /* 0x0000777034057816 */ /* 0x004fcc00000000ff */
[----:B------:R2:W-:Y:S01]  /*613d0*/  @P0 STG.E.U8 desc[UR60][R198.64], R3 ;  /* 0x00000003c6000986 */ /* 0x0005e2000c10113c */
[----:B------:R-:W-:Y:S02]  /*613e0*/  ISETP.LT.AND P0, PT, R234, R59, !P1 ;  /* 0x0000003bea00720c */ /* 0x000fe40004f01270 */
[----:B------:R-:W4:Y:S01]  /*613f0*/  LDC R59, c[0x0][0x228] ;  /* 0x00008a00ff3b7b82 */ /* 0x000f220000000800 */
[----:B-1----:R-:W-:-:S10]  /*61400*/  PRMT R57, R52, 0x7771, RZ ;  /* 0x0000777134397816 */ /* 0x002fd400000000ff */
[----:B------:R1:W-:Y:S01]  /*61410*/  @P0 STG.E.U8 desc[UR60][R196.64], R5 ;  /* 0x00000005c4000986 */ /* 0x0003e2000c10113c */
[----:B---3--:R-:W-:Y:S02]  /*61420*/  ISETP.LT.AND P0, PT, R237, R0, !P1 ;  /* 0x00000000ed00720c */ /* 0x008fe40004f01270 */
[----:B------:R-:W3:Y:S11]  /*61430*/  LDC R0, c[0x0][0x228] ;  /* 0x00008a00ff007b82 */ /* 0x000ef60000000800 */
[----:B------:R0:W-:Y:S01]  /*61440*/  @P0 STG.E.U8 desc[UR60][R186.64], R57 ;  /* 0x00000039ba000986 */ /* 0x0001e2000c10113c */
[----:B----4-:R-:W-:-:S02]  /*61450*/  ISETP.LT.AND P0, PT, R236, R59, !P1 ;  /* 0x0000003bec00720c */ /* 0x010fc40004f01270 */
[----:B------:R-:W4:Y:S01]  /*61460*/  LDC R59, c[0x0][0x228] ;  /* 0x00008a00ff3b7b82 */ /* 0x000f220000000800 */
[----:B--2---:R-:W-:Y:S02]  /*61470*/  PRMT R3, R52, 0x7772, RZ ;  /* 0x0000777234037816 */ /* 0x004fe400000000ff */
[----:B---3--:R-:W-:-:S05]  /*61480*/  ISETP.LT.AND P1, PT, R235, R0, !P1 ;  /* 0x00000000eb00720c */ /* 0x008fca0004f21270 */
[----:B------:R-:W2:Y:S03]  /*61490*/  LDC R0, c[0x0][0x228] ;  /* 0x00008a00ff007b82 */ /* 0x000ea60000000800 */
[----:B------:R3:W-:Y:S01]  /*614a0*/  @P0 STG.E.U8 desc[UR60][R184.64], R3 ;  /* 0x00000003b8000986 */ /* 0x0007e2000c10113c */
[----:B-1----:R-:W-:Y:S02]  /*614b0*/  PRMT R5, R52, 0x7773, RZ ;  /* 0x0000777334057816 */ /* 0x002fe400000000ff */
[C---:B0-----:R-:W-:Y:S02]  /*614c0*/  PRMT R57, R177.reuse, 0x7770, RZ ;  /* 0x00007770b1397816 */ /* 0x041fe400000000ff */
[----:B----4-:R-:W-:Y:S02]  /*614d0*/  ISETP.LT.AND P0, PT, R234, R59, !P2 ;  /* 0x0000003bea00720c */ /* 0x010fe40005701270 */
[----:B------:R-:W0:Y:S01]  /*614e0*/  LDC R59, c[0x0][0x228] ;  /* 0x00008a00ff3b7b82 */ /* 0x000e220000000800 */
[----:B------:R1:W-:Y:S01]  /*614f0*/  @P1 STG.E.U8 desc[UR60][R182.64], R5 ;  /* 0x00000005b6001986 */ /* 0x0003e2000c10113c */
[----:B---3--:R-:W-:-:S09]  /*61500*/  PRMT R3, R177, 0x7771, RZ ;  /* 0x00007771b1037816 */ /* 0x008fd200000000ff */
[----:B------:R-:W-:Y:S01]  /*61510*/  @P0 STG.E.U8 desc[UR60][R180.64], R57 ;  /* 0x00000039b4000986 */ /* 0x000fe2000c10113c */
[----:B--2---:R-:W-:Y:S02]  /*61520*/  ISETP.LT.AND P0, PT, R237, R0, !P2 ;  /* 0x00000000ed00720c */ /* 0x004fe40005701270 */
[----:B------:R-:W2:Y:S01]  /*61530*/  LDC R0, c[0x0][0x228] ;  /* 0x00008a00ff007b82 */ /* 0x000ea20000000800 */
[----:B-1----:R-:W-:-:S10]  /*61540*/  PRMT R5, R177, 0x7772, RZ ;  /* 0x00007772b1057816 */ /* 0x002fd400000000ff */
[----:B------:R1:W-:Y:S01]  /*61550*/  @P0 STG.E.U8 desc[UR60][R50.64], R3 ;  /* 0x0000000332000986 */ /* 0x0003e2000c10113c */
[----:B0-----:R-:W-:Y:S02]  /*61560*/  ISETP.LT.AND P0, PT, R236, R59, !P2 ;  /* 0x0000003bec00720c */ /* 0x001fe40005701270 */
[----:B------:R-:W0:Y:S01]  /*61570*/  LDC R59, c[0x0][0x228] ;  /* 0x00008a00ff3b7b82 */ /* 0x000e220000000800 */
[----:B------:R-:W-:-:S07]  /*61580*/  ISETP.LT.AND P2, PT, R235, R2, !P2 ;  /* 0x00000002eb00720c */ /* 0x000fce0005741270 */
[----:B------:R-:W3:Y:S01]  /*61590*/  LDC R2, c[0x0][0x228] ;  /* 0x00008a00ff027b82 */ /* 0x000ee20000000800 */
[----:B------:R-:W-:Y:S02]  /*615a0*/  PRMT R177, R177, 0x7773, RZ ;  /* 0x00007773b1b17816 */ /* 0x000fe400000000ff */
[----:B------:R-:W-:Y:S01]  /*615b0*/  @P0 STG.E.U8 desc[UR60][R48.64], R5 ;  /* 0x0000000530000986 */ /* 0x000fe2000c10113c */
[----:B------:R-:W-:-:S03]  /*615c0*/  ISETP.LT.AND P0, PT, R234, R61, !P3 ;  /* 0x0000003dea00720c */ /* 0x000fc60005f01270 */
[----:B------:R4:W-:Y:S01]  /*615d0*/  @P2 STG.E.U8 desc[UR60][R46.64], R177 ;  /* 0x000000b12e002986 */ /* 0x0009e2000c10113c */
[----:B-1----:R-:W1:Y:S01]  /*615e0*/  LDC R51, c[0x0][0x228] ;  /* 0x00008a00ff337b82 */ /* 0x002e620000000800 */
[----:B--2---:R-:W-:Y:S02]  /*615f0*/  ISETP.LT.AND P2, PT, R237, R0, !P3 ;  /* 0x00000000ed00720c */ /* 0x004fe40005f41270 */
[----:B------:R-:W-:-:S05]  /*61600*/  PRMT R57, R53, 0x7770, RZ ;  /* 0x0000777035397816 */ /* 0x000fca00000000ff */
[----:B------:R-:W2:Y:S01]  /*61610*/  LDC R0, c[0x0][0x228] ;  /* 0x00008a00ff007b82 */ /* 0x000ea20000000800 */
[----:B------:R2:W-:Y:S01]  /*61620*/  @P0 STG.E.U8 desc[UR60][R44.64], R57 ;  /* 0x000000392c000986 */ /* 0x0005e2000c10113c */
[----:B0-----:R-:W-:Y:S02]  /*61630*/  ISETP.LT.AND P0, PT, R236, R59, !P3 ;  /* 0x0000003bec00720c */ /* 0x001fe40005f01270 */
[----:B---3--:R-:W-:-:S04]  /*61640*/  ISETP.LT.AND P3, PT, R235, R2, !P3 ;  /* 0x00000002eb00720c */ /* 0x008fc80005f61270 */
[----:B----4-:R-:W0:Y:S01]  /*61650*/  LDC R47, c[0x0][0x228] ;  /* 0x00008a00ff2f7b82 */ /* 0x010e220000000800 */
[C---:B------:R-:W-:Y:S02]  /*61660*/  PRMT R3, R53.reuse, 0x7771, RZ ;  /* 0x0000777135037816 */ /* 0x040fe400000000ff */
[----:B------:R-:W-:-:S05]  /*61670*/  PRMT R5, R53, 0x7772, RZ ;  /* 0x0000777235057816 */ /* 0x000fca00000000ff */
[----:B------:R-:W3:Y:S01]  /*61680*/  LDC R2, c[0x0][0x228] ;  /* 0x00008a00ff027b82 */ /* 0x000ee20000000800 */
[----:B------:R-:W-:Y:S01]  /*61690*/  PRMT R53, R53, 0x7773, RZ ;  /* 0x0000777335357816 */ /* 0x000fe200000000ff */
[----:B------:R4:W-:Y:S06]  /*616a0*/  @P2 STG.E.U8 desc[UR60][R42.64], R3 ;  /* 0x000000032a002986 */ /* 0x0009ec000c10113c */
[----:B------:R-:W3:Y:S01]  /*616b0*/  LDC R49, c[0x0][0x228] ;  /* 0x00008a00ff317b82 */ /* 0x000ee20000000800 */
[----:B------:R4:W-:Y:S01]  /*616c0*/  @P0 STG.E.U8 desc[UR60][R40.64], R5 ;  /* 0x0000000528000986 */ /* 0x0009e2000c10113c */
[----:B-1----:R-:W-:-:S03]  /*616d0*/  ISETP.LT.AND P0, PT, R234, R51, !P5 ;  /* 0x00000033ea00720c */ /* 0x002fc60006f01270 */
[----:B------:R1:W-:Y:S01]  /*616e0*/  @P3 STG.E.U8 desc[UR60][R38.64], R53 ;  /* 0x0000003526003986 */ /* 0x0003e2000c10113c */
[----:B--2---:R-:W-:Y:S02]  /*616f0*/  ISETP.LT.AND P3, PT, R237, R0, !P5 ;  /* 0x00000000ed00720c */ /* 0x004fe40006f61270 */
[----:B------:R-:W2:Y:S01]  /*61700*/  LDC R0, c[0x0][0x228] ;  /* 0x00008a00ff007b82 */ /* 0x000ea20000000800 */
[C---:B------:R-:W-:Y:S02]  /*61710*/  PRMT R45, R178.reuse, 0x7770, RZ ;  /* 0x00007770b22d7816 */ /* 0x040fe400000000ff */
[----:B----4-:R-:W-:-:S05]  /*61720*/  PRMT R3, R178, 0x7771, RZ ;  /* 0x00007771b2037816 */ /* 0x010fca00000000ff */
[----:B------:R-:W4:Y:S01]  /*61730*/  LDC R41, c[0x0][0x228] ;  /* 0x00008a00ff297b82 */ /* 0x000f220000000800 */
[----:B------:R-:W-:Y:S01]  /*61740*/  @P0 STG.E.U8 desc[UR60][R36.64], R45 ;  /* 0x0000002d24000986 */ /* 0x000fe2000c10113c */
[----:B0-----:R-:W-:Y:S02]  /*61750*/  ISETP.LT.AND P0, PT, R236, R47, !P5 ;  /* 0x0000002fec00720c */ /* 0x001fe40006f01270 */
[----:B---3--:R-:W-:Y:S01]  /*61760*/  ISETP.LT.AND P5, PT, R235, R2, !P5 ;  /* 0x00000002eb00720c */ /* 0x008fe20006fa1270 */
[----:B------:R0:W-:Y:S01]  /*61770*/  @P3 STG.E.U8 desc[UR60][R34.64], R3 ;  /* 0x0000000322003986 */ /* 0x0001e2000c10113c */
[----:B------:R-:W-:Y:S01]  /*61780*/  VIADD R4, R4, 0x7e ;  /* 0x0000007e04047836 */ /* 0x000fe20000000000 */
[----:B------:R-:W-:Y:S01]  /*61790*/  ISETP.LT.AND P3, PT, R234, R49, !P6 ;  /* 0x00000031ea00720c */ /* 0x000fe20007761270 */
[----:B------:R-:W3:Y:S01]  /*617a0*/  LDC R2, c[0x0][0x228] ;  /* 0x00008a00ff027b82 */ /* 0x000ee20000000800 */
[----:B------:R-:W-:Y:S02]  /*617b0*/  PRMT R5, R178, 0x7772, RZ ;  /* 0x00007772b2057816 */ /* 0x000fe400000000ff */
[----:B------:R-:W-:-:S02]  /*617c0*/  ISETP.GE.AND P1, PT, R4, R247, PT ;  /* 0x000000f70400720c */ /* 0x000fc40003f26270 */
[----:B-1----:R-:W-:-:S03]  /*617d0*/  PRMT R39, R178, 0x7773, RZ ;  /* 0x00007773b2277816 */ /* 0x002fc600000000ff */
[----:B------:R-:W1:Y:S01]  /*617e0*/  LDC R4, c[0x0][0x228] ;  /* 0x00008a00ff047b82 */ /* 0x000e620000000800 */
[----:B0-----:R-:W-:Y:S01]  /*617f0*/  PRMT R3, R54, 0x7770, RZ ;  /* 0x0000777036037816 */ /* 0x001fe200000000ff */
[----:B------:R0:W-:Y:S04]  /*61800*/  @P0 STG.E.U8 desc[UR60][R32.64], R5 ;  /* 0x0000000520000986 */ /* 0x0001e8000c10113c */
[----:B------:R0:W-:Y:S01]  /*61810*/  @P5 STG.E.U8 desc[UR60][R30.64], R39 ;  /* 0x000000271e005986 */ /* 0x0001e2000c10113c */
[----:B--2---:R-:W-:Y:S01]  /*61820*/  ISETP.LT.AND P5, PT, R237, R0, !P6 ;  /* 0x00000000ed00720c */ /* 0x004fe200077a1270 */
[----:B------:R-:W2:Y:S02]  /*61830*/  LDC R37, c[0x0][0x228] ;  /* 0x00008a00ff257b82 */ /* 0x000ea40000000800 */
[----:B------:R2:W-:Y:S01]  /*61840*/  @P3 STG.E.U8 desc[UR60][R28.64], R3 ;  /* 0x000000031c003986 */ /* 0x0005e2000c10113c */
[----:B----4-:R-:W-:-:S05]  /*61850*/  ISETP.LT.AND P3, PT, R236, R41, !P6 ;  /* 0x00000029ec00720c */ /* 0x010fca0007761270 */
[----:B------:R-:W4:Y:S01]  /*61860*/  LDC R0, c[0x0][0x228] ;  /* 0x00008a00ff007b82 */ /* 0x000f220000000800 */
[C---:B------:R-:W-:Y:S02]  /*61870*/  PRMT R35, R54.reuse, 0x7771, RZ ;  /* 0x0000777136237816 */ /* 0x040fe400000000ff */
[----:B0-----:R-:W-:-:S03]  /*61880*/  PRMT R5, R54, 0x7772, RZ ;  /* 0x0000777236057816 */ /* 0x001fc600000000ff */
[----:B------:R-:W-:Y:S02]  /*61890*/  @P5 STG.E.U8 desc[UR60][R26.64], R35 ;  /* 0x000000231a005986 */ /* 0x000fe4000c10113c */
[----:B------:R-:W0:Y:S02]  /*618a0*/  LDC R31, c[0x0][0x228] ;  /* 0x00008a00ff1f7b82 */ /* 0x000e240000000800 */
[----:B------:R0:W-:Y:S01]  /*618b0*/  @P3 STG.E.U8 desc[UR60][R24.64], R5 ;  /* 0x0000000518003986 */ /* 0x0001e2000c10113c */
[C---:B---3--:R-:W-:Y:S02]  /*618c0*/  ISETP.LT.AND P3, PT, R237.reuse, R2, !P1 ;  /* 0x00000002ed00720c */ /* 0x048fe40004f61270 */
[----:B-1----:R-:W-:-:S03]  /*618d0*/  ISETP.LT.AND P0, PT, R237, R4, !P4 ;  /* 0x00000004ed00720c */ /* 0x002fc60006701270 */
[----:B------:R-:W1:Y:S08]  /*618e0*/  LDC R2, c[0x0][0x228] ;  /* 0x00008a00ff027b82 */ /* 0x000e700000000800 */
[----:B------:R-:W3:Y:S01]  /*618f0*/  LDC R61, c[0x0][0x228] ;  /* 0x00008a00ff3d7b82 */ /* 0x000ee20000000800 */
[----:B----4-:R-:W-:-:S07]  /*61900*/  ISETP.LT.AND P6, PT, R235, R0, !P6 ;  /* 0x00000000eb00720c */ /* 0x010fce00077c1270 */
[----:B------:R-:W4:Y:S08]  /*61910*/  LDC R33, c[0x0][0x228] ;  /* 0x00008a00ff217b82 */ /* 0x000f300000000800 */
[----:B------:R-:W4:Y:S01]  /*61920*/  LDC R4, c[0x0][0x228] ;  /* 0x00008a00ff047b82 */ /* 0x000f220000000800 */
[----:B--2---:R-:W-:Y:S02]  /*61930*/  ISETP.LT.AND P5, PT, R234, R37, !P1 ;  /* 0x00000025ea00720c */ /* 0x004fe40004fa1270 */
[----:B------:R-:W-:-:S02]  /*61940*/  PRMT R3, R54, 0x7773, RZ ;  /* 0x0000777336037816 */ /* 0x000fc400000000ff */
[----:B------:R-:W-:-:S03]  /*61950*/  PRMT R29, R179, 0x7770, RZ ;  /* 0x00007770b31d7816 */ /* 0x000fc600000000ff */
[----:B------:R2:W-:Y:S01]  /*61960*/  @P6 STG.E.U8 desc[UR60][R22.64], R3 ;  /* 0x0000000316006986 */ /* 0x0005e2000c10113c */
[----:B0-----:R-:W-:Y:S02]  /*61970*/  ISETP.LT.AND P6, PT, R236, R31, !P1 ;  /* 0x0000001fec00720c */ /* 0x001fe40004fc1270 */
[----:B-1----:R-:W-:Y:S02]  /*61980*/  ISETP.LT.AND P1, PT, R235, R2, !P1 ;  /* 0x00000002eb00720c */ /* 0x002fe40004f21270 */
[----:B---3--:R-:W-:Y:S01]  /*61990*/  ISETP.LT.AND P2, PT, R234, R61, !P4 ;  /* 0x0000003dea00720c */ /* 0x008fe20006741270 */
[----:B------:R0:W-:Y:S01]  /*619a0*/  @P5 STG.E.U8 desc[UR60][R20.64], R29 ;  /* 0x0000001d14005986 */ /* 0x0001e2000c10113c */
[----:B----4-:R-:W-:Y:S02]  /*619b0*/  ISETP.LT.AND P5, PT, R236, R33, !P4 ;  /* 0x00000021ec00720c */ /* 0x010fe400067a1270 */
[C---:B------:R-:W-:Y:S02]  /*619c0*/  PRMT R5, R179.reuse, 0x7771, RZ ;  /* 0x00007771b3057816 */ /* 0x040fe400000000ff */
[----:B------:R-:W-:-:S02]  /*619d0*/  PRMT R25, R179, 0x7772, RZ ;  /* 0x00007772b3197816 */ /* 0x000fc400000000ff */
[----:B------:R-:W-:Y:S02]  /*619e0*/  ISETP.LT.AND P4, PT, R235, R4, !P4 ;  /* 0x00000004eb00720c */ /* 0x000fe40006781270 */
[----:B------:R-:W-:Y:S02]  /*619f0*/  PRMT R179, R179, 0x7773, RZ ;  /* 0x00007773b3b37816 */ /* 0x000fe400000000ff */
[C---:B------:R-:W-:Y:S01]  /*61a00*/  PRMT R27, R55.reuse, 0x7770, RZ ;  /* 0x00007770371b7816 */ /* 0x040fe200000000ff */
[----:B------:R0:W-:Y:S01]  /*61a10*/  @P3 STG.E.U8 desc[UR60][R16.64], R5 ;  /* 0x0000000510003986 */ /* 0x0001e2000c10113c */
[C---:B------:R-:W-:Y:S02]  /*61a20*/  PRMT R31, R55.reuse, 0x7771, RZ ;  /* 0x00007771371f7816 */ /* 0x040fe400000000ff */
[C---:B--2---:R-:W-:Y:S01]  /*61a30*/  PRMT R3, R55.reuse, 0x7772, RZ ;  /* 0x0000777237037816 */ /* 0x044fe200000000ff */
[----:B------:R0:W-:Y:S04]  /*61a40*/  @P6 STG.E.U8 desc[UR60][R14.64], R25 ;  /* 0x000000190e006986 */ /* 0x0001e8000c10113c */
[----:B------:R0:W-:Y:S04]  /*61a50*/  @P1 STG.E.U8 desc[UR60][R12.64], R179 ;  /* 0x000000b30c001986 */ /* 0x0001e8000c10113c */
[----:B------:R0:W-:Y:S04]  /*61a60*/  @P2 STG.E.U8 desc[UR60][R18.64], R27 ;  /* 0x0000001b12002986 */ /* 0x0001e8000c10113c */
[----:B------:R0:W-:Y:S01]  /*61a70*/  @P0 STG.E.U8 desc[UR60][R10.64], R31 ;  /* 0x0000001f0a000986 */ /* 0x0001e2000c10113c */
[----:B------:R-:W-:-:S03]  /*61a80*/  PRMT R55, R55, 0x7773, RZ ;  /* 0x0000777337377816 */ /* 0x000fc600000000ff */
[----:B------:R0:W-:Y:S01]  /*61a90*/  @P5 STG.E.U8 desc[UR60][R8.64], R3 ;  /* 0x0000000308005986 */ /* 0x0001e2000c10113c */
[----:B------:R-:W-:Y:S05]  /*61aa0*/  @!P4 EXIT ;  /* 0x000000000000c94d */ /* 0x000fea0003800000 */
[----:B-----5:R-:W-:Y:S01]  /*61ab0*/  STG.E.U8 desc[UR60][R6.64], R55 ;  /* 0x0000003706007986 */ /* 0x020fe2000c10113c */
[----:B------:R-:W-:Y:S05]  /*61ac0*/  EXIT ;  /* 0x000000000000794d */ /* 0x000fea0003800000 */
.L_x_3:
[----:B------:R-:W-:-:S00]  /*61ad0*/  BRA `(.L_x_3) ;  /* 0xfffffffc00fc7947 */ /* 0x000fc0000383ffff */
[----:B------:R-:W-:-:S00]  /*61ae0*/  NOP ;  /* 0x0000000000007918 */ /* 0x000fc00000000000 */
        /* <DEDUP_REMOVED lines=9> */
.L_x_4:


//--------------------- .nv.shared.matmul_kernel  --------------------------
	.section	.nv.shared.matmul_kernel,"aw",@nobits
	.sectionflags	@""
	.align	16
	.zero		1024


//--------------------- .nv.shared.reserved.0     --------------------------
	.section	.nv.shared.reserved.0,"aw",@nobits
	.weak		__nv_reservedSMEM_offset_0_alias
	.size		__nv_reservedSMEM_offset_0_alias, 0, 0
	.other		__nv_reservedSMEM_offset_0_alias,@"STO_CUDA_RESERVED_SHARED STV_DEFAULT"
__nv_reservedSMEM_offset_0_alias:
	.zero		0


//--------------------- .nv.constant0.matmul_kernel --------------------------
	.section	.nv.constant0.matmul_kernel,"a",@progbits
	.sectionflags	@""
	.align	4
.nv.constant0.matmul_kernel:
	.zero		608


//--------------------- SYMBOLS --------------------------

	.type		.nv.reservedSmem.offset0,@object
	.size		.nv.reservedSmem.offset0,0x4
